//
// Generated by NVIDIA NVVM Compiler
//
// Compiler Build ID: CL-36424714
// Cuda compilation tools, release 13.0, V13.0.88
// Based on NVVM 20.0.0
//

.version 9.0
.target sm_100
.address_size 64

	// .globl	zero_forces

.visible .entry zero_forces(
	.param .u32 zero_forces_param_0,
	.param .u64 .ptr .align 1 zero_forces_param_1
)
{
	.reg .pred 	%p<2>;
	.reg .b32 	%r<7>;
	.reg .b64 	%rd<6>;

	ld.param.u32 	%r2, [zero_forces_param_0];
	ld.param.u64 	%rd1, [zero_forces_param_1];
	mov.u32 	%r3, %ctaid.x;
	mov.u32 	%r4, %ntid.x;
	mov.u32 	%r5, %tid.x;
	mad.lo.s32 	%r1, %r3, %r4, %r5;
	setp.ge.s32 	%p1, %r1, %r2;
	@%p1 bra 	$L__BB0_2;
	cvta.to.global.u64 	%rd2, %rd1;
	mul.lo.s32 	%r6, %r1, 3;
	mul.wide.s32 	%rd3, %r6, 8;
	add.s64 	%rd4, %rd2, %rd3;
	mov.b64 	%rd5, 0;
	st.global.u64 	[%rd4], %rd5;
	st.global.u64 	[%rd4+8], %rd5;
	st.global.u64 	[%rd4+16], %rd5;
$L__BB0_2:
	ret;

}
	// .globl	apply_position_actuation
.visible .entry apply_position_actuation(
	.param .u32 apply_position_actuation_param_0,
	.param .u64 .ptr .align 1 apply_position_actuation_param_1,
	.param .u64 .ptr .align 1 apply_position_actuation_param_2,
	.param .u64 .ptr .align 1 apply_position_actuation_param_3,
	.param .u64 .ptr .align 1 apply_position_actuation_param_4,
	.param .f64 apply_position_actuation_param_5
)
{
	.reg .pred 	%p<8>;
	.reg .b32 	%r<11>;
	.reg .b64 	%rd<25>;
	.reg .b64 	%fd<14>;

	ld.param.u32 	%r6, [apply_position_actuation_param_0];
	ld.param.u64 	%rd4, [apply_position_actuation_param_1];
	ld.param.u64 	%rd5, [apply_position_actuation_param_2];
	ld.param.u64 	%rd6, [apply_position_actuation_param_3];
	ld.param.u64 	%rd7, [apply_position_actuation_param_4];
	ld.param.f64 	%fd7, [apply_position_actuation_param_5];
	cvta.to.global.u64 	%rd1, %rd7;
	cvta.to.global.u64 	%rd2, %rd6;
	mov.u32 	%r7, %ctaid.x;
	mov.u32 	%r8, %ntid.x;
	mov.u32 	%r9, %tid.x;
	mad.lo.s32 	%r1, %r7, %r8, %r9;
	setp.ge.s32 	%p1, %r1, %r6;
	@%p1 bra 	$L__BB1_10;
	cvta.to.global.u64 	%rd8, %rd5;
	cvta.to.global.u64 	%rd9, %rd4;
	mul.wide.s32 	%rd10, %r1, 4;
	add.s64 	%rd11, %rd9, %rd10;
	ld.global.u32 	%r2, [%rd11];
	mul.lo.s32 	%r10, %r1, 3;
	mul.wide.s32 	%rd12, %r10, 8;
	add.s64 	%rd3, %rd8, %rd12;
	ld.global.f64 	%fd1, [%rd3];
	setp.nan.f64 	%p2, %fd1, %fd1;
	@%p2 bra 	$L__BB1_4;
	mul.lo.s32 	%r3, %r2, 3;
	mul.wide.s32 	%rd13, %r3, 8;
	add.s64 	%rd14, %rd2, %rd13;
	ld.global.f64 	%fd2, [%rd14];
	st.global.f64 	[%rd14], %fd1;
	setp.leu.f64 	%p3, %fd7, 0d3E112E0BE826D695;
	@%p3 bra 	$L__BB1_4;
	sub.f64 	%fd8, %fd1, %fd2;
	div.rn.f64 	%fd9, %fd8, %fd7;
	add.s64 	%rd16, %rd1, %rd13;
	st.global.f64 	[%rd16], %fd9;
$L__BB1_4:
	ld.global.f64 	%fd3, [%rd3+8];
	setp.nan.f64 	%p4, %fd3, %fd3;
	@%p4 bra 	$L__BB1_7;
	mul.lo.s32 	%r4, %r2, 3;
	mul.wide.s32 	%rd17, %r4, 8;
	add.s64 	%rd18, %rd2, %rd17;
	ld.global.f64 	%fd4, [%rd18+8];
	st.global.f64 	[%rd18+8], %fd3;
	setp.leu.f64 	%p5, %fd7, 0d3E112E0BE826D695;
	@%p5 bra 	$L__BB1_7;
	sub.f64 	%fd10, %fd3, %fd4;
	div.rn.f64 	%fd11, %fd10, %fd7;
	add.s64 	%rd20, %rd1, %rd17;
	st.global.f64 	[%rd20+8], %fd11;
$L__BB1_7:
	ld.global.f64 	%fd5, [%rd3+16];
	setp.nan.f64 	%p6, %fd5, %fd5;
	@%p6 bra 	$L__BB1_10;
	mul.lo.s32 	%r5, %r2, 3;
	mul.wide.s32 	%rd21, %r5, 8;
	add.s64 	%rd22, %rd2, %rd21;
	ld.global.f64 	%fd6, [%rd22+16];
	st.global.f64 	[%rd22+16], %fd5;
	setp.leu.f64 	%p7, %fd7, 0d3E112E0BE826D695;
	@%p7 bra 	$L__BB1_10;
	sub.f64 	%fd12, %fd5, %fd6;
	div.rn.f64 	%fd13, %fd12, %fd7;
	add.s64 	%rd24, %rd1, %rd21;
	st.global.f64 	[%rd24+16], %fd13;
$L__BB1_10:
	ret;

}
	// .globl	apply_force_actuation
.visible .entry apply_force_actuation(
	.param .u32 apply_force_actuation_param_0,
	.param .u64 .ptr .align 1 apply_force_actuation_param_1,
	.param .u64 .ptr .align 1 apply_force_actuation_param_2,
	.param .u64 .ptr .align 1 apply_force_actuation_param_3,
	.param .u64 .ptr .align 1 apply_force_actuation_param_4
)
{
	.reg .pred 	%p<3>;
	.reg .b16 	%rs<3>;
	.reg .b32 	%r<9>;
	.reg .b64 	%rd<17>;
	.reg .b64 	%fd<7>;

	ld.param.u32 	%r3, [apply_force_actuation_param_0];
	ld.param.u64 	%rd1, [apply_force_actuation_param_1];
	ld.param.u64 	%rd2, [apply_force_actuation_param_2];
	ld.param.u64 	%rd3, [apply_force_actuation_param_3];
	ld.param.u64 	%rd4, [apply_force_actuation_param_4];
	mov.u32 	%r4, %ctaid.x;
	mov.u32 	%r5, %ntid.x;
	mov.u32 	%r6, %tid.x;
	mad.lo.s32 	%r1, %r4, %r5, %r6;
	setp.ge.s32 	%p1, %r1, %r3;
	@%p1 bra 	$L__BB2_3;
	cvta.to.global.u64 	%rd5, %rd1;
	cvta.to.global.u64 	%rd6, %rd3;
	mul.wide.s32 	%rd7, %r1, 4;
	add.s64 	%rd8, %rd5, %rd7;
	ld.global.u32 	%r2, [%rd8];
	cvt.s64.s32 	%rd9, %r2;
	add.s64 	%rd10, %rd6, %rd9;
	ld.global.u8 	%rs1, [%rd10];
	and.b16  	%rs2, %rs1, 3;
	setp.ne.s16 	%p2, %rs2, 0;
	@%p2 bra 	$L__BB2_3;
	mul.lo.s32 	%r7, %r1, 3;
	cvta.to.global.u64 	%rd11, %rd2;
	mul.wide.s32 	%rd12, %r7, 8;
	add.s64 	%rd13, %rd11, %rd12;
	ld.global.f64 	%fd1, [%rd13];
	ld.global.f64 	%fd2, [%rd13+8];
	ld.global.f64 	%fd3, [%rd13+16];
	mul.lo.s32 	%r8, %r2, 3;
	cvta.to.global.u64 	%rd14, %rd4;
	mul.wide.s32 	%rd15, %r8, 8;
	add.s64 	%rd16, %rd14, %rd15;
	atom.global.add.f64 	%fd4, [%rd16], %fd1;
	atom.global.add.f64 	%fd5, [%rd16+8], %fd2;
	atom.global.add.f64 	%fd6, [%rd16+16], %fd3;
$L__BB2_3:
	ret;

}
	// .globl	compute_bar_forces
.visible .entry compute_bar_forces(
	.param .u32 compute_bar_forces_param_0,
	.param .u64 .ptr .align 1 compute_bar_forces_param_1,
	.param .u64 .ptr .align 1 compute_bar_forces_param_2,
	.param .u64 .ptr .align 1 compute_bar_forces_param_3,
	.param .u64 .ptr .align 1 compute_bar_forces_param_4,
	.param .u64 .ptr .align 1 compute_bar_forces_param_5,
	.param .u64 .ptr .align 1 compute_bar_forces_param_6
)
{
	.reg .pred 	%p<5>;
	.reg .b16 	%rs<5>;
	.reg .b32 	%r<12>;
	.reg .b64 	%rd<33>;
	.reg .b64 	%fd<54>;

	ld.param.u32 	%r5, [compute_bar_forces_param_0];
	ld.param.u64 	%rd5, [compute_bar_forces_param_1];
	ld.param.u64 	%rd6, [compute_bar_forces_param_2];
	ld.param.u64 	%rd9, [compute_bar_forces_param_5];
	ld.param.u64 	%rd10, [compute_bar_forces_param_6];
	cvta.to.global.u64 	%rd1, %rd10;
	cvta.to.global.u64 	%rd2, %rd9;
	mov.u32 	%r6, %ctaid.x;
	mov.u32 	%r7, %ntid.x;
	mov.u32 	%r8, %tid.x;
	mad.lo.s32 	%r1, %r6, %r7, %r8;
	setp.ge.s32 	%p1, %r1, %r5;
	@%p1 bra 	$L__BB3_6;
	cvta.to.global.u64 	%rd11, %rd6;
	cvta.to.global.u64 	%rd12, %rd5;
	shl.b32 	%r9, %r1, 1;
	mul.wide.s32 	%rd13, %r9, 4;
	add.s64 	%rd3, %rd12, %rd13;
	shl.b32 	%r10, %r1, 2;
	mul.wide.s32 	%rd14, %r10, 8;
	add.s64 	%rd4, %rd11, %rd14;
	ld.global.f64 	%fd1, [%rd4];
	setp.lt.f64 	%p2, %fd1, 0d0000000000000000;
	@%p2 bra 	$L__BB3_6;
	ld.param.u64 	%rd32, [compute_bar_forces_param_4];
	ld.param.u64 	%rd31, [compute_bar_forces_param_3];
	cvta.to.global.u64 	%rd15, %rd32;
	cvta.to.global.u64 	%rd16, %rd31;
	ld.global.u32 	%r2, [%rd3+4];
	ld.global.u32 	%r11, [%rd3];
	ld.global.f64 	%fd9, [%rd4+8];
	ld.global.f64 	%fd10, [%rd4+16];
	ld.global.f64 	%fd11, [%rd4+24];
	add.f64 	%fd12, %fd11, 0d3FF0000000000000;
	mul.f64 	%fd13, %fd9, %fd12;
	mul.lo.s32 	%r3, %r2, 3;
	mul.wide.s32 	%rd17, %r3, 8;
	add.s64 	%rd18, %rd16, %rd17;
	ld.global.f64 	%fd14, [%rd18];
	mul.lo.s32 	%r4, %r11, 3;
	mul.wide.s32 	%rd19, %r4, 8;
	add.s64 	%rd20, %rd16, %rd19;
	ld.global.f64 	%fd15, [%rd20];
	sub.f64 	%fd16, %fd14, %fd15;
	ld.global.f64 	%fd17, [%rd18+8];
	ld.global.f64 	%fd18, [%rd20+8];
	sub.f64 	%fd19, %fd17, %fd18;
	ld.global.f64 	%fd20, [%rd18+16];
	ld.global.f64 	%fd21, [%rd20+16];
	sub.f64 	%fd22, %fd20, %fd21;
	mul.f64 	%fd23, %fd19, %fd19;
	fma.rn.f64 	%fd24, %fd16, %fd16, %fd23;
	fma.rn.f64 	%fd25, %fd22, %fd22, %fd24;
	add.f64 	%fd26, %fd25, 0d3D719799812DEA11;
	sqrt.rn.f64 	%fd27, %fd26;
	div.rn.f64 	%fd2, %fd16, %fd27;
	div.rn.f64 	%fd3, %fd19, %fd27;
	div.rn.f64 	%fd4, %fd22, %fd27;
	sub.f64 	%fd28, %fd27, %fd13;
	add.s64 	%rd21, %rd15, %rd17;
	ld.global.f64 	%fd29, [%rd21];
	add.s64 	%rd22, %rd15, %rd19;
	ld.global.f64 	%fd30, [%rd22];
	sub.f64 	%fd31, %fd29, %fd30;
	ld.global.f64 	%fd32, [%rd21+8];
	ld.global.f64 	%fd33, [%rd22+8];
	sub.f64 	%fd34, %fd32, %fd33;
	ld.global.f64 	%fd35, [%rd21+16];
	ld.global.f64 	%fd36, [%rd22+16];
	sub.f64 	%fd37, %fd35, %fd36;
	mul.f64 	%fd38, %fd34, %fd3;
	fma.rn.f64 	%fd39, %fd31, %fd2, %fd38;
	fma.rn.f64 	%fd40, %fd4, %fd37, %fd39;
	mul.f64 	%fd41, %fd10, %fd40;
	fma.rn.f64 	%fd42, %fd1, %fd28, %fd41;
	max.f64 	%fd43, %fd42, 0dC12E848000000000;
	min.f64 	%fd5, %fd43, 0d412E848000000000;
	cvt.s64.s32 	%rd23, %r11;
	add.s64 	%rd24, %rd2, %rd23;
	ld.global.u8 	%rs1, [%rd24];
	and.b16  	%rs2, %rs1, 3;
	setp.ne.s16 	%p3, %rs2, 0;
	@%p3 bra 	$L__BB3_4;
	add.s64 	%rd26, %rd1, %rd19;
	mul.f64 	%fd44, %fd2, %fd5;
	atom.global.add.f64 	%fd45, [%rd26], %fd44;
	mul.f64 	%fd46, %fd3, %fd5;
	atom.global.add.f64 	%fd47, [%rd26+8], %fd46;
	mul.f64 	%fd48, %fd4, %fd5;
	atom.global.add.f64 	%fd49, [%rd26+16], %fd48;
$L__BB3_4:
	neg.f64 	%fd50, %fd5;
	mul.f64 	%fd6, %fd2, %fd50;
	mul.f64 	%fd7, %fd3, %fd50;
	mul.f64 	%fd8, %fd4, %fd50;
	cvt.s64.s32 	%rd27, %r2;
	add.s64 	%rd28, %rd2, %rd27;
	ld.global.u8 	%rs3, [%rd28];
	and.b16  	%rs4, %rs3, 3;
	setp.ne.s16 	%p4, %rs4, 0;
	@%p4 bra 	$L__BB3_6;
	add.s64 	%rd30, %rd1, %rd17;
	atom.global.add.f64 	%fd51, [%rd30], %fd6;
	atom.global.add.f64 	%fd52, [%rd30+8], %fd7;
	atom.global.add.f64 	%fd53, [%rd30+16], %fd8;
$L__BB3_6:
	ret;

}
	// .globl	compute_hinge_forces
.visible .entry compute_hinge_forces(
	.param .u32 compute_hinge_forces_param_0,
	.param .u64 .ptr .align 1 compute_hinge_forces_param_1,
	.param .u64 .ptr .align 1 compute_hinge_forces_param_2,
	.param .u64 .ptr .align 1 compute_hinge_forces_param_3,
	.param .u64 .ptr .align 1 compute_hinge_forces_param_4,
	.param .u64 .ptr .align 1 compute_hinge_forces_param_5,
	.param .u64 .ptr .align 1 compute_hinge_forces_param_6
)
{
	.reg .pred 	%p<15>;
	.reg .b16 	%rs<9>;
	.reg .b32 	%r<26>;
	.reg .b64 	%rd<41>;
	.reg .b64 	%fd<212>;

	ld.param.u32 	%r11, [compute_hinge_forces_param_0];
	ld.param.u64 	%rd4, [compute_hinge_forces_param_1];
	ld.param.u64 	%rd5, [compute_hinge_forces_param_2];
	ld.param.u64 	%rd6, [compute_hinge_forces_param_3];
	mov.u32 	%r12, %ctaid.x;
	mov.u32 	%r13, %ntid.x;
	mov.u32 	%r14, %tid.x;
	mad.lo.s32 	%r1, %r12, %r13, %r14;
	setp.ge.s32 	%p1, %r1, %r11;
	@%p1 bra 	$L__BB4_15;
	cvta.to.global.u64 	%rd9, %rd4;
	cvta.to.global.u64 	%rd10, %rd5;
	cvta.to.global.u64 	%rd11, %rd6;
	shl.b32 	%r15, %r1, 2;
	mul.wide.s32 	%rd12, %r15, 4;
	add.s64 	%rd13, %rd9, %rd12;
	ld.global.u32 	%r2, [%rd13];
	ld.global.u32 	%r3, [%rd13+4];
	ld.global.u32 	%r4, [%rd13+8];
	ld.global.u32 	%r5, [%rd13+12];
	mul.wide.s32 	%rd14, %r15, 8;
	add.s64 	%rd1, %rd10, %rd14;
	mul.lo.s32 	%r6, %r2, 3;
	mul.wide.s32 	%rd15, %r6, 8;
	add.s64 	%rd16, %rd11, %rd15;
	ld.global.f64 	%fd43, [%rd16];
	ld.global.f64 	%fd44, [%rd16+8];
	ld.global.f64 	%fd45, [%rd16+16];
	mul.lo.s32 	%r7, %r3, 3;
	mul.wide.s32 	%rd17, %r7, 8;
	add.s64 	%rd18, %rd11, %rd17;
	ld.global.f64 	%fd46, [%rd18];
	ld.global.f64 	%fd47, [%rd18+8];
	ld.global.f64 	%fd48, [%rd18+16];
	mul.lo.s32 	%r8, %r4, 3;
	mul.wide.s32 	%rd19, %r8, 8;
	add.s64 	%rd20, %rd11, %rd19;
	ld.global.f64 	%fd49, [%rd20];
	ld.global.f64 	%fd50, [%rd20+8];
	ld.global.f64 	%fd51, [%rd20+16];
	mul.lo.s32 	%r9, %r5, 3;
	mul.wide.s32 	%rd21, %r9, 8;
	add.s64 	%rd22, %rd11, %rd21;
	ld.global.f64 	%fd52, [%rd22];
	ld.global.f64 	%fd53, [%rd22+8];
	ld.global.f64 	%fd54, [%rd22+16];
	sub.f64 	%fd1, %fd49, %fd43;
	sub.f64 	%fd2, %fd50, %fd44;
	sub.f64 	%fd3, %fd51, %fd45;
	sub.f64 	%fd4, %fd46, %fd43;
	sub.f64 	%fd5, %fd47, %fd44;
	sub.f64 	%fd6, %fd48, %fd45;
	sub.f64 	%fd7, %fd46, %fd52;
	sub.f64 	%fd8, %fd47, %fd53;
	sub.f64 	%fd9, %fd48, %fd54;
	mul.f64 	%fd55, %fd6, %fd2;
	mul.f64 	%fd56, %fd5, %fd3;
	sub.f64 	%fd10, %fd55, %fd56;
	mul.f64 	%fd57, %fd4, %fd3;
	mul.f64 	%fd58, %fd6, %fd1;
	sub.f64 	%fd11, %fd57, %fd58;
	mul.f64 	%fd59, %fd5, %fd1;
	mul.f64 	%fd60, %fd4, %fd2;
	sub.f64 	%fd12, %fd59, %fd60;
	mul.f64 	%fd61, %fd5, %fd9;
	mul.f64 	%fd62, %fd6, %fd8;
	sub.f64 	%fd13, %fd61, %fd62;
	mul.f64 	%fd63, %fd6, %fd7;
	mul.f64 	%fd64, %fd4, %fd9;
	sub.f64 	%fd14, %fd63, %fd64;
	mul.f64 	%fd65, %fd4, %fd8;
	mul.f64 	%fd66, %fd5, %fd7;
	sub.f64 	%fd15, %fd65, %fd66;
	mul.f64 	%fd67, %fd11, %fd11;
	fma.rn.f64 	%fd68, %fd10, %fd10, %fd67;
	fma.rn.f64 	%fd69, %fd12, %fd12, %fd68;
	add.f64 	%fd70, %fd69, 0d3D719799812DEA11;
	sqrt.rn.f64 	%fd16, %fd70;
	mul.f64 	%fd71, %fd14, %fd14;
	fma.rn.f64 	%fd72, %fd13, %fd13, %fd71;
	fma.rn.f64 	%fd73, %fd15, %fd15, %fd72;
	add.f64 	%fd74, %fd73, 0d3D719799812DEA11;
	sqrt.rn.f64 	%fd75, %fd74;
	min.f64 	%fd76, %fd16, %fd75;
	setp.lt.f64 	%p2, %fd76, 0d3D719799812DEA11;
	@%p2 bra 	$L__BB4_15;
	ld.global.f64 	%fd18, [%rd1+8];
	ld.global.f64 	%fd19, [%rd1];
	mul.f64 	%fd77, %fd11, %fd14;
	fma.rn.f64 	%fd78, %fd10, %fd13, %fd77;
	fma.rn.f64 	%fd79, %fd12, %fd15, %fd78;
	mul.f64 	%fd80, %fd16, %fd75;
	div.rn.f64 	%fd81, %fd79, %fd80;
	max.f64 	%fd82, %fd81, 0dBFF0000000000000;
	min.f64 	%fd20, %fd82, 0d3FF0000000000000;
	{
	.reg .b32 %temp; 
	mov.b64 	{%temp, %r10}, %fd20;
	}
	abs.f64 	%fd21, %fd20;
	{
	.reg .b32 %temp; 
	mov.b64 	{%temp, %r16}, %fd21;
	}
	setp.gt.s32 	%p3, %r16, 1071801957;
	@%p3 bra 	$L__BB4_6;
	mul.f64 	%fd123, %fd20, %fd20;
	fma.rn.f64 	%fd124, %fd123, 0d3FB0066BDC1895E9, 0dBFB3823B180754AF;
	fma.rn.f64 	%fd125, %fd124, %fd123, 0d3FB11E52CC2F79AE;
	fma.rn.f64 	%fd126, %fd125, %fd123, 0dBF924EAF3526861B;
	fma.rn.f64 	%fd127, %fd126, %fd123, 0d3F91DF02A31E6CB7;
	fma.rn.f64 	%fd128, %fd127, %fd123, 0d3F847D18B0EEC6CC;
	fma.rn.f64 	%fd129, %fd128, %fd123, 0d3F8D0AF961BA53B0;
	fma.rn.f64 	%fd130, %fd129, %fd123, 0d3F91BF7734CF1C48;
	fma.rn.f64 	%fd131, %fd130, %fd123, 0d3F96E91483144EF7;
	fma.rn.f64 	%fd132, %fd131, %fd123, 0d3F9F1C6E0A4F9F81;
	fma.rn.f64 	%fd133, %fd132, %fd123, 0d3FA6DB6DC27FA92B;
	fma.rn.f64 	%fd134, %fd133, %fd123, 0d3FB333333320F91B;
	fma.rn.f64 	%fd135, %fd134, %fd123, 0d3FC5555555555F4D;
	mul.f64 	%fd136, %fd123, %fd135;
	fma.rn.f64 	%fd22, %fd136, %fd21, %fd21;
	setp.gt.s32 	%p7, %r10, -1;
	@%p7 bra 	$L__BB4_5;
	mov.f64 	%fd141, 0d3C91A62633145C07;
	add.rn.f64 	%fd142, %fd22, %fd141;
	mov.f64 	%fd143, 0d3FF921FB54442D18;
	add.rn.f64 	%fd211, %fd143, %fd142;
	bra.uni 	$L__BB4_7;
$L__BB4_5:
	mov.f64 	%fd137, 0dBC91A62633145C07;
	add.rn.f64 	%fd138, %fd22, %fd137;
	neg.f64 	%fd139, %fd138;
	mov.f64 	%fd140, 0d3FF921FB54442D18;
	add.rn.f64 	%fd211, %fd140, %fd139;
	bra.uni 	$L__BB4_7;
$L__BB4_6:
	mov.f64 	%fd83, 0d3FF0000000000000;
	sub.f64 	%fd84, %fd83, %fd21;
	{
	.reg .b32 %temp; 
	mov.b64 	{%r17, %temp}, %fd84;
	}
	{
	.reg .b32 %temp; 
	mov.b64 	{%temp, %r18}, %fd84;
	}
	add.s32 	%r19, %r18, -1048576;
	mov.b64 	%fd85, {%r17, %r19};
	rsqrt.approx.ftz.f64 	%fd86, %fd85;
	{
	.reg .b32 %temp; 
	mov.b64 	{%r20, %temp}, %fd86;
	}
	{
	.reg .b32 %temp; 
	mov.b64 	{%temp, %r21}, %fd86;
	}
	add.s32 	%r22, %r21, -1048576;
	mov.b64 	%fd87, {%r20, %r22};
	mul.f64 	%fd88, %fd85, %fd86;
	neg.f64 	%fd89, %fd88;
	fma.rn.f64 	%fd90, %fd88, %fd89, %fd85;
	fma.rn.f64 	%fd91, %fd90, %fd87, %fd88;
	neg.f64 	%fd92, %fd91;
	fma.rn.f64 	%fd93, %fd86, %fd92, 0d3FF0000000000000;
	fma.rn.f64 	%fd94, %fd93, %fd87, %fd87;
	fma.rn.f64 	%fd95, %fd91, %fd92, %fd85;
	fma.rn.f64 	%fd96, %fd95, %fd94, %fd91;
	{
	.reg .b32 %temp; 
	mov.b64 	{%r23, %temp}, %fd96;
	}
	{
	.reg .b32 %temp; 
	mov.b64 	{%temp, %r24}, %fd96;
	}
	add.s32 	%r25, %r24, 1048576;
	mov.b64 	%fd97, {%r23, %r25};
	fma.rn.f64 	%fd98, %fd84, 0d3EC715B371155F70, 0dBEBAC2FE66FAAC4B;
	fma.rn.f64 	%fd99, %fd98, %fd84, 0d3ED9A9B88EFCD9B8;
	fma.rn.f64 	%fd100, %fd99, %fd84, 0d3EDD0F40A8A0C4C3;
	fma.rn.f64 	%fd101, %fd100, %fd84, 0d3EF46D4CFA9E0E1F;
	fma.rn.f64 	%fd102, %fd101, %fd84, 0d3F079C168D1E2422;
	fma.rn.f64 	%fd103, %fd102, %fd84, 0d3F1C9A88C3BCA540;
	fma.rn.f64 	%fd104, %fd103, %fd84, 0d3F31C4E64BD476DF;
	fma.rn.f64 	%fd105, %fd104, %fd84, 0d3F46E8BA60009C8F;
	fma.rn.f64 	%fd106, %fd105, %fd84, 0d3F5F1C71C62B05A2;
	fma.rn.f64 	%fd107, %fd106, %fd84, 0d3F76DB6DB6DC9F2C;
	fma.rn.f64 	%fd108, %fd107, %fd84, 0d3F9333333333329C;
	fma.rn.f64 	%fd109, %fd108, %fd84, 0d3FB5555555555555;
	setp.lt.s32 	%p4, %r18, 1;
	mov.f64 	%fd110, 0d0000000000000000;
	mul.rn.f64 	%fd111, %fd21, %fd110;
	mul.f64 	%fd112, %fd84, %fd109;
	fma.rn.f64 	%fd113, %fd112, %fd97, %fd97;
	selp.f64 	%fd114, %fd111, %fd113, %p4;
	setp.lt.s32 	%p5, %r18, 0;
	mov.f64 	%fd115, 0d7FF0000000000000;
	mul.rn.f64 	%fd116, %fd114, %fd115;
	selp.f64 	%fd117, %fd116, %fd114, %p5;
	setp.lt.s32 	%p6, %r10, 0;
	mov.f64 	%fd118, 0dBCA1A62633145C07;
	add.rn.f64 	%fd119, %fd117, %fd118;
	neg.f64 	%fd120, %fd119;
	mov.f64 	%fd121, 0d400921FB54442D18;
	add.rn.f64 	%fd122, %fd121, %fd120;
	selp.f64 	%fd211, %fd122, %fd117, %p6;
$L__BB4_7:
	ld.param.u64 	%rd40, [compute_hinge_forces_param_6];
	ld.param.u64 	%rd39, [compute_hinge_forces_param_5];
	cvta.to.global.u64 	%rd2, %rd40;
	mul.f64 	%fd144, %fd5, %fd5;
	fma.rn.f64 	%fd145, %fd4, %fd4, %fd144;
	fma.rn.f64 	%fd146, %fd6, %fd6, %fd145;
	add.f64 	%fd147, %fd146, 0d3D719799812DEA11;
	sqrt.rn.f64 	%fd148, %fd147;
	mul.f64 	%fd149, %fd11, %fd8;
	fma.rn.f64 	%fd150, %fd7, %fd10, %fd149;
	fma.rn.f64 	%fd151, %fd12, %fd9, %fd150;
	setp.lt.f64 	%p8, %fd151, 0d0000000000000000;
	neg.f64 	%fd152, %fd211;
	selp.f64 	%fd153, %fd152, %fd211, %p8;
	sub.f64 	%fd154, %fd153, %fd18;
	setp.gt.f64 	%p9, %fd154, 0d400921FB54411744;
	add.f64 	%fd155, %fd154, 0dC01921FB54411744;
	selp.f64 	%fd156, %fd155, %fd154, %p9;
	setp.lt.f64 	%p10, %fd156, 0dC00921FB54411744;
	add.f64 	%fd157, %fd156, 0d401921FB54411744;
	selp.f64 	%fd158, %fd157, %fd156, %p10;
	neg.f64 	%fd159, %fd19;
	mul.f64 	%fd27, %fd158, %fd159;
	mul.f64 	%fd160, %fd16, %fd16;
	mul.f64 	%fd161, %fd75, %fd75;
	mul.f64 	%fd162, %fd148, %fd148;
	max.f64 	%fd163, %fd160, 0d3E45798EE2308C3A;
	max.f64 	%fd164, %fd161, 0d3E45798EE2308C3A;
	div.rn.f64 	%fd165, %fd148, %fd163;
	mul.f64 	%fd28, %fd10, %fd165;
	mul.f64 	%fd29, %fd11, %fd165;
	mul.f64 	%fd30, %fd12, %fd165;
	neg.f64 	%fd166, %fd148;
	div.rn.f64 	%fd167, %fd166, %fd164;
	mul.f64 	%fd31, %fd13, %fd167;
	mul.f64 	%fd32, %fd14, %fd167;
	mul.f64 	%fd33, %fd15, %fd167;
	mul.f64 	%fd168, %fd5, %fd2;
	fma.rn.f64 	%fd169, %fd4, %fd1, %fd168;
	fma.rn.f64 	%fd170, %fd6, %fd3, %fd169;
	mul.f64 	%fd171, %fd5, %fd8;
	fma.rn.f64 	%fd172, %fd4, %fd7, %fd171;
	fma.rn.f64 	%fd173, %fd6, %fd9, %fd172;
	div.rn.f64 	%fd34, %fd170, %fd162;
	div.rn.f64 	%fd35, %fd173, %fd162;
	add.f64 	%fd36, %fd35, 0dBFF0000000000000;
	cvt.s64.s32 	%rd23, %r4;
	cvta.to.global.u64 	%rd3, %rd39;
	add.s64 	%rd24, %rd3, %rd23;
	ld.global.u8 	%rs1, [%rd24];
	and.b16  	%rs2, %rs1, 3;
	setp.ne.s16 	%p11, %rs2, 0;
	@%p11 bra 	$L__BB4_9;
	mul.wide.s32 	%rd25, %r8, 8;
	add.s64 	%rd26, %rd2, %rd25;
	mul.f64 	%fd174, %fd27, %fd28;
	atom.global.add.f64 	%fd175, [%rd26], %fd174;
	mul.f64 	%fd176, %fd27, %fd29;
	atom.global.add.f64 	%fd177, [%rd26+8], %fd176;
	mul.f64 	%fd178, %fd27, %fd30;
	atom.global.add.f64 	%fd179, [%rd26+16], %fd178;
$L__BB4_9:
	cvt.s64.s32 	%rd27, %r5;
	add.s64 	%rd28, %rd3, %rd27;
	ld.global.u8 	%rs3, [%rd28];
	and.b16  	%rs4, %rs3, 3;
	setp.ne.s16 	%p12, %rs4, 0;
	@%p12 bra 	$L__BB4_11;
	mul.wide.s32 	%rd29, %r9, 8;
	add.s64 	%rd30, %rd2, %rd29;
	mul.f64 	%fd180, %fd27, %fd31;
	atom.global.add.f64 	%fd181, [%rd30], %fd180;
	mul.f64 	%fd182, %fd27, %fd32;
	atom.global.add.f64 	%fd183, [%rd30+8], %fd182;
	mul.f64 	%fd184, %fd27, %fd33;
	atom.global.add.f64 	%fd185, [%rd30+16], %fd184;
$L__BB4_11:
	add.f64 	%fd186, %fd34, 0dBFF0000000000000;
	mul.f64 	%fd187, %fd35, %fd31;
	mul.f64 	%fd188, %fd186, %fd28;
	sub.f64 	%fd189, %fd188, %fd187;
	mul.f64 	%fd37, %fd27, %fd189;
	mul.f64 	%fd190, %fd35, %fd32;
	mul.f64 	%fd191, %fd186, %fd29;
	sub.f64 	%fd192, %fd191, %fd190;
	mul.f64 	%fd38, %fd27, %fd192;
	mul.f64 	%fd193, %fd35, %fd33;
	mul.f64 	%fd194, %fd186, %fd30;
	sub.f64 	%fd39, %fd194, %fd193;
	cvt.s64.s32 	%rd31, %r2;
	add.s64 	%rd32, %rd3, %rd31;
	ld.global.u8 	%rs5, [%rd32];
	and.b16  	%rs6, %rs5, 3;
	setp.ne.s16 	%p13, %rs6, 0;
	@%p13 bra 	$L__BB4_13;
	mul.wide.s32 	%rd33, %r6, 8;
	add.s64 	%rd34, %rd2, %rd33;
	atom.global.add.f64 	%fd195, [%rd34], %fd37;
	atom.global.add.f64 	%fd196, [%rd34+8], %fd38;
	mul.f64 	%fd197, %fd27, %fd39;
	atom.global.add.f64 	%fd198, [%rd34+16], %fd197;
$L__BB4_13:
	mul.f64 	%fd199, %fd34, %fd28;
	mul.f64 	%fd200, %fd36, %fd31;
	sub.f64 	%fd201, %fd200, %fd199;
	mul.f64 	%fd40, %fd27, %fd201;
	mul.f64 	%fd202, %fd34, %fd29;
	mul.f64 	%fd203, %fd36, %fd32;
	sub.f64 	%fd204, %fd203, %fd202;
	mul.f64 	%fd41, %fd27, %fd204;
	mul.f64 	%fd205, %fd34, %fd30;
	mul.f64 	%fd206, %fd36, %fd33;
	sub.f64 	%fd207, %fd206, %fd205;
	mul.f64 	%fd42, %fd27, %fd207;
	cvt.s64.s32 	%rd35, %r3;
	add.s64 	%rd36, %rd3, %rd35;
	ld.global.u8 	%rs7, [%rd36];
	and.b16  	%rs8, %rs7, 3;
	setp.ne.s16 	%p14, %rs8, 0;
	@%p14 bra 	$L__BB4_15;
	mul.wide.s32 	%rd37, %r7, 8;
	add.s64 	%rd38, %rd2, %rd37;
	atom.global.add.f64 	%fd208, [%rd38], %fd40;
	atom.global.add.f64 	%fd209, [%rd38+8], %fd41;
	atom.global.add.f64 	%fd210, [%rd38+16], %fd42;
$L__BB4_15:
	ret;

}
	// .globl	apply_global_forces
.visible .entry apply_global_forces(
	.param .u32 apply_global_forces_param_0,
	.param .u64 .ptr .align 1 apply_global_forces_param_1,
	.param .u64 .ptr .align 1 apply_global_forces_param_2,
	.param .u64 .ptr .align 1 apply_global_forces_param_3,
	.param .f64 apply_global_forces_param_4,
	.param .f64 apply_global_forces_param_5,
	.param .u64 .ptr .align 1 apply_global_forces_param_6
)
{
	.reg .pred 	%p<3>;
	.reg .b16 	%rs<3>;
	.reg .b32 	%r<7>;
	.reg .b32 	%f<2>;
	.reg .b64 	%rd<16>;
	.reg .b64 	%fd<18>;

	ld.param.u32 	%r2, [apply_global_forces_param_0];
	ld.param.u64 	%rd1, [apply_global_forces_param_1];
	ld.param.u64 	%rd2, [apply_global_forces_param_2];
	ld.param.u64 	%rd3, [apply_global_forces_param_3];
	ld.param.f64 	%fd1, [apply_global_forces_param_4];
	ld.param.f64 	%fd2, [apply_global_forces_param_5];
	ld.param.u64 	%rd4, [apply_global_forces_param_6];
	mov.u32 	%r3, %ctaid.x;
	mov.u32 	%r4, %ntid.x;
	mov.u32 	%r5, %tid.x;
	mad.lo.s32 	%r1, %r3, %r4, %r5;
	setp.ge.s32 	%p1, %r1, %r2;
	@%p1 bra 	$L__BB5_3;
	cvta.to.global.u64 	%rd5, %rd3;
	cvt.s64.s32 	%rd6, %r1;
	add.s64 	%rd7, %rd5, %rd6;
	ld.global.u8 	%rs1, [%rd7];
	and.b16  	%rs2, %rs1, 3;
	setp.ne.s16 	%p2, %rs2, 0;
	@%p2 bra 	$L__BB5_3;
	cvta.to.global.u64 	%rd8, %rd2;
	mul.wide.s32 	%rd9, %r1, 4;
	add.s64 	%rd10, %rd8, %rd9;
	ld.global.f32 	%f1, [%rd10];
	cvt.f64.f32 	%fd3, %f1;
	mul.f64 	%fd4, %fd1, %fd3;
	mul.lo.s32 	%r6, %r1, 3;
	cvta.to.global.u64 	%rd11, %rd1;
	mul.wide.s32 	%rd12, %r6, 8;
	add.s64 	%rd13, %rd11, %rd12;
	ld.global.f64 	%fd5, [%rd13];
	mul.f64 	%fd6, %fd5, %fd4;
	cvta.to.global.u64 	%rd14, %rd4;
	add.s64 	%rd15, %rd14, %rd12;
	ld.global.f64 	%fd7, [%rd15];
	sub.f64 	%fd8, %fd7, %fd6;
	st.global.f64 	[%rd15], %fd8;
	ld.global.f64 	%fd9, [%rd13+8];
	mul.f64 	%fd10, %fd4, %fd9;
	ld.global.f64 	%fd11, [%rd15+8];
	sub.f64 	%fd12, %fd11, %fd10;
	st.global.f64 	[%rd15+8], %fd12;
	ld.global.f64 	%fd13, [%rd13+16];
	mul.f64 	%fd14, %fd4, %fd13;
	ld.global.f64 	%fd15, [%rd15+16];
	sub.f64 	%fd16, %fd15, %fd14;
	fma.rn.f64 	%fd17, %fd2, %fd3, %fd16;
	st.global.f64 	[%rd15+16], %fd17;
$L__BB5_3:
	ret;

}
	// .globl	rk4_step_integrate
.visible .entry rk4_step_integrate(
	.param .u32 rk4_step_integrate_param_0,
	.param .f64 rk4_step_integrate_param_1,
	.param .u64 .ptr .align 1 rk4_step_integrate_param_2,
	.param .u64 .ptr .align 1 rk4_step_integrate_param_3,
	.param .u64 .ptr .align 1 rk4_step_integrate_param_4,
	.param .u64 .ptr .align 1 rk4_step_integrate_param_5,
	.param .u64 .ptr .align 1 rk4_step_integrate_param_6,
	.param .u64 .ptr .align 1 rk4_step_integrate_param_7,
	.param .u64 .ptr .align 1 rk4_step_integrate_param_8,
	.param .u64 .ptr .align 1 rk4_step_integrate_param_9,
	.param .u64 .ptr .align 1 rk4_step_integrate_param_10,
	.param .f64 rk4_step_integrate_param_11
)
{
	.reg .pred 	%p<4>;
	.reg .b16 	%rs<3>;
	.reg .b32 	%r<8>;
	.reg .b32 	%f<2>;
	.reg .b64 	%rd<41>;
	.reg .b64 	%fd<41>;

	ld.param.u32 	%r2, [rk4_step_integrate_param_0];
	ld.param.u64 	%rd10, [rk4_step_integrate_param_2];
	ld.param.u64 	%rd11, [rk4_step_integrate_param_3];
	ld.param.u64 	%rd9, [rk4_step_integrate_param_6];
	ld.param.u64 	%rd12, [rk4_step_integrate_param_7];
	ld.param.u64 	%rd13, [rk4_step_integrate_param_8];
	ld.param.u64 	%rd14, [rk4_step_integrate_param_9];
	ld.param.u64 	%rd15, [rk4_step_integrate_param_10];
	cvta.to.global.u64 	%rd1, %rd15;
	cvta.to.global.u64 	%rd2, %rd14;
	cvta.to.global.u64 	%rd3, %rd10;
	cvta.to.global.u64 	%rd4, %rd12;
	cvta.to.global.u64 	%rd5, %rd11;
	cvta.to.global.u64 	%rd6, %rd13;
	mov.u32 	%r3, %ctaid.x;
	mov.u32 	%r4, %ntid.x;
	mov.u32 	%r5, %tid.x;
	mad.lo.s32 	%r1, %r3, %r4, %r5;
	setp.ge.s32 	%p1, %r1, %r2;
	@%p1 bra 	$L__BB6_4;
	cvta.to.global.u64 	%rd16, %rd9;
	cvt.s64.s32 	%rd17, %r1;
	add.s64 	%rd18, %rd16, %rd17;
	ld.global.u8 	%rs1, [%rd18];
	and.b16  	%rs2, %rs1, 3;
	setp.eq.s16 	%p2, %rs2, 0;
	@%p2 bra 	$L__BB6_3;
	mul.lo.s32 	%r6, %r1, 3;
	mul.wide.s32 	%rd19, %r6, 8;
	add.s64 	%rd20, %rd4, %rd19;
	mov.b64 	%rd21, 0;
	st.global.u64 	[%rd20], %rd21;
	st.global.u64 	[%rd20+8], %rd21;
	st.global.u64 	[%rd20+16], %rd21;
	add.s64 	%rd22, %rd6, %rd19;
	st.global.u64 	[%rd22], %rd21;
	st.global.u64 	[%rd22+8], %rd21;
	st.global.u64 	[%rd22+16], %rd21;
	add.s64 	%rd23, %rd3, %rd19;
	ld.global.f64 	%fd3, [%rd23];
	add.s64 	%rd24, %rd2, %rd19;
	st.global.f64 	[%rd24], %fd3;
	ld.global.f64 	%fd4, [%rd23+8];
	st.global.f64 	[%rd24+8], %fd4;
	ld.global.f64 	%fd5, [%rd23+16];
	st.global.f64 	[%rd24+16], %fd5;
	add.s64 	%rd25, %rd5, %rd19;
	ld.global.f64 	%fd6, [%rd25];
	add.s64 	%rd26, %rd1, %rd19;
	st.global.f64 	[%rd26], %fd6;
	ld.global.f64 	%fd7, [%rd25+8];
	st.global.f64 	[%rd26+8], %fd7;
	ld.global.f64 	%fd8, [%rd25+16];
	st.global.f64 	[%rd26+16], %fd8;
	bra.uni 	$L__BB6_4;
$L__BB6_3:
	ld.param.f64 	%fd40, [rk4_step_integrate_param_11];
	ld.param.u64 	%rd40, [rk4_step_integrate_param_5];
	ld.param.u64 	%rd39, [rk4_step_integrate_param_4];
	ld.param.f64 	%fd39, [rk4_step_integrate_param_1];
	cvta.to.global.u64 	%rd27, %rd40;
	mul.wide.s32 	%rd28, %r1, 4;
	add.s64 	%rd29, %rd27, %rd28;
	ld.global.f32 	%f1, [%rd29];
	cvt.f64.f32 	%fd9, %f1;
	setp.gt.f32 	%p3, %f1, 0f00000000;
	rcp.rn.f64 	%fd10, %fd9;
	selp.f64 	%fd11, %fd10, 0d0000000000000000, %p3;
	mul.lo.s32 	%r7, %r1, 3;
	cvta.to.global.u64 	%rd30, %rd39;
	mul.wide.s32 	%rd31, %r7, 8;
	add.s64 	%rd32, %rd30, %rd31;
	ld.global.f64 	%fd12, [%rd32];
	mul.f64 	%fd13, %fd12, %fd11;
	add.s64 	%rd33, %rd6, %rd31;
	st.global.f64 	[%rd33], %fd13;
	ld.global.f64 	%fd14, [%rd32+8];
	mul.f64 	%fd15, %fd14, %fd11;
	st.global.f64 	[%rd33+8], %fd15;
	ld.global.f64 	%fd16, [%rd32+16];
	mul.f64 	%fd17, %fd11, %fd16;
	st.global.f64 	[%rd33+16], %fd17;
	add.s64 	%rd34, %rd5, %rd31;
	ld.global.f64 	%fd18, [%rd34];
	add.s64 	%rd35, %rd4, %rd31;
	st.global.f64 	[%rd35], %fd18;
	ld.global.f64 	%fd19, [%rd34+8];
	st.global.f64 	[%rd35+8], %fd19;
	ld.global.f64 	%fd20, [%rd34+16];
	st.global.f64 	[%rd35+16], %fd20;
	mul.f64 	%fd21, %fd39, %fd40;
	add.s64 	%rd36, %rd3, %rd31;
	ld.global.f64 	%fd22, [%rd36];
	fma.rn.f64 	%fd23, %fd21, %fd18, %fd22;
	add.s64 	%rd37, %rd2, %rd31;
	st.global.f64 	[%rd37], %fd23;
	ld.global.f64 	%fd24, [%rd36+8];
	ld.global.f64 	%fd25, [%rd35+8];
	fma.rn.f64 	%fd26, %fd21, %fd25, %fd24;
	st.global.f64 	[%rd37+8], %fd26;
	ld.global.f64 	%fd27, [%rd36+16];
	ld.global.f64 	%fd28, [%rd35+16];
	fma.rn.f64 	%fd29, %fd21, %fd28, %fd27;
	st.global.f64 	[%rd37+16], %fd29;
	ld.global.f64 	%fd30, [%rd34];
	ld.global.f64 	%fd31, [%rd33];
	fma.rn.f64 	%fd32, %fd21, %fd31, %fd30;
	add.s64 	%rd38, %rd1, %rd31;
	st.global.f64 	[%rd38], %fd32;
	ld.global.f64 	%fd33, [%rd34+8];
	ld.global.f64 	%fd34, [%rd33+8];
	fma.rn.f64 	%fd35, %fd21, %fd34, %fd33;
	st.global.f64 	[%rd38+8], %fd35;
	ld.global.f64 	%fd36, [%rd34+16];
	ld.global.f64 	%fd37, [%rd33+16];
	fma.rn.f64 	%fd38, %fd21, %fd37, %fd36;
	st.global.f64 	[%rd38+16], %fd38;
$L__BB6_4:
	ret;

}
	// .globl	rk4_final_update
.visible .entry rk4_final_update(
	.param .u32 rk4_final_update_param_0,
	.param .f64 rk4_final_update_param_1,
	.param .u64 .ptr .align 1 rk4_final_update_param_2,
	.param .u64 .ptr .align 1 rk4_final_update_param_3,
	.param .u64 .ptr .align 1 rk4_final_update_param_4,
	.param .u64 .ptr .align 1 rk4_final_update_param_5,
	.param .u64 .ptr .align 1 rk4_final_update_param_6,
	.param .u64 .ptr .align 1 rk4_final_update_param_7,
	.param .u64 .ptr .align 1 rk4_final_update_param_8,
	.param .u64 .ptr .align 1 rk4_final_update_param_9,
	.param .u64 .ptr .align 1 rk4_final_update_param_10,
	.param .u64 .ptr .align 1 rk4_final_update_param_11,
	.param .u64 .ptr .align 1 rk4_final_update_param_12
)
{
	.reg .pred 	%p<3>;
	.reg .b16 	%rs<3>;
	.reg .b32 	%r<7>;
	.reg .b64 	%rd<37>;
	.reg .b64 	%fd<58>;

	ld.param.u32 	%r2, [rk4_final_update_param_0];
	ld.param.u64 	%rd1, [rk4_final_update_param_2];
	ld.param.u64 	%rd3, [rk4_final_update_param_4];
	ld.param.u64 	%rd4, [rk4_final_update_param_5];
	ld.param.u64 	%rd5, [rk4_final_update_param_6];
	ld.param.u64 	%rd6, [rk4_final_update_param_7];
	ld.param.u64 	%rd7, [rk4_final_update_param_8];
	ld.param.u64 	%rd8, [rk4_final_update_param_9];
	ld.param.u64 	%rd9, [rk4_final_update_param_10];
	ld.param.u64 	%rd10, [rk4_final_update_param_11];
	ld.param.u64 	%rd11, [rk4_final_update_param_12];
	mov.u32 	%r3, %ctaid.x;
	mov.u32 	%r4, %ntid.x;
	mov.u32 	%r5, %tid.x;
	mad.lo.s32 	%r1, %r3, %r4, %r5;
	setp.ge.s32 	%p1, %r1, %r2;
	@%p1 bra 	$L__BB7_3;
	cvta.to.global.u64 	%rd12, %rd11;
	cvt.s64.s32 	%rd13, %r1;
	add.s64 	%rd14, %rd12, %rd13;
	ld.global.u8 	%rs1, [%rd14];
	and.b16  	%rs2, %rs1, 3;
	setp.ne.s16 	%p2, %rs2, 0;
	@%p2 bra 	$L__BB7_3;
	ld.param.u64 	%rd36, [rk4_final_update_param_3];
	ld.param.f64 	%fd57, [rk4_final_update_param_1];
	div.rn.f64 	%fd2, %fd57, 0d4018000000000000;
	mul.lo.s32 	%r6, %r1, 3;
	cvta.to.global.u64 	%rd15, %rd3;
	mul.wide.s32 	%rd16, %r6, 8;
	add.s64 	%rd17, %rd15, %rd16;
	ld.global.f64 	%fd3, [%rd17];
	cvta.to.global.u64 	%rd18, %rd5;
	add.s64 	%rd19, %rd18, %rd16;
	ld.global.f64 	%fd4, [%rd19];
	fma.rn.f64 	%fd5, %fd4, 0d4000000000000000, %fd3;
	cvta.to.global.u64 	%rd20, %rd7;
	add.s64 	%rd21, %rd20, %rd16;
	ld.global.f64 	%fd6, [%rd21];
	fma.rn.f64 	%fd7, %fd6, 0d4000000000000000, %fd5;
	cvta.to.global.u64 	%rd22, %rd9;
	add.s64 	%rd23, %rd22, %rd16;
	ld.global.f64 	%fd8, [%rd23];
	add.f64 	%fd9, %fd8, %fd7;
	cvta.to.global.u64 	%rd24, %rd1;
	add.s64 	%rd25, %rd24, %rd16;
	ld.global.f64 	%fd10, [%rd25];
	fma.rn.f64 	%fd11, %fd2, %fd9, %fd10;
	st.global.f64 	[%rd25], %fd11;
	ld.global.f64 	%fd12, [%rd17+8];
	ld.global.f64 	%fd13, [%rd19+8];
	fma.rn.f64 	%fd14, %fd13, 0d4000000000000000, %fd12;
	ld.global.f64 	%fd15, [%rd21+8];
	fma.rn.f64 	%fd16, %fd15, 0d4000000000000000, %fd14;
	ld.global.f64 	%fd17, [%rd23+8];
	add.f64 	%fd18, %fd17, %fd16;
	ld.global.f64 	%fd19, [%rd25+8];
	fma.rn.f64 	%fd20, %fd2, %fd18, %fd19;
	st.global.f64 	[%rd25+8], %fd20;
	ld.global.f64 	%fd21, [%rd17+16];
	ld.global.f64 	%fd22, [%rd19+16];
	fma.rn.f64 	%fd23, %fd22, 0d4000000000000000, %fd21;
	ld.global.f64 	%fd24, [%rd21+16];
	fma.rn.f64 	%fd25, %fd24, 0d4000000000000000, %fd23;
	ld.global.f64 	%fd26, [%rd23+16];
	add.f64 	%fd27, %fd26, %fd25;
	ld.global.f64 	%fd28, [%rd25+16];
	fma.rn.f64 	%fd29, %fd2, %fd27, %fd28;
	st.global.f64 	[%rd25+16], %fd29;
	cvta.to.global.u64 	%rd26, %rd4;
	add.s64 	%rd27, %rd26, %rd16;
	ld.global.f64 	%fd30, [%rd27];
	cvta.to.global.u64 	%rd28, %rd6;
	add.s64 	%rd29, %rd28, %rd16;
	ld.global.f64 	%fd31, [%rd29];
	fma.rn.f64 	%fd32, %fd31, 0d4000000000000000, %fd30;
	cvta.to.global.u64 	%rd30, %rd8;
	add.s64 	%rd31, %rd30, %rd16;
	ld.global.f64 	%fd33, [%rd31];
	fma.rn.f64 	%fd34, %fd33, 0d4000000000000000, %fd32;
	cvta.to.global.u64 	%rd32, %rd10;
	add.s64 	%rd33, %rd32, %rd16;
	ld.global.f64 	%fd35, [%rd33];
	add.f64 	%fd36, %fd35, %fd34;
	cvta.to.global.u64 	%rd34, %rd36;
	add.s64 	%rd35, %rd34, %rd16;
	ld.global.f64 	%fd37, [%rd35];
	fma.rn.f64 	%fd38, %fd2, %fd36, %fd37;
	st.global.f64 	[%rd35], %fd38;
	ld.global.f64 	%fd39, [%rd27+8];
	ld.global.f64 	%fd40, [%rd29+8];
	fma.rn.f64 	%fd41, %fd40, 0d4000000000000000, %fd39;
	ld.global.f64 	%fd42, [%rd31+8];
	fma.rn.f64 	%fd43, %fd42, 0d4000000000000000, %fd41;
	ld.global.f64 	%fd44, [%rd33+8];
	add.f64 	%fd45, %fd44, %fd43;
	ld.global.f64 	%fd46, [%rd35+8];
	fma.rn.f64 	%fd47, %fd2, %fd45, %fd46;
	st.global.f64 	[%rd35+8], %fd47;
	ld.global.f64 	%fd48, [%rd27+16];
	ld.global.f64 	%fd49, [%rd29+16];
	fma.rn.f64 	%fd50, %fd49, 0d4000000000000000, %fd48;
	ld.global.f64 	%fd51, [%rd31+16];
	fma.rn.f64 	%fd52, %fd51, 0d4000000000000000, %fd50;
	ld.global.f64 	%fd53, [%rd33+16];
	add.f64 	%fd54, %fd53, %fd52;
	ld.global.f64 	%fd55, [%rd35+16];
	fma.rn.f64 	%fd56, %fd2, %fd54, %fd55;
	st.global.f64 	[%rd35+16], %fd56;
$L__BB7_3:
	ret;

}
	// .globl	project_rigid_bars
.visible .entry project_rigid_bars(
	.param .u32 project_rigid_bars_param_0,
	.param .u64 .ptr .align 1 project_rigid_bars_param_1,
	.param .u64 .ptr .align 1 project_rigid_bars_param_2,
	.param .u64 .ptr .align 1 project_rigid_bars_param_3,
	.param .u64 .ptr .align 1 project_rigid_bars_param_4,
	.param .u64 .ptr .align 1 project_rigid_bars_param_5,
	.param .f64 project_rigid_bars_param_6
)
{
	.reg .pred 	%p<10>;
	.reg .b16 	%rs<5>;
	.reg .b32 	%r<11>;
	.reg .b32 	%f<3>;
	.reg .b64 	%rd<27>;
	.reg .b64 	%fd<56>;

	ld.param.u32 	%r4, [project_rigid_bars_param_0];
	ld.param.u64 	%rd4, [project_rigid_bars_param_1];
	ld.param.u64 	%rd5, [project_rigid_bars_param_2];
	ld.param.u64 	%rd8, [project_rigid_bars_param_3];
	ld.param.u64 	%rd6, [project_rigid_bars_param_4];
	ld.param.u64 	%rd7, [project_rigid_bars_param_5];
	ld.param.f64 	%fd14, [project_rigid_bars_param_6];
	cvta.to.global.u64 	%rd1, %rd8;
	mov.u32 	%r5, %ctaid.x;
	mov.u32 	%r6, %ntid.x;
	mov.u32 	%r7, %tid.x;
	mad.lo.s32 	%r1, %r5, %r6, %r7;
	setp.ge.s32 	%p1, %r1, %r4;
	@%p1 bra 	$L__BB8_13;
	cvta.to.global.u64 	%rd9, %rd7;
	cvta.to.global.u64 	%rd10, %rd4;
	cvta.to.global.u64 	%rd11, %rd5;
	shl.b32 	%r8, %r1, 1;
	mul.wide.s32 	%rd12, %r8, 4;
	add.s64 	%rd13, %rd10, %rd12;
	ld.global.u32 	%r2, [%rd13];
	ld.global.u32 	%r3, [%rd13+4];
	mul.wide.s32 	%rd14, %r1, 8;
	add.s64 	%rd15, %rd11, %rd14;
	ld.global.f64 	%fd15, [%rd15];
	mul.lo.s32 	%r9, %r3, 3;
	mul.wide.s32 	%rd16, %r9, 8;
	add.s64 	%rd2, %rd9, %rd16;
	ld.global.f64 	%fd16, [%rd2];
	mul.lo.s32 	%r10, %r2, 3;
	mul.wide.s32 	%rd17, %r10, 8;
	add.s64 	%rd3, %rd9, %rd17;
	ld.global.f64 	%fd17, [%rd3];
	sub.f64 	%fd1, %fd16, %fd17;
	ld.global.f64 	%fd18, [%rd2+8];
	ld.global.f64 	%fd19, [%rd3+8];
	sub.f64 	%fd2, %fd18, %fd19;
	ld.global.f64 	%fd20, [%rd2+16];
	ld.global.f64 	%fd21, [%rd3+16];
	sub.f64 	%fd3, %fd20, %fd21;
	mul.f64 	%fd22, %fd2, %fd2;
	fma.rn.f64 	%fd23, %fd1, %fd1, %fd22;
	fma.rn.f64 	%fd24, %fd3, %fd3, %fd23;
	add.f64 	%fd25, %fd24, 0d3D719799812DEA11;
	sqrt.rn.f64 	%fd4, %fd25;
	sub.f64 	%fd5, %fd4, %fd15;
	abs.f64 	%fd26, %fd5;
	setp.lt.f64 	%p2, %fd26, 0d3E112E0BE826D695;
	mov.f64 	%fd54, 0d0000000000000000;
	@%p2 bra 	$L__BB8_13;
	cvta.to.global.u64 	%rd18, %rd6;
	cvt.s64.s32 	%rd19, %r2;
	add.s64 	%rd20, %rd18, %rd19;
	ld.global.u8 	%rs3, [%rd20];
	and.b16  	%rs1, %rs3, 3;
	setp.ne.s16 	%p3, %rs1, 0;
	cvt.s64.s32 	%rd21, %r3;
	add.s64 	%rd22, %rd18, %rd21;
	ld.global.u8 	%rs4, [%rd22];
	and.b16  	%rs2, %rs4, 3;
	@%p3 bra 	$L__BB8_5;
	mul.wide.s32 	%rd23, %r2, 4;
	add.s64 	%rd24, %rd1, %rd23;
	ld.global.f32 	%f1, [%rd24];
	setp.leu.f32 	%p4, %f1, 0f00000000;
	@%p4 bra 	$L__BB8_5;
	cvt.f64.f32 	%fd29, %f1;
	rcp.rn.f64 	%fd54, %fd29;
$L__BB8_5:
	setp.ne.s16 	%p5, %rs2, 0;
	mov.f64 	%fd55, 0d0000000000000000;
	@%p5 bra 	$L__BB8_8;
	mul.wide.s32 	%rd25, %r3, 4;
	add.s64 	%rd26, %rd1, %rd25;
	ld.global.f32 	%f2, [%rd26];
	setp.leu.f32 	%p6, %f2, 0f00000000;
	@%p6 bra 	$L__BB8_8;
	cvt.f64.f32 	%fd32, %f2;
	rcp.rn.f64 	%fd55, %fd32;
$L__BB8_8:
	add.f64 	%fd10, %fd54, %fd55;
	setp.lt.f64 	%p7, %fd10, 0d3D719799812DEA11;
	@%p7 bra 	$L__BB8_13;
	setp.ne.s16 	%p8, %rs1, 0;
	neg.f64 	%fd33, %fd14;
	mul.f64 	%fd34, %fd5, %fd33;
	div.rn.f64 	%fd35, %fd34, %fd10;
	div.rn.f64 	%fd36, %fd1, %fd4;
	mul.f64 	%fd11, %fd36, %fd35;
	div.rn.f64 	%fd37, %fd2, %fd4;
	mul.f64 	%fd12, %fd37, %fd35;
	div.rn.f64 	%fd38, %fd3, %fd4;
	mul.f64 	%fd13, %fd38, %fd35;
	@%p8 bra 	$L__BB8_11;
	neg.f64 	%fd39, %fd54;
	mul.f64 	%fd40, %fd11, %fd39;
	atom.global.add.f64 	%fd41, [%rd3], %fd40;
	mul.f64 	%fd42, %fd12, %fd39;
	atom.global.add.f64 	%fd43, [%rd3+8], %fd42;
	mul.f64 	%fd44, %fd13, %fd39;
	atom.global.add.f64 	%fd45, [%rd3+16], %fd44;
$L__BB8_11:
	setp.ne.s16 	%p9, %rs2, 0;
	@%p9 bra 	$L__BB8_13;
	mul.f64 	%fd46, %fd55, %fd11;
	atom.global.add.f64 	%fd47, [%rd2], %fd46;
	mul.f64 	%fd48, %fd55, %fd12;
	atom.global.add.f64 	%fd49, [%rd2+8], %fd48;
	mul.f64 	%fd50, %fd55, %fd13;
	atom.global.add.f64 	%fd51, [%rd2+16], %fd50;
$L__BB8_13:
	ret;

}
	// .globl	correct_rigid_velocity
.visible .entry correct_rigid_velocity(
	.param .u32 correct_rigid_velocity_param_0,
	.param .u64 .ptr .align 1 correct_rigid_velocity_param_1,
	.param .u64 .ptr .align 1 correct_rigid_velocity_param_2,
	.param .u64 .ptr .align 1 correct_rigid_velocity_param_3,
	.param .u64 .ptr .align 1 correct_rigid_velocity_param_4,
	.param .u64 .ptr .align 1 correct_rigid_velocity_param_5
)
{
	.reg .pred 	%p<9>;
	.reg .b16 	%rs<5>;
	.reg .b32 	%r<11>;
	.reg .b32 	%f<3>;
	.reg .b64 	%rd<28>;
	.reg .b64 	%fd<61>;

	ld.param.u32 	%r4, [correct_rigid_velocity_param_0];
	ld.param.u64 	%rd8, [correct_rigid_velocity_param_2];
	ld.param.u64 	%rd5, [correct_rigid_velocity_param_3];
	ld.param.u64 	%rd6, [correct_rigid_velocity_param_4];
	ld.param.u64 	%rd7, [correct_rigid_velocity_param_5];
	cvta.to.global.u64 	%rd1, %rd8;
	mov.u32 	%r5, %ctaid.x;
	mov.u32 	%r6, %ntid.x;
	mov.u32 	%r7, %tid.x;
	mad.lo.s32 	%r1, %r5, %r6, %r7;
	setp.ge.s32 	%p1, %r1, %r4;
	mov.f64 	%fd59, 0d0000000000000000;
	@%p1 bra 	$L__BB9_12;
	ld.param.u64 	%rd27, [correct_rigid_velocity_param_1];
	cvta.to.global.u64 	%rd9, %rd7;
	cvta.to.global.u64 	%rd10, %rd27;
	cvta.to.global.u64 	%rd11, %rd6;
	cvta.to.global.u64 	%rd12, %rd5;
	shl.b32 	%r8, %r1, 1;
	mul.wide.s32 	%rd13, %r8, 4;
	add.s64 	%rd14, %rd10, %rd13;
	ld.global.u32 	%r2, [%rd14];
	ld.global.u32 	%r3, [%rd14+4];
	mul.lo.s32 	%r9, %r3, 3;
	mul.wide.s32 	%rd15, %r9, 8;
	add.s64 	%rd16, %rd11, %rd15;
	ld.global.f64 	%fd12, [%rd16];
	mul.lo.s32 	%r10, %r2, 3;
	mul.wide.s32 	%rd17, %r10, 8;
	add.s64 	%rd18, %rd11, %rd17;
	ld.global.f64 	%fd13, [%rd18];
	sub.f64 	%fd14, %fd12, %fd13;
	ld.global.f64 	%fd15, [%rd16+8];
	ld.global.f64 	%fd16, [%rd18+8];
	sub.f64 	%fd17, %fd15, %fd16;
	ld.global.f64 	%fd18, [%rd16+16];
	ld.global.f64 	%fd19, [%rd18+16];
	sub.f64 	%fd20, %fd18, %fd19;
	mul.f64 	%fd21, %fd17, %fd17;
	fma.rn.f64 	%fd22, %fd14, %fd14, %fd21;
	fma.rn.f64 	%fd23, %fd20, %fd20, %fd22;
	add.f64 	%fd24, %fd23, 0d3D719799812DEA11;
	sqrt.rn.f64 	%fd25, %fd24;
	div.rn.f64 	%fd1, %fd14, %fd25;
	div.rn.f64 	%fd2, %fd17, %fd25;
	div.rn.f64 	%fd3, %fd20, %fd25;
	add.s64 	%rd2, %rd9, %rd15;
	ld.global.f64 	%fd26, [%rd2];
	add.s64 	%rd3, %rd9, %rd17;
	ld.global.f64 	%fd27, [%rd3];
	sub.f64 	%fd28, %fd26, %fd27;
	ld.global.f64 	%fd29, [%rd2+8];
	ld.global.f64 	%fd30, [%rd3+8];
	sub.f64 	%fd31, %fd29, %fd30;
	ld.global.f64 	%fd32, [%rd2+16];
	ld.global.f64 	%fd33, [%rd3+16];
	sub.f64 	%fd34, %fd32, %fd33;
	mul.f64 	%fd35, %fd31, %fd2;
	fma.rn.f64 	%fd36, %fd28, %fd1, %fd35;
	fma.rn.f64 	%fd4, %fd3, %fd34, %fd36;
	cvt.s64.s32 	%rd19, %r2;
	add.s64 	%rd20, %rd12, %rd19;
	ld.global.u8 	%rs3, [%rd20];
	and.b16  	%rs1, %rs3, 3;
	setp.ne.s16 	%p2, %rs1, 0;
	cvt.s64.s32 	%rd21, %r3;
	add.s64 	%rd22, %rd12, %rd21;
	ld.global.u8 	%rs4, [%rd22];
	and.b16  	%rs2, %rs4, 3;
	@%p2 bra 	$L__BB9_4;
	mul.wide.s32 	%rd23, %r2, 4;
	add.s64 	%rd24, %rd1, %rd23;
	ld.global.f32 	%f1, [%rd24];
	setp.leu.f32 	%p3, %f1, 0f00000000;
	@%p3 bra 	$L__BB9_4;
	cvt.f64.f32 	%fd38, %f1;
	rcp.rn.f64 	%fd59, %fd38;
$L__BB9_4:
	setp.ne.s16 	%p4, %rs2, 0;
	mov.f64 	%fd60, 0d0000000000000000;
	@%p4 bra 	$L__BB9_7;
	mul.wide.s32 	%rd25, %r3, 4;
	add.s64 	%rd26, %rd1, %rd25;
	ld.global.f32 	%f2, [%rd26];
	setp.leu.f32 	%p5, %f2, 0f00000000;
	@%p5 bra 	$L__BB9_7;
	cvt.f64.f32 	%fd41, %f2;
	rcp.rn.f64 	%fd60, %fd41;
$L__BB9_7:
	add.f64 	%fd9, %fd59, %fd60;
	setp.lt.f64 	%p6, %fd9, 0d3D719799812DEA11;
	@%p6 bra 	$L__BB9_12;
	setp.ne.s16 	%p7, %rs1, 0;
	div.rn.f64 	%fd10, %fd4, %fd9;
	@%p7 bra 	$L__BB9_10;
	mul.f64 	%fd42, %fd59, %fd10;
	mul.f64 	%fd43, %fd1, %fd42;
	atom.global.add.f64 	%fd44, [%rd3], %fd43;
	mul.f64 	%fd45, %fd2, %fd42;
	atom.global.add.f64 	%fd46, [%rd3+8], %fd45;
	mul.f64 	%fd47, %fd3, %fd42;
	atom.global.add.f64 	%fd48, [%rd3+16], %fd47;
$L__BB9_10:
	setp.ne.s16 	%p8, %rs2, 0;
	@%p8 bra 	$L__BB9_12;
	neg.f64 	%fd49, %fd60;
	mul.f64 	%fd50, %fd10, %fd49;
	mul.f64 	%fd51, %fd1, %fd50;
	atom.global.add.f64 	%fd52, [%rd2], %fd51;
	mul.f64 	%fd53, %fd2, %fd50;
	atom.global.add.f64 	%fd54, [%rd2+8], %fd53;
	mul.f64 	%fd55, %fd3, %fd50;
	atom.global.add.f64 	%fd56, [%rd2+16], %fd55;
$L__BB9_12:
	ret;

}
	// .globl	project_rigid_hinges
.visible .entry project_rigid_hinges(
	.param .u32 project_rigid_hinges_param_0,
	.param .u64 .ptr .align 1 project_rigid_hinges_param_1,
	.param .u64 .ptr .align 1 project_rigid_hinges_param_2,
	.param .u64 .ptr .align 1 project_rigid_hinges_param_3,
	.param .u64 .ptr .align 1 project_rigid_hinges_param_4,
	.param .u64 .ptr .align 1 project_rigid_hinges_param_5,
	.param .f64 project_rigid_hinges_param_6
)
{
	.reg .pred 	%p<30>;
	.reg .b16 	%rs<15>;
	.reg .b32 	%r<27>;
	.reg .b32 	%f<5>;
	.reg .b64 	%rd<48>;
	.reg .b64 	%fd<265>;

	ld.param.u32 	%r7, [project_rigid_hinges_param_0];
	mov.u32 	%r8, %ctaid.x;
	mov.u32 	%r9, %ntid.x;
	mov.u32 	%r10, %tid.x;
	mad.lo.s32 	%r1, %r8, %r9, %r10;
	setp.ge.s32 	%p1, %r1, %r7;
	@%p1 bra 	$L__BB10_35;
	ld.param.u64 	%rd46, [project_rigid_hinges_param_5];
	ld.param.u64 	%rd43, [project_rigid_hinges_param_2];
	ld.param.u64 	%rd42, [project_rigid_hinges_param_1];
	cvta.to.global.u64 	%rd14, %rd46;
	cvta.to.global.u64 	%rd15, %rd42;
	cvta.to.global.u64 	%rd16, %rd43;
	shl.b32 	%r11, %r1, 2;
	mul.wide.s32 	%rd17, %r11, 4;
	add.s64 	%rd18, %rd15, %rd17;
	ld.global.u32 	%r2, [%rd18];
	ld.global.u32 	%r3, [%rd18+4];
	ld.global.u32 	%r4, [%rd18+8];
	ld.global.u32 	%r5, [%rd18+12];
	mul.wide.s32 	%rd19, %r1, 8;
	add.s64 	%rd1, %rd16, %rd19;
	mul.lo.s32 	%r12, %r2, 3;
	mul.wide.s32 	%rd20, %r12, 8;
	add.s64 	%rd2, %rd14, %rd20;
	ld.global.f64 	%fd65, [%rd2];
	ld.global.f64 	%fd66, [%rd2+8];
	ld.global.f64 	%fd67, [%rd2+16];
	mul.lo.s32 	%r13, %r3, 3;
	mul.wide.s32 	%rd21, %r13, 8;
	add.s64 	%rd3, %rd14, %rd21;
	ld.global.f64 	%fd68, [%rd3];
	ld.global.f64 	%fd69, [%rd3+8];
	ld.global.f64 	%fd70, [%rd3+16];
	mul.lo.s32 	%r14, %r4, 3;
	mul.wide.s32 	%rd22, %r14, 8;
	add.s64 	%rd23, %rd14, %rd22;
	ld.global.f64 	%fd71, [%rd23];
	ld.global.f64 	%fd72, [%rd23+8];
	ld.global.f64 	%fd73, [%rd23+16];
	mul.lo.s32 	%r15, %r5, 3;
	mul.wide.s32 	%rd24, %r15, 8;
	add.s64 	%rd4, %rd14, %rd24;
	ld.global.f64 	%fd74, [%rd4];
	ld.global.f64 	%fd75, [%rd4+8];
	ld.global.f64 	%fd76, [%rd4+16];
	sub.f64 	%fd1, %fd71, %fd65;
	sub.f64 	%fd2, %fd72, %fd66;
	sub.f64 	%fd3, %fd73, %fd67;
	sub.f64 	%fd4, %fd68, %fd65;
	sub.f64 	%fd5, %fd69, %fd66;
	sub.f64 	%fd6, %fd70, %fd67;
	sub.f64 	%fd7, %fd68, %fd74;
	sub.f64 	%fd8, %fd69, %fd75;
	sub.f64 	%fd9, %fd70, %fd76;
	mul.f64 	%fd77, %fd6, %fd2;
	mul.f64 	%fd78, %fd5, %fd3;
	sub.f64 	%fd10, %fd77, %fd78;
	mul.f64 	%fd79, %fd4, %fd3;
	mul.f64 	%fd80, %fd6, %fd1;
	sub.f64 	%fd11, %fd79, %fd80;
	mul.f64 	%fd81, %fd5, %fd1;
	mul.f64 	%fd82, %fd4, %fd2;
	sub.f64 	%fd12, %fd81, %fd82;
	mul.f64 	%fd83, %fd5, %fd9;
	mul.f64 	%fd84, %fd6, %fd8;
	sub.f64 	%fd13, %fd83, %fd84;
	mul.f64 	%fd85, %fd6, %fd7;
	mul.f64 	%fd86, %fd4, %fd9;
	sub.f64 	%fd14, %fd85, %fd86;
	mul.f64 	%fd87, %fd4, %fd8;
	mul.f64 	%fd88, %fd5, %fd7;
	sub.f64 	%fd15, %fd87, %fd88;
	mul.f64 	%fd89, %fd11, %fd11;
	fma.rn.f64 	%fd90, %fd10, %fd10, %fd89;
	fma.rn.f64 	%fd91, %fd12, %fd12, %fd90;
	add.f64 	%fd92, %fd91, 0d3D719799812DEA11;
	sqrt.rn.f64 	%fd16, %fd92;
	mul.f64 	%fd93, %fd14, %fd14;
	fma.rn.f64 	%fd94, %fd13, %fd13, %fd93;
	fma.rn.f64 	%fd95, %fd15, %fd15, %fd94;
	add.f64 	%fd96, %fd95, 0d3D719799812DEA11;
	sqrt.rn.f64 	%fd97, %fd96;
	min.f64 	%fd98, %fd16, %fd97;
	setp.lt.f64 	%p2, %fd98, 0d3D719799812DEA11;
	@%p2 bra 	$L__BB10_35;
	ld.global.f64 	%fd18, [%rd1];
	mul.f64 	%fd99, %fd11, %fd14;
	fma.rn.f64 	%fd100, %fd10, %fd13, %fd99;
	fma.rn.f64 	%fd101, %fd12, %fd15, %fd100;
	mul.f64 	%fd102, %fd16, %fd97;
	div.rn.f64 	%fd103, %fd101, %fd102;
	max.f64 	%fd104, %fd103, 0dBFF0000000000000;
	min.f64 	%fd19, %fd104, 0d3FF0000000000000;
	{
	.reg .b32 %temp; 
	mov.b64 	{%temp, %r6}, %fd19;
	}
	abs.f64 	%fd20, %fd19;
	{
	.reg .b32 %temp; 
	mov.b64 	{%temp, %r16}, %fd20;
	}
	setp.gt.s32 	%p3, %r16, 1071801957;
	@%p3 bra 	$L__BB10_6;
	mul.f64 	%fd145, %fd19, %fd19;
	fma.rn.f64 	%fd146, %fd145, 0d3FB0066BDC1895E9, 0dBFB3823B180754AF;
	fma.rn.f64 	%fd147, %fd146, %fd145, 0d3FB11E52CC2F79AE;
	fma.rn.f64 	%fd148, %fd147, %fd145, 0dBF924EAF3526861B;
	fma.rn.f64 	%fd149, %fd148, %fd145, 0d3F91DF02A31E6CB7;
	fma.rn.f64 	%fd150, %fd149, %fd145, 0d3F847D18B0EEC6CC;
	fma.rn.f64 	%fd151, %fd150, %fd145, 0d3F8D0AF961BA53B0;
	fma.rn.f64 	%fd152, %fd151, %fd145, 0d3F91BF7734CF1C48;
	fma.rn.f64 	%fd153, %fd152, %fd145, 0d3F96E91483144EF7;
	fma.rn.f64 	%fd154, %fd153, %fd145, 0d3F9F1C6E0A4F9F81;
	fma.rn.f64 	%fd155, %fd154, %fd145, 0d3FA6DB6DC27FA92B;
	fma.rn.f64 	%fd156, %fd155, %fd145, 0d3FB333333320F91B;
	fma.rn.f64 	%fd157, %fd156, %fd145, 0d3FC5555555555F4D;
	mul.f64 	%fd158, %fd145, %fd157;
	fma.rn.f64 	%fd21, %fd158, %fd20, %fd20;
	setp.gt.s32 	%p7, %r6, -1;
	@%p7 bra 	$L__BB10_5;
	mov.f64 	%fd163, 0d3C91A62633145C07;
	add.rn.f64 	%fd164, %fd21, %fd163;
	mov.f64 	%fd165, 0d3FF921FB54442D18;
	add.rn.f64 	%fd258, %fd165, %fd164;
	bra.uni 	$L__BB10_7;
$L__BB10_5:
	mov.f64 	%fd159, 0dBC91A62633145C07;
	add.rn.f64 	%fd160, %fd21, %fd159;
	neg.f64 	%fd161, %fd160;
	mov.f64 	%fd162, 0d3FF921FB54442D18;
	add.rn.f64 	%fd258, %fd162, %fd161;
	bra.uni 	$L__BB10_7;
$L__BB10_6:
	mov.f64 	%fd105, 0d3FF0000000000000;
	sub.f64 	%fd106, %fd105, %fd20;
	{
	.reg .b32 %temp; 
	mov.b64 	{%r17, %temp}, %fd106;
	}
	{
	.reg .b32 %temp; 
	mov.b64 	{%temp, %r18}, %fd106;
	}
	add.s32 	%r19, %r18, -1048576;
	mov.b64 	%fd107, {%r17, %r19};
	rsqrt.approx.ftz.f64 	%fd108, %fd107;
	{
	.reg .b32 %temp; 
	mov.b64 	{%r20, %temp}, %fd108;
	}
	{
	.reg .b32 %temp; 
	mov.b64 	{%temp, %r21}, %fd108;
	}
	add.s32 	%r22, %r21, -1048576;
	mov.b64 	%fd109, {%r20, %r22};
	mul.f64 	%fd110, %fd107, %fd108;
	neg.f64 	%fd111, %fd110;
	fma.rn.f64 	%fd112, %fd110, %fd111, %fd107;
	fma.rn.f64 	%fd113, %fd112, %fd109, %fd110;
	neg.f64 	%fd114, %fd113;
	fma.rn.f64 	%fd115, %fd108, %fd114, 0d3FF0000000000000;
	fma.rn.f64 	%fd116, %fd115, %fd109, %fd109;
	fma.rn.f64 	%fd117, %fd113, %fd114, %fd107;
	fma.rn.f64 	%fd118, %fd117, %fd116, %fd113;
	{
	.reg .b32 %temp; 
	mov.b64 	{%r23, %temp}, %fd118;
	}
	{
	.reg .b32 %temp; 
	mov.b64 	{%temp, %r24}, %fd118;
	}
	add.s32 	%r25, %r24, 1048576;
	mov.b64 	%fd119, {%r23, %r25};
	fma.rn.f64 	%fd120, %fd106, 0d3EC715B371155F70, 0dBEBAC2FE66FAAC4B;
	fma.rn.f64 	%fd121, %fd120, %fd106, 0d3ED9A9B88EFCD9B8;
	fma.rn.f64 	%fd122, %fd121, %fd106, 0d3EDD0F40A8A0C4C3;
	fma.rn.f64 	%fd123, %fd122, %fd106, 0d3EF46D4CFA9E0E1F;
	fma.rn.f64 	%fd124, %fd123, %fd106, 0d3F079C168D1E2422;
	fma.rn.f64 	%fd125, %fd124, %fd106, 0d3F1C9A88C3BCA540;
	fma.rn.f64 	%fd126, %fd125, %fd106, 0d3F31C4E64BD476DF;
	fma.rn.f64 	%fd127, %fd126, %fd106, 0d3F46E8BA60009C8F;
	fma.rn.f64 	%fd128, %fd127, %fd106, 0d3F5F1C71C62B05A2;
	fma.rn.f64 	%fd129, %fd128, %fd106, 0d3F76DB6DB6DC9F2C;
	fma.rn.f64 	%fd130, %fd129, %fd106, 0d3F9333333333329C;
	fma.rn.f64 	%fd131, %fd130, %fd106, 0d3FB5555555555555;
	setp.lt.s32 	%p4, %r18, 1;
	mov.f64 	%fd132, 0d0000000000000000;
	mul.rn.f64 	%fd133, %fd20, %fd132;
	mul.f64 	%fd134, %fd106, %fd131;
	fma.rn.f64 	%fd135, %fd134, %fd119, %fd119;
	selp.f64 	%fd136, %fd133, %fd135, %p4;
	setp.lt.s32 	%p5, %r18, 0;
	mov.f64 	%fd137, 0d7FF0000000000000;
	mul.rn.f64 	%fd138, %fd136, %fd137;
	selp.f64 	%fd139, %fd138, %fd136, %p5;
	setp.lt.s32 	%p6, %r6, 0;
	mov.f64 	%fd140, 0dBCA1A62633145C07;
	add.rn.f64 	%fd141, %fd139, %fd140;
	neg.f64 	%fd142, %fd141;
	mov.f64 	%fd143, 0d400921FB54442D18;
	add.rn.f64 	%fd144, %fd143, %fd142;
	selp.f64 	%fd258, %fd144, %fd139, %p6;
$L__BB10_7:
	mul.f64 	%fd166, %fd11, %fd8;
	fma.rn.f64 	%fd167, %fd7, %fd10, %fd166;
	fma.rn.f64 	%fd168, %fd12, %fd9, %fd167;
	setp.lt.f64 	%p8, %fd168, 0d0000000000000000;
	neg.f64 	%fd169, %fd258;
	selp.f64 	%fd170, %fd169, %fd258, %p8;
	sub.f64 	%fd260, %fd170, %fd18;
	setp.leu.f64 	%p9, %fd260, 0d400921FB54411744;
	@%p9 bra 	$L__BB10_8;
	bra.uni 	$L__BB10_36;
$L__BB10_8:
	setp.geu.f64 	%p11, %fd260, 0dC00921FB54411744;
	@%p11 bra 	$L__BB10_10;
$L__BB10_9:
	add.f64 	%fd260, %fd260, 0d401921FB54411744;
	setp.lt.f64 	%p12, %fd260, 0dC00921FB54411744;
	@%p12 bra 	$L__BB10_9;
$L__BB10_10:
	abs.f64 	%fd171, %fd260;
	setp.lt.f64 	%p13, %fd171, 0d3F1A36E2EB1C432D;
	mov.f64 	%fd261, 0d0000000000000000;
	@%p13 bra 	$L__BB10_35;
	ld.param.u64 	%rd45, [project_rigid_hinges_param_4];
	ld.param.u64 	%rd44, [project_rigid_hinges_param_3];
	cvta.to.global.u64 	%rd5, %rd44;
	mul.f64 	%fd173, %fd5, %fd5;
	fma.rn.f64 	%fd174, %fd4, %fd4, %fd173;
	fma.rn.f64 	%fd175, %fd6, %fd6, %fd174;
	add.f64 	%fd176, %fd175, 0d3D719799812DEA11;
	sqrt.rn.f64 	%fd177, %fd176;
	cvta.to.global.u64 	%rd25, %rd45;
	mul.f64 	%fd178, %fd16, %fd16;
	mul.f64 	%fd179, %fd97, %fd97;
	mul.f64 	%fd180, %fd177, %fd177;
	div.rn.f64 	%fd181, %fd177, %fd178;
	mul.f64 	%fd33, %fd10, %fd181;
	mul.f64 	%fd34, %fd11, %fd181;
	mul.f64 	%fd35, %fd12, %fd181;
	neg.f64 	%fd182, %fd177;
	div.rn.f64 	%fd183, %fd182, %fd179;
	mul.f64 	%fd36, %fd13, %fd183;
	mul.f64 	%fd37, %fd14, %fd183;
	mul.f64 	%fd38, %fd15, %fd183;
	mul.f64 	%fd184, %fd5, %fd2;
	fma.rn.f64 	%fd185, %fd4, %fd1, %fd184;
	fma.rn.f64 	%fd186, %fd6, %fd3, %fd185;
	mul.f64 	%fd187, %fd5, %fd8;
	fma.rn.f64 	%fd188, %fd4, %fd7, %fd187;
	fma.rn.f64 	%fd189, %fd6, %fd9, %fd188;
	div.rn.f64 	%fd190, %fd186, %fd180;
	div.rn.f64 	%fd191, %fd189, %fd180;
	add.f64 	%fd192, %fd191, 0dBFF0000000000000;
	add.f64 	%fd193, %fd190, 0dBFF0000000000000;
	mul.f64 	%fd194, %fd193, %fd33;
	mul.f64 	%fd195, %fd191, %fd36;
	sub.f64 	%fd39, %fd194, %fd195;
	mul.f64 	%fd196, %fd192, %fd36;
	mul.f64 	%fd197, %fd190, %fd33;
	sub.f64 	%fd40, %fd196, %fd197;
	mul.f64 	%fd198, %fd193, %fd34;
	mul.f64 	%fd199, %fd191, %fd37;
	sub.f64 	%fd41, %fd198, %fd199;
	mul.f64 	%fd200, %fd192, %fd37;
	mul.f64 	%fd201, %fd190, %fd34;
	sub.f64 	%fd42, %fd200, %fd201;
	mul.f64 	%fd202, %fd193, %fd35;
	mul.f64 	%fd203, %fd191, %fd38;
	sub.f64 	%fd43, %fd202, %fd203;
	mul.f64 	%fd204, %fd192, %fd38;
	mul.f64 	%fd205, %fd190, %fd35;
	sub.f64 	%fd44, %fd204, %fd205;
	cvt.s64.s32 	%rd26, %r4;
	add.s64 	%rd27, %rd25, %rd26;
	ld.global.u8 	%rs5, [%rd27];
	and.b16  	%rs1, %rs5, 3;
	setp.ne.s16 	%p14, %rs1, 0;
	cvt.s64.s32 	%rd28, %r2;
	add.s64 	%rd6, %rd25, %rd28;
	ld.global.u8 	%rs6, [%rd6];
	and.b16  	%rs2, %rs6, 3;
	cvt.s64.s32 	%rd29, %r3;
	add.s64 	%rd7, %rd25, %rd29;
	ld.global.u8 	%rs7, [%rd7];
	and.b16  	%rs3, %rs7, 3;
	cvt.s64.s32 	%rd30, %r5;
	add.s64 	%rd8, %rd25, %rd30;
	ld.global.u8 	%rs8, [%rd8];
	and.b16  	%rs4, %rs8, 3;
	@%p14 bra 	$L__BB10_14;
	mul.wide.s32 	%rd31, %r4, 4;
	add.s64 	%rd32, %rd5, %rd31;
	ld.global.f32 	%f1, [%rd32];
	setp.leu.f32 	%p15, %f1, 0f00000000;
	@%p15 bra 	$L__BB10_14;
	cvt.f64.f32 	%fd207, %f1;
	rcp.rn.f64 	%fd261, %fd207;
$L__BB10_14:
	setp.ne.s16 	%p16, %rs2, 0;
	mov.f64 	%fd262, 0d0000000000000000;
	@%p16 bra 	$L__BB10_17;
	mul.wide.s32 	%rd33, %r2, 4;
	add.s64 	%rd34, %rd5, %rd33;
	ld.global.f32 	%f2, [%rd34];
	setp.leu.f32 	%p17, %f2, 0f00000000;
	@%p17 bra 	$L__BB10_17;
	cvt.f64.f32 	%fd210, %f2;
	rcp.rn.f64 	%fd262, %fd210;
$L__BB10_17:
	setp.ne.s16 	%p18, %rs3, 0;
	mov.f64 	%fd263, 0d0000000000000000;
	@%p18 bra 	$L__BB10_20;
	mul.wide.s32 	%rd35, %r3, 4;
	add.s64 	%rd36, %rd5, %rd35;
	ld.global.f32 	%f3, [%rd36];
	setp.leu.f32 	%p19, %f3, 0f00000000;
	@%p19 bra 	$L__BB10_20;
	cvt.f64.f32 	%fd213, %f3;
	rcp.rn.f64 	%fd263, %fd213;
$L__BB10_20:
	setp.ne.s16 	%p20, %rs4, 0;
	mov.f64 	%fd264, 0d0000000000000000;
	@%p20 bra 	$L__BB10_23;
	mul.wide.s32 	%rd37, %r5, 4;
	add.s64 	%rd38, %rd5, %rd37;
	ld.global.f32 	%f4, [%rd38];
	setp.leu.f32 	%p21, %f4, 0f00000000;
	@%p21 bra 	$L__BB10_23;
	cvt.f64.f32 	%fd216, %f4;
	rcp.rn.f64 	%fd264, %fd216;
$L__BB10_23:
	mul.f64 	%fd217, %fd34, %fd34;
	fma.rn.f64 	%fd218, %fd33, %fd33, %fd217;
	fma.rn.f64 	%fd219, %fd35, %fd35, %fd218;
	mul.f64 	%fd220, %fd41, %fd41;
	fma.rn.f64 	%fd221, %fd39, %fd39, %fd220;
	fma.rn.f64 	%fd222, %fd43, %fd43, %fd221;
	mul.f64 	%fd223, %fd262, %fd222;
	fma.rn.f64 	%fd224, %fd261, %fd219, %fd223;
	mul.f64 	%fd225, %fd42, %fd42;
	fma.rn.f64 	%fd226, %fd40, %fd40, %fd225;
	fma.rn.f64 	%fd227, %fd44, %fd44, %fd226;
	fma.rn.f64 	%fd228, %fd263, %fd227, %fd224;
	mul.f64 	%fd229, %fd37, %fd37;
	fma.rn.f64 	%fd230, %fd36, %fd36, %fd229;
	fma.rn.f64 	%fd231, %fd38, %fd38, %fd230;
	fma.rn.f64 	%fd53, %fd264, %fd231, %fd228;
	setp.lt.f64 	%p22, %fd53, 0d3D719799812DEA11;
	@%p22 bra 	$L__BB10_35;
	ld.param.f64 	%fd253, [project_rigid_hinges_param_6];
	neg.f64 	%fd232, %fd253;
	mul.f64 	%fd233, %fd260, %fd232;
	div.rn.f64 	%fd54, %fd233, %fd53;
	@%p14 bra 	$L__BB10_26;
	ld.param.u64 	%rd47, [project_rigid_hinges_param_5];
	mul.f64 	%fd234, %fd261, %fd54;
	mul.f64 	%fd235, %fd234, %fd33;
	mul.f64 	%fd236, %fd234, %fd34;
	mul.f64 	%fd237, %fd234, %fd35;
	cvta.to.global.u64 	%rd39, %rd47;
	mul.lo.s32 	%r26, %r4, 3;
	mul.wide.s32 	%rd40, %r26, 8;
	add.s64 	%rd41, %rd39, %rd40;
	atom.global.add.f64 	%fd238, [%rd41], %fd235;
	atom.global.add.f64 	%fd239, [%rd41+8], %fd236;
	atom.global.add.f64 	%fd240, [%rd41+16], %fd237;
$L__BB10_26:
	@%p16 bra 	$L__BB10_29;
	mul.f64 	%fd241, %fd262, %fd54;
	mul.f64 	%fd55, %fd241, %fd39;
	mul.f64 	%fd56, %fd241, %fd41;
	mul.f64 	%fd57, %fd241, %fd43;
	ld.global.u8 	%rs9, [%rd6];
	and.b16  	%rs10, %rs9, 3;
	setp.ne.s16 	%p25, %rs10, 0;
	@%p25 bra 	$L__BB10_29;
	atom.global.add.f64 	%fd242, [%rd2], %fd55;
	atom.global.add.f64 	%fd243, [%rd2+8], %fd56;
	atom.global.add.f64 	%fd244, [%rd2+16], %fd57;
$L__BB10_29:
	setp.ne.s16 	%p26, %rs3, 0;
	@%p26 bra 	$L__BB10_32;
	mul.f64 	%fd245, %fd263, %fd54;
	mul.f64 	%fd58, %fd245, %fd40;
	mul.f64 	%fd59, %fd245, %fd42;
	mul.f64 	%fd60, %fd245, %fd44;
	ld.global.u8 	%rs11, [%rd7];
	and.b16  	%rs12, %rs11, 3;
	setp.ne.s16 	%p27, %rs12, 0;
	@%p27 bra 	$L__BB10_32;
	atom.global.add.f64 	%fd246, [%rd3], %fd58;
	atom.global.add.f64 	%fd247, [%rd3+8], %fd59;
	atom.global.add.f64 	%fd248, [%rd3+16], %fd60;
$L__BB10_32:
	setp.ne.s16 	%p28, %rs4, 0;
	@%p28 bra 	$L__BB10_35;
	mul.f64 	%fd249, %fd264, %fd54;
	mul.f64 	%fd61, %fd249, %fd36;
	mul.f64 	%fd62, %fd249, %fd37;
	mul.f64 	%fd63, %fd249, %fd38;
	ld.global.u8 	%rs13, [%rd8];
	and.b16  	%rs14, %rs13, 3;
	setp.ne.s16 	%p29, %rs14, 0;
	@%p29 bra 	$L__BB10_35;
	atom.global.add.f64 	%fd250, [%rd4], %fd61;
	atom.global.add.f64 	%fd251, [%rd4+8], %fd62;
	atom.global.add.f64 	%fd252, [%rd4+16], %fd63;
$L__BB10_35:
	ret;
$L__BB10_36:
	add.f64 	%fd260, %fd260, 0dC01921FB54411744;
	setp.gt.f64 	%p10, %fd260, 0d400921FB54411744;
	@%p10 bra 	$L__BB10_36;
	bra.uni 	$L__BB10_8;

}
	// .globl	correct_all_rigid_velocities
.visible .entry correct_all_rigid_velocities(
	.param .u32 correct_all_rigid_velocities_param_0,
	.param .u64 .ptr .align 1 correct_all_rigid_velocities_param_1,
	.param .u32 correct_all_rigid_velocities_param_2,
	.param .u64 .ptr .align 1 correct_all_rigid_velocities_param_3,
	.param .u64 .ptr .align 1 correct_all_rigid_velocities_param_4,
	.param .u64 .ptr .align 1 correct_all_rigid_velocities_param_5,
	.param .u64 .ptr .align 1 correct_all_rigid_velocities_param_6,
	.param .u64 .ptr .align 1 correct_all_rigid_velocities_param_7
)
{
	.reg .pred 	%p<9>;
	.reg .b16 	%rs<5>;
	.reg .b32 	%r<11>;
	.reg .b32 	%f<3>;
	.reg .b64 	%rd<28>;
	.reg .b64 	%fd<61>;

	ld.param.u32 	%r4, [correct_all_rigid_velocities_param_0];
	ld.param.u64 	%rd8, [correct_all_rigid_velocities_param_4];
	ld.param.u64 	%rd5, [correct_all_rigid_velocities_param_5];
	ld.param.u64 	%rd6, [correct_all_rigid_velocities_param_6];
	ld.param.u64 	%rd7, [correct_all_rigid_velocities_param_7];
	cvta.to.global.u64 	%rd1, %rd8;
	mov.u32 	%r5, %ctaid.x;
	mov.u32 	%r6, %ntid.x;
	mov.u32 	%r7, %tid.x;
	mad.lo.s32 	%r1, %r5, %r6, %r7;
	setp.ge.s32 	%p1, %r1, %r4;
	mov.f64 	%fd59, 0d0000000000000000;
	@%p1 bra 	$L__BB11_12;
	ld.param.u64 	%rd27, [correct_all_rigid_velocities_param_1];
	cvta.to.global.u64 	%rd9, %rd7;
	cvta.to.global.u64 	%rd10, %rd27;
	cvta.to.global.u64 	%rd11, %rd6;
	cvta.to.global.u64 	%rd12, %rd5;
	shl.b32 	%r8, %r1, 1;
	mul.wide.s32 	%rd13, %r8, 4;
	add.s64 	%rd14, %rd10, %rd13;
	ld.global.u32 	%r2, [%rd14];
	ld.global.u32 	%r3, [%rd14+4];
	mul.lo.s32 	%r9, %r3, 3;
	mul.wide.s32 	%rd15, %r9, 8;
	add.s64 	%rd16, %rd11, %rd15;
	ld.global.f64 	%fd12, [%rd16];
	mul.lo.s32 	%r10, %r2, 3;
	mul.wide.s32 	%rd17, %r10, 8;
	add.s64 	%rd18, %rd11, %rd17;
	ld.global.f64 	%fd13, [%rd18];
	sub.f64 	%fd14, %fd12, %fd13;
	ld.global.f64 	%fd15, [%rd16+8];
	ld.global.f64 	%fd16, [%rd18+8];
	sub.f64 	%fd17, %fd15, %fd16;
	ld.global.f64 	%fd18, [%rd16+16];
	ld.global.f64 	%fd19, [%rd18+16];
	sub.f64 	%fd20, %fd18, %fd19;
	mul.f64 	%fd21, %fd17, %fd17;
	fma.rn.f64 	%fd22, %fd14, %fd14, %fd21;
	fma.rn.f64 	%fd23, %fd20, %fd20, %fd22;
	add.f64 	%fd24, %fd23, 0d3D719799812DEA11;
	sqrt.rn.f64 	%fd25, %fd24;
	div.rn.f64 	%fd1, %fd14, %fd25;
	div.rn.f64 	%fd2, %fd17, %fd25;
	div.rn.f64 	%fd3, %fd20, %fd25;
	add.s64 	%rd2, %rd9, %rd15;
	ld.global.f64 	%fd26, [%rd2];
	add.s64 	%rd3, %rd9, %rd17;
	ld.global.f64 	%fd27, [%rd3];
	sub.f64 	%fd28, %fd26, %fd27;
	ld.global.f64 	%fd29, [%rd2+8];
	ld.global.f64 	%fd30, [%rd3+8];
	sub.f64 	%fd31, %fd29, %fd30;
	ld.global.f64 	%fd32, [%rd2+16];
	ld.global.f64 	%fd33, [%rd3+16];
	sub.f64 	%fd34, %fd32, %fd33;
	mul.f64 	%fd35, %fd31, %fd2;
	fma.rn.f64 	%fd36, %fd28, %fd1, %fd35;
	fma.rn.f64 	%fd4, %fd3, %fd34, %fd36;
	cvt.s64.s32 	%rd19, %r2;
	add.s64 	%rd20, %rd12, %rd19;
	ld.global.u8 	%rs3, [%rd20];
	and.b16  	%rs1, %rs3, 3;
	setp.ne.s16 	%p2, %rs1, 0;
	cvt.s64.s32 	%rd21, %r3;
	add.s64 	%rd22, %rd12, %rd21;
	ld.global.u8 	%rs4, [%rd22];
	and.b16  	%rs2, %rs4, 3;
	@%p2 bra 	$L__BB11_4;
	mul.wide.s32 	%rd23, %r2, 4;
	add.s64 	%rd24, %rd1, %rd23;
	ld.global.f32 	%f1, [%rd24];
	setp.leu.f32 	%p3, %f1, 0f00000000;
	@%p3 bra 	$L__BB11_4;
	cvt.f64.f32 	%fd38, %f1;
	rcp.rn.f64 	%fd59, %fd38;
$L__BB11_4:
	setp.ne.s16 	%p4, %rs2, 0;
	mov.f64 	%fd60, 0d0000000000000000;
	@%p4 bra 	$L__BB11_7;
	mul.wide.s32 	%rd25, %r3, 4;
	add.s64 	%rd26, %rd1, %rd25;
	ld.global.f32 	%f2, [%rd26];
	setp.leu.f32 	%p5, %f2, 0f00000000;
	@%p5 bra 	$L__BB11_7;
	cvt.f64.f32 	%fd41, %f2;
	rcp.rn.f64 	%fd60, %fd41;
$L__BB11_7:
	add.f64 	%fd9, %fd59, %fd60;
	setp.lt.f64 	%p6, %fd9, 0d3D719799812DEA11;
	@%p6 bra 	$L__BB11_12;
	setp.ne.s16 	%p7, %rs1, 0;
	div.rn.f64 	%fd10, %fd4, %fd9;
	@%p7 bra 	$L__BB11_10;
	mul.f64 	%fd42, %fd59, %fd10;
	mul.f64 	%fd43, %fd1, %fd42;
	atom.global.add.f64 	%fd44, [%rd3], %fd43;
	mul.f64 	%fd45, %fd2, %fd42;
	atom.global.add.f64 	%fd46, [%rd3+8], %fd45;
	mul.f64 	%fd47, %fd3, %fd42;
	atom.global.add.f64 	%fd48, [%rd3+16], %fd47;
$L__BB11_10:
	setp.ne.s16 	%p8, %rs2, 0;
	@%p8 bra 	$L__BB11_12;
	neg.f64 	%fd49, %fd60;
	mul.f64 	%fd50, %fd10, %fd49;
	mul.f64 	%fd51, %fd1, %fd50;
	atom.global.add.f64 	%fd52, [%rd2], %fd51;
	mul.f64 	%fd53, %fd2, %fd50;
	atom.global.add.f64 	%fd54, [%rd2+8], %fd53;
	mul.f64 	%fd55, %fd3, %fd50;
	atom.global.add.f64 	%fd56, [%rd2+16], %fd55;
$L__BB11_12:
	ret;

}
	// .globl	project_angle_restricted_hinges
.visible .entry project_angle_restricted_hinges(
	.param .u32 project_angle_restricted_hinges_param_0,
	.param .u64 .ptr .align 1 project_angle_restricted_hinges_param_1,
	.param .u64 .ptr .align 1 project_angle_restricted_hinges_param_2,
	.param .u64 .ptr .align 1 project_angle_restricted_hinges_param_3,
	.param .u64 .ptr .align 1 project_angle_restricted_hinges_param_4,
	.param .u64 .ptr .align 1 project_angle_restricted_hinges_param_5,
	.param .f64 project_angle_restricted_hinges_param_6
)
{
	.reg .pred 	%p<34>;
	.reg .b16 	%rs<15>;
	.reg .b32 	%r<27>;
	.reg .b32 	%f<5>;
	.reg .b64 	%rd<48>;
	.reg .b64 	%fd<258>;

	ld.param.u32 	%r7, [project_angle_restricted_hinges_param_0];
	mov.u32 	%r8, %ctaid.x;
	mov.u32 	%r9, %ntid.x;
	mov.u32 	%r10, %tid.x;
	mad.lo.s32 	%r1, %r8, %r9, %r10;
	setp.ge.s32 	%p1, %r1, %r7;
	@%p1 bra 	$L__BB12_34;
	ld.param.u64 	%rd46, [project_angle_restricted_hinges_param_5];
	ld.param.u64 	%rd43, [project_angle_restricted_hinges_param_2];
	ld.param.u64 	%rd42, [project_angle_restricted_hinges_param_1];
	cvta.to.global.u64 	%rd13, %rd46;
	cvta.to.global.u64 	%rd14, %rd42;
	cvta.to.global.u64 	%rd15, %rd43;
	shl.b32 	%r11, %r1, 2;
	mul.wide.s32 	%rd16, %r11, 4;
	add.s64 	%rd17, %rd14, %rd16;
	ld.global.u32 	%r2, [%rd17];
	ld.global.u32 	%r3, [%rd17+4];
	ld.global.u32 	%r4, [%rd17+8];
	ld.global.u32 	%r5, [%rd17+12];
	mul.wide.s32 	%rd18, %r1, 8;
	add.s64 	%rd19, %rd15, %rd18;
	ld.global.f64 	%fd1, [%rd19];
	mul.lo.s32 	%r12, %r2, 3;
	mul.wide.s32 	%rd20, %r12, 8;
	add.s64 	%rd1, %rd13, %rd20;
	ld.global.f64 	%fd59, [%rd1];
	ld.global.f64 	%fd60, [%rd1+8];
	ld.global.f64 	%fd61, [%rd1+16];
	mul.lo.s32 	%r13, %r3, 3;
	mul.wide.s32 	%rd21, %r13, 8;
	add.s64 	%rd2, %rd13, %rd21;
	ld.global.f64 	%fd62, [%rd2];
	ld.global.f64 	%fd63, [%rd2+8];
	ld.global.f64 	%fd64, [%rd2+16];
	mul.lo.s32 	%r14, %r4, 3;
	mul.wide.s32 	%rd22, %r14, 8;
	add.s64 	%rd23, %rd13, %rd22;
	ld.global.f64 	%fd65, [%rd23];
	ld.global.f64 	%fd66, [%rd23+8];
	ld.global.f64 	%fd67, [%rd23+16];
	mul.lo.s32 	%r15, %r5, 3;
	mul.wide.s32 	%rd24, %r15, 8;
	add.s64 	%rd3, %rd13, %rd24;
	ld.global.f64 	%fd68, [%rd3];
	ld.global.f64 	%fd69, [%rd3+8];
	ld.global.f64 	%fd70, [%rd3+16];
	sub.f64 	%fd2, %fd65, %fd59;
	sub.f64 	%fd3, %fd66, %fd60;
	sub.f64 	%fd4, %fd67, %fd61;
	sub.f64 	%fd5, %fd62, %fd59;
	sub.f64 	%fd6, %fd63, %fd60;
	sub.f64 	%fd7, %fd64, %fd61;
	sub.f64 	%fd8, %fd62, %fd68;
	sub.f64 	%fd9, %fd63, %fd69;
	sub.f64 	%fd10, %fd64, %fd70;
	mul.f64 	%fd71, %fd7, %fd3;
	mul.f64 	%fd72, %fd6, %fd4;
	sub.f64 	%fd11, %fd71, %fd72;
	mul.f64 	%fd73, %fd5, %fd4;
	mul.f64 	%fd74, %fd7, %fd2;
	sub.f64 	%fd12, %fd73, %fd74;
	mul.f64 	%fd75, %fd6, %fd2;
	mul.f64 	%fd76, %fd5, %fd3;
	sub.f64 	%fd13, %fd75, %fd76;
	mul.f64 	%fd77, %fd6, %fd10;
	mul.f64 	%fd78, %fd7, %fd9;
	sub.f64 	%fd14, %fd77, %fd78;
	mul.f64 	%fd79, %fd7, %fd8;
	mul.f64 	%fd80, %fd5, %fd10;
	sub.f64 	%fd15, %fd79, %fd80;
	mul.f64 	%fd81, %fd5, %fd9;
	mul.f64 	%fd82, %fd6, %fd8;
	sub.f64 	%fd16, %fd81, %fd82;
	mul.f64 	%fd83, %fd12, %fd12;
	fma.rn.f64 	%fd84, %fd11, %fd11, %fd83;
	fma.rn.f64 	%fd85, %fd13, %fd13, %fd84;
	add.f64 	%fd86, %fd85, 0d3D719799812DEA11;
	sqrt.rn.f64 	%fd17, %fd86;
	mul.f64 	%fd87, %fd15, %fd15;
	fma.rn.f64 	%fd88, %fd14, %fd14, %fd87;
	fma.rn.f64 	%fd89, %fd16, %fd16, %fd88;
	add.f64 	%fd90, %fd89, 0d3D719799812DEA11;
	sqrt.rn.f64 	%fd91, %fd90;
	min.f64 	%fd92, %fd17, %fd91;
	setp.lt.f64 	%p2, %fd92, 0d3D719799812DEA11;
	@%p2 bra 	$L__BB12_34;
	mul.f64 	%fd93, %fd12, %fd15;
	fma.rn.f64 	%fd94, %fd11, %fd14, %fd93;
	fma.rn.f64 	%fd95, %fd13, %fd16, %fd94;
	mul.f64 	%fd96, %fd17, %fd91;
	div.rn.f64 	%fd97, %fd95, %fd96;
	max.f64 	%fd98, %fd97, 0dBFF0000000000000;
	min.f64 	%fd19, %fd98, 0d3FF0000000000000;
	{
	.reg .b32 %temp; 
	mov.b64 	{%temp, %r6}, %fd19;
	}
	abs.f64 	%fd20, %fd19;
	{
	.reg .b32 %temp; 
	mov.b64 	{%temp, %r16}, %fd20;
	}
	setp.gt.s32 	%p3, %r16, 1071801957;
	@%p3 bra 	$L__BB12_6;
	mul.f64 	%fd139, %fd19, %fd19;
	fma.rn.f64 	%fd140, %fd139, 0d3FB0066BDC1895E9, 0dBFB3823B180754AF;
	fma.rn.f64 	%fd141, %fd140, %fd139, 0d3FB11E52CC2F79AE;
	fma.rn.f64 	%fd142, %fd141, %fd139, 0dBF924EAF3526861B;
	fma.rn.f64 	%fd143, %fd142, %fd139, 0d3F91DF02A31E6CB7;
	fma.rn.f64 	%fd144, %fd143, %fd139, 0d3F847D18B0EEC6CC;
	fma.rn.f64 	%fd145, %fd144, %fd139, 0d3F8D0AF961BA53B0;
	fma.rn.f64 	%fd146, %fd145, %fd139, 0d3F91BF7734CF1C48;
	fma.rn.f64 	%fd147, %fd146, %fd139, 0d3F96E91483144EF7;
	fma.rn.f64 	%fd148, %fd147, %fd139, 0d3F9F1C6E0A4F9F81;
	fma.rn.f64 	%fd149, %fd148, %fd139, 0d3FA6DB6DC27FA92B;
	fma.rn.f64 	%fd150, %fd149, %fd139, 0d3FB333333320F91B;
	fma.rn.f64 	%fd151, %fd150, %fd139, 0d3FC5555555555F4D;
	mul.f64 	%fd152, %fd139, %fd151;
	fma.rn.f64 	%fd21, %fd152, %fd20, %fd20;
	setp.gt.s32 	%p7, %r6, -1;
	@%p7 bra 	$L__BB12_5;
	mov.f64 	%fd157, 0d3C91A62633145C07;
	add.rn.f64 	%fd158, %fd21, %fd157;
	mov.f64 	%fd159, 0d3FF921FB54442D18;
	add.rn.f64 	%fd253, %fd159, %fd158;
	bra.uni 	$L__BB12_7;
$L__BB12_5:
	mov.f64 	%fd153, 0dBC91A62633145C07;
	add.rn.f64 	%fd154, %fd21, %fd153;
	neg.f64 	%fd155, %fd154;
	mov.f64 	%fd156, 0d3FF921FB54442D18;
	add.rn.f64 	%fd253, %fd156, %fd155;
	bra.uni 	$L__BB12_7;
$L__BB12_6:
	mov.f64 	%fd99, 0d3FF0000000000000;
	sub.f64 	%fd100, %fd99, %fd20;
	{
	.reg .b32 %temp; 
	mov.b64 	{%r17, %temp}, %fd100;
	}
	{
	.reg .b32 %temp; 
	mov.b64 	{%temp, %r18}, %fd100;
	}
	add.s32 	%r19, %r18, -1048576;
	mov.b64 	%fd101, {%r17, %r19};
	rsqrt.approx.ftz.f64 	%fd102, %fd101;
	{
	.reg .b32 %temp; 
	mov.b64 	{%r20, %temp}, %fd102;
	}
	{
	.reg .b32 %temp; 
	mov.b64 	{%temp, %r21}, %fd102;
	}
	add.s32 	%r22, %r21, -1048576;
	mov.b64 	%fd103, {%r20, %r22};
	mul.f64 	%fd104, %fd101, %fd102;
	neg.f64 	%fd105, %fd104;
	fma.rn.f64 	%fd106, %fd104, %fd105, %fd101;
	fma.rn.f64 	%fd107, %fd106, %fd103, %fd104;
	neg.f64 	%fd108, %fd107;
	fma.rn.f64 	%fd109, %fd102, %fd108, 0d3FF0000000000000;
	fma.rn.f64 	%fd110, %fd109, %fd103, %fd103;
	fma.rn.f64 	%fd111, %fd107, %fd108, %fd101;
	fma.rn.f64 	%fd112, %fd111, %fd110, %fd107;
	{
	.reg .b32 %temp; 
	mov.b64 	{%r23, %temp}, %fd112;
	}
	{
	.reg .b32 %temp; 
	mov.b64 	{%temp, %r24}, %fd112;
	}
	add.s32 	%r25, %r24, 1048576;
	mov.b64 	%fd113, {%r23, %r25};
	fma.rn.f64 	%fd114, %fd100, 0d3EC715B371155F70, 0dBEBAC2FE66FAAC4B;
	fma.rn.f64 	%fd115, %fd114, %fd100, 0d3ED9A9B88EFCD9B8;
	fma.rn.f64 	%fd116, %fd115, %fd100, 0d3EDD0F40A8A0C4C3;
	fma.rn.f64 	%fd117, %fd116, %fd100, 0d3EF46D4CFA9E0E1F;
	fma.rn.f64 	%fd118, %fd117, %fd100, 0d3F079C168D1E2422;
	fma.rn.f64 	%fd119, %fd118, %fd100, 0d3F1C9A88C3BCA540;
	fma.rn.f64 	%fd120, %fd119, %fd100, 0d3F31C4E64BD476DF;
	fma.rn.f64 	%fd121, %fd120, %fd100, 0d3F46E8BA60009C8F;
	fma.rn.f64 	%fd122, %fd121, %fd100, 0d3F5F1C71C62B05A2;
	fma.rn.f64 	%fd123, %fd122, %fd100, 0d3F76DB6DB6DC9F2C;
	fma.rn.f64 	%fd124, %fd123, %fd100, 0d3F9333333333329C;
	fma.rn.f64 	%fd125, %fd124, %fd100, 0d3FB5555555555555;
	setp.lt.s32 	%p4, %r18, 1;
	mov.f64 	%fd126, 0d0000000000000000;
	mul.rn.f64 	%fd127, %fd20, %fd126;
	mul.f64 	%fd128, %fd100, %fd125;
	fma.rn.f64 	%fd129, %fd128, %fd113, %fd113;
	selp.f64 	%fd130, %fd127, %fd129, %p4;
	setp.lt.s32 	%p5, %r18, 0;
	mov.f64 	%fd131, 0d7FF0000000000000;
	mul.rn.f64 	%fd132, %fd130, %fd131;
	selp.f64 	%fd133, %fd132, %fd130, %p5;
	setp.lt.s32 	%p6, %r6, 0;
	mov.f64 	%fd134, 0dBCA1A62633145C07;
	add.rn.f64 	%fd135, %fd133, %fd134;
	neg.f64 	%fd136, %fd135;
	mov.f64 	%fd137, 0d400921FB54442D18;
	add.rn.f64 	%fd138, %fd137, %fd136;
	selp.f64 	%fd253, %fd138, %fd133, %p6;
$L__BB12_7:
	mul.f64 	%fd160, %fd12, %fd9;
	fma.rn.f64 	%fd161, %fd8, %fd11, %fd160;
	fma.rn.f64 	%fd162, %fd13, %fd10, %fd161;
	setp.lt.f64 	%p8, %fd162, 0d0000000000000000;
	neg.f64 	%fd163, %fd253;
	selp.f64 	%fd26, %fd163, %fd253, %p8;
	setp.leu.f64 	%p9, %fd1, 0d3EB0C6F7A0B5ED8D;
	@%p9 bra 	$L__BB12_9;
	setp.geu.f64 	%p15, %fd26, 0d0000000000000000;
	abs.f64 	%fd166, %fd253;
	setp.lt.f64 	%p16, %fd166, 0d3EB0C6F7A0B5ED8D;
	or.pred  	%p17, %p15, %p16;
	@%p17 bra 	$L__BB12_34;
	bra.uni 	$L__BB12_10;
$L__BB12_9:
	setp.geu.f64 	%p10, %fd1, 0dBEB0C6F7A0B5ED8D;
	setp.leu.f64 	%p11, %fd26, 0d0000000000000000;
	or.pred  	%p12, %p10, %p11;
	abs.f64 	%fd164, %fd253;
	setp.lt.f64 	%p13, %fd164, 0d3EB0C6F7A0B5ED8D;
	or.pred  	%p14, %p12, %p13;
	@%p14 bra 	$L__BB12_34;
$L__BB12_10:
	ld.param.u64 	%rd45, [project_angle_restricted_hinges_param_4];
	ld.param.u64 	%rd44, [project_angle_restricted_hinges_param_3];
	cvta.to.global.u64 	%rd4, %rd44;
	mul.f64 	%fd168, %fd6, %fd6;
	fma.rn.f64 	%fd169, %fd5, %fd5, %fd168;
	fma.rn.f64 	%fd170, %fd7, %fd7, %fd169;
	add.f64 	%fd171, %fd170, 0d3D719799812DEA11;
	sqrt.rn.f64 	%fd172, %fd171;
	cvta.to.global.u64 	%rd25, %rd45;
	mul.f64 	%fd173, %fd17, %fd17;
	mul.f64 	%fd174, %fd91, %fd91;
	mul.f64 	%fd175, %fd172, %fd172;
	div.rn.f64 	%fd176, %fd172, %fd173;
	mul.f64 	%fd27, %fd11, %fd176;
	mul.f64 	%fd28, %fd12, %fd176;
	mul.f64 	%fd29, %fd13, %fd176;
	neg.f64 	%fd177, %fd172;
	div.rn.f64 	%fd178, %fd177, %fd174;
	mul.f64 	%fd30, %fd14, %fd178;
	mul.f64 	%fd31, %fd15, %fd178;
	mul.f64 	%fd32, %fd16, %fd178;
	mul.f64 	%fd179, %fd6, %fd3;
	fma.rn.f64 	%fd180, %fd5, %fd2, %fd179;
	fma.rn.f64 	%fd181, %fd7, %fd4, %fd180;
	mul.f64 	%fd182, %fd6, %fd9;
	fma.rn.f64 	%fd183, %fd5, %fd8, %fd182;
	fma.rn.f64 	%fd184, %fd7, %fd10, %fd183;
	div.rn.f64 	%fd185, %fd181, %fd175;
	div.rn.f64 	%fd186, %fd184, %fd175;
	add.f64 	%fd187, %fd186, 0dBFF0000000000000;
	add.f64 	%fd188, %fd185, 0dBFF0000000000000;
	mul.f64 	%fd189, %fd188, %fd27;
	mul.f64 	%fd190, %fd186, %fd30;
	sub.f64 	%fd33, %fd189, %fd190;
	mul.f64 	%fd191, %fd187, %fd30;
	mul.f64 	%fd192, %fd185, %fd27;
	sub.f64 	%fd34, %fd191, %fd192;
	mul.f64 	%fd193, %fd188, %fd28;
	mul.f64 	%fd194, %fd186, %fd31;
	sub.f64 	%fd35, %fd193, %fd194;
	mul.f64 	%fd195, %fd187, %fd31;
	mul.f64 	%fd196, %fd185, %fd28;
	sub.f64 	%fd36, %fd195, %fd196;
	mul.f64 	%fd197, %fd188, %fd29;
	mul.f64 	%fd198, %fd186, %fd32;
	sub.f64 	%fd37, %fd197, %fd198;
	mul.f64 	%fd199, %fd187, %fd32;
	mul.f64 	%fd200, %fd185, %fd29;
	sub.f64 	%fd38, %fd199, %fd200;
	cvt.s64.s32 	%rd26, %r4;
	add.s64 	%rd27, %rd25, %rd26;
	ld.global.u8 	%rs5, [%rd27];
	and.b16  	%rs1, %rs5, 3;
	setp.ne.s16 	%p18, %rs1, 0;
	cvt.s64.s32 	%rd28, %r2;
	add.s64 	%rd5, %rd25, %rd28;
	ld.global.u8 	%rs6, [%rd5];
	and.b16  	%rs2, %rs6, 3;
	cvt.s64.s32 	%rd29, %r3;
	add.s64 	%rd6, %rd25, %rd29;
	ld.global.u8 	%rs7, [%rd6];
	and.b16  	%rs3, %rs7, 3;
	cvt.s64.s32 	%rd30, %r5;
	add.s64 	%rd7, %rd25, %rd30;
	ld.global.u8 	%rs8, [%rd7];
	and.b16  	%rs4, %rs8, 3;
	mov.f64 	%fd254, 0d0000000000000000;
	@%p18 bra 	$L__BB12_13;
	mul.wide.s32 	%rd31, %r4, 4;
	add.s64 	%rd32, %rd4, %rd31;
	ld.global.f32 	%f1, [%rd32];
	setp.leu.f32 	%p19, %f1, 0f00000000;
	@%p19 bra 	$L__BB12_13;
	cvt.f64.f32 	%fd202, %f1;
	rcp.rn.f64 	%fd254, %fd202;
$L__BB12_13:
	setp.ne.s16 	%p20, %rs2, 0;
	mov.f64 	%fd255, 0d0000000000000000;
	@%p20 bra 	$L__BB12_16;
	mul.wide.s32 	%rd33, %r2, 4;
	add.s64 	%rd34, %rd4, %rd33;
	ld.global.f32 	%f2, [%rd34];
	setp.leu.f32 	%p21, %f2, 0f00000000;
	@%p21 bra 	$L__BB12_16;
	cvt.f64.f32 	%fd205, %f2;
	rcp.rn.f64 	%fd255, %fd205;
$L__BB12_16:
	setp.ne.s16 	%p22, %rs3, 0;
	mov.f64 	%fd256, 0d0000000000000000;
	@%p22 bra 	$L__BB12_19;
	mul.wide.s32 	%rd35, %r3, 4;
	add.s64 	%rd36, %rd4, %rd35;
	ld.global.f32 	%f3, [%rd36];
	setp.leu.f32 	%p23, %f3, 0f00000000;
	@%p23 bra 	$L__BB12_19;
	cvt.f64.f32 	%fd208, %f3;
	rcp.rn.f64 	%fd256, %fd208;
$L__BB12_19:
	setp.ne.s16 	%p24, %rs4, 0;
	mov.f64 	%fd257, 0d0000000000000000;
	@%p24 bra 	$L__BB12_22;
	mul.wide.s32 	%rd37, %r5, 4;
	add.s64 	%rd38, %rd4, %rd37;
	ld.global.f32 	%f4, [%rd38];
	setp.leu.f32 	%p25, %f4, 0f00000000;
	@%p25 bra 	$L__BB12_22;
	cvt.f64.f32 	%fd211, %f4;
	rcp.rn.f64 	%fd257, %fd211;
$L__BB12_22:
	mul.f64 	%fd212, %fd28, %fd28;
	fma.rn.f64 	%fd213, %fd27, %fd27, %fd212;
	fma.rn.f64 	%fd214, %fd29, %fd29, %fd213;
	mul.f64 	%fd215, %fd35, %fd35;
	fma.rn.f64 	%fd216, %fd33, %fd33, %fd215;
	fma.rn.f64 	%fd217, %fd37, %fd37, %fd216;
	mul.f64 	%fd218, %fd255, %fd217;
	fma.rn.f64 	%fd219, %fd254, %fd214, %fd218;
	mul.f64 	%fd220, %fd36, %fd36;
	fma.rn.f64 	%fd221, %fd34, %fd34, %fd220;
	fma.rn.f64 	%fd222, %fd38, %fd38, %fd221;
	fma.rn.f64 	%fd223, %fd256, %fd222, %fd219;
	mul.f64 	%fd224, %fd31, %fd31;
	fma.rn.f64 	%fd225, %fd30, %fd30, %fd224;
	fma.rn.f64 	%fd226, %fd32, %fd32, %fd225;
	fma.rn.f64 	%fd47, %fd257, %fd226, %fd223;
	setp.lt.f64 	%p26, %fd47, 0d3D719799812DEA11;
	@%p26 bra 	$L__BB12_34;
	ld.param.f64 	%fd248, [project_angle_restricted_hinges_param_6];
	neg.f64 	%fd227, %fd248;
	mul.f64 	%fd228, %fd26, %fd227;
	div.rn.f64 	%fd48, %fd228, %fd47;
	@%p18 bra 	$L__BB12_25;
	ld.param.u64 	%rd47, [project_angle_restricted_hinges_param_5];
	mul.f64 	%fd229, %fd254, %fd48;
	mul.f64 	%fd230, %fd229, %fd27;
	mul.f64 	%fd231, %fd229, %fd28;
	mul.f64 	%fd232, %fd229, %fd29;
	cvta.to.global.u64 	%rd39, %rd47;
	mul.lo.s32 	%r26, %r4, 3;
	mul.wide.s32 	%rd40, %r26, 8;
	add.s64 	%rd41, %rd39, %rd40;
	atom.global.add.f64 	%fd233, [%rd41], %fd230;
	atom.global.add.f64 	%fd234, [%rd41+8], %fd231;
	atom.global.add.f64 	%fd235, [%rd41+16], %fd232;
$L__BB12_25:
	@%p20 bra 	$L__BB12_28;
	mul.f64 	%fd236, %fd255, %fd48;
	mul.f64 	%fd49, %fd236, %fd33;
	mul.f64 	%fd50, %fd236, %fd35;
	mul.f64 	%fd51, %fd236, %fd37;
	ld.global.u8 	%rs9, [%rd5];
	and.b16  	%rs10, %rs9, 3;
	setp.ne.s16 	%p29, %rs10, 0;
	@%p29 bra 	$L__BB12_28;
	atom.global.add.f64 	%fd237, [%rd1], %fd49;
	atom.global.add.f64 	%fd238, [%rd1+8], %fd50;
	atom.global.add.f64 	%fd239, [%rd1+16], %fd51;
$L__BB12_28:
	setp.ne.s16 	%p30, %rs3, 0;
	@%p30 bra 	$L__BB12_31;
	mul.f64 	%fd240, %fd256, %fd48;
	mul.f64 	%fd52, %fd240, %fd34;
	mul.f64 	%fd53, %fd240, %fd36;
	mul.f64 	%fd54, %fd240, %fd38;
	ld.global.u8 	%rs11, [%rd6];
	and.b16  	%rs12, %rs11, 3;
	setp.ne.s16 	%p31, %rs12, 0;
	@%p31 bra 	$L__BB12_31;
	atom.global.add.f64 	%fd241, [%rd2], %fd52;
	atom.global.add.f64 	%fd242, [%rd2+8], %fd53;
	atom.global.add.f64 	%fd243, [%rd2+16], %fd54;
$L__BB12_31:
	setp.ne.s16 	%p32, %rs4, 0;
	@%p32 bra 	$L__BB12_34;
	mul.f64 	%fd244, %fd257, %fd48;
	mul.f64 	%fd55, %fd244, %fd30;
	mul.f64 	%fd56, %fd244, %fd31;
	mul.f64 	%fd57, %fd244, %fd32;
	ld.global.u8 	%rs13, [%rd7];
	and.b16  	%rs14, %rs13, 3;
	setp.ne.s16 	%p33, %rs14, 0;
	@%p33 bra 	$L__BB12_34;
	atom.global.add.f64 	%fd245, [%rd3], %fd55;
	atom.global.add.f64 	%fd246, [%rd3+8], %fd56;
	atom.global.add.f64 	%fd247, [%rd3+16], %fd57;
$L__BB12_34:
	ret;

}
	// .globl	detect_collisions
.visible .entry detect_collisions(
	.param .u32 detect_collisions_param_0,
	.param .u64 .ptr .align 1 detect_collisions_param_1,
	.param .u64 .ptr .align 1 detect_collisions_param_2,
	.param .f64 detect_collisions_param_3,
	.param .u64 .ptr .align 1 detect_collisions_param_4,
	.param .u64 .ptr .align 1 detect_collisions_param_5
)
{
	.reg .pred 	%p<18>;
	.reg .b16 	%rs<13>;
	.reg .b32 	%r<59>;
	.reg .b64 	%rd<37>;
	.reg .b64 	%fd<52>;

	ld.param.u32 	%r25, [detect_collisions_param_0];
	ld.param.u64 	%rd6, [detect_collisions_param_1];
	ld.param.u64 	%rd7, [detect_collisions_param_2];
	ld.param.f64 	%fd5, [detect_collisions_param_3];
	ld.param.u64 	%rd8, [detect_collisions_param_4];
	ld.param.u64 	%rd9, [detect_collisions_param_5];
	cvta.to.global.u64 	%rd1, %rd8;
	cvta.to.global.u64 	%rd2, %rd9;
	cvta.to.global.u64 	%rd3, %rd6;
	cvta.to.global.u64 	%rd4, %rd7;
	mov.u32 	%r26, %ctaid.x;
	mov.u32 	%r27, %ntid.x;
	mul.lo.s32 	%r1, %r26, %r27;
	mov.u32 	%r2, %tid.x;
	add.s32 	%r3, %r1, %r2;
	setp.ge.s32 	%p1, %r3, %r25;
	@%p1 bra 	$L__BB13_25;
	cvt.s64.s32 	%rd10, %r3;
	add.s64 	%rd11, %rd4, %rd10;
	ld.global.u8 	%rs1, [%rd11];
	and.b16  	%rs2, %rs1, 8;
	setp.eq.s16 	%p2, %rs2, 0;
	@%p2 bra 	$L__BB13_25;
	mul.lo.s32 	%r28, %r3, 3;
	mul.wide.s32 	%rd12, %r28, 8;
	add.s64 	%rd13, %rd3, %rd12;
	ld.global.f64 	%fd1, [%rd13];
	ld.global.f64 	%fd2, [%rd13+8];
	ld.global.f64 	%fd3, [%rd13+16];
	mul.f64 	%fd6, %fd5, 0d4010000000000000;
	mul.f64 	%fd4, %fd5, %fd6;
	add.s32 	%r55, %r3, 1;
	setp.ge.s32 	%p3, %r55, %r25;
	@%p3 bra 	$L__BB13_25;
	not.b32 	%r29, %r1;
	add.s32 	%r30, %r25, %r29;
	sub.s32 	%r31, %r30, %r2;
	and.b32  	%r5, %r31, 3;
	setp.eq.s32 	%p4, %r5, 0;
	@%p4 bra 	$L__BB13_10;
	mul.lo.s32 	%r32, %r2, 3;
	mad.lo.s32 	%r53, %r1, 3, %r32;
	neg.s32 	%r52, %r5;
	mov.u32 	%r54, %r3;
$L__BB13_5:
	.pragma "nounroll";
	add.s32 	%r54, %r54, 1;
	cvt.s64.s32 	%rd14, %r55;
	add.s64 	%rd15, %rd4, %rd14;
	ld.global.u8 	%rs3, [%rd15];
	and.b16  	%rs4, %rs3, 8;
	setp.eq.s16 	%p5, %rs4, 0;
	@%p5 bra 	$L__BB13_8;
	add.s32 	%r33, %r53, 3;
	mul.wide.s32 	%rd16, %r33, 8;
	add.s64 	%rd17, %rd3, %rd16;
	ld.global.f64 	%fd7, [%rd17];
	ld.global.f64 	%fd8, [%rd17+8];
	ld.global.f64 	%fd9, [%rd17+16];
	sub.f64 	%fd10, %fd7, %fd1;
	sub.f64 	%fd11, %fd8, %fd2;
	sub.f64 	%fd12, %fd9, %fd3;
	mul.f64 	%fd13, %fd11, %fd11;
	fma.rn.f64 	%fd14, %fd10, %fd10, %fd13;
	fma.rn.f64 	%fd15, %fd12, %fd12, %fd14;
	setp.geu.f64 	%p6, %fd15, %fd4;
	@%p6 bra 	$L__BB13_8;
	atom.global.add.u32 	%r34, [%rd2], 1;
	shl.b32 	%r35, %r34, 1;
	mul.wide.s32 	%rd18, %r35, 4;
	add.s64 	%rd19, %rd1, %rd18;
	st.global.u32 	[%rd19], %r3;
	st.global.u32 	[%rd19+4], %r54;
$L__BB13_8:
	add.s32 	%r55, %r55, 1;
	add.s32 	%r53, %r53, 3;
	add.s32 	%r52, %r52, 1;
	setp.ne.s32 	%p7, %r52, 0;
	@%p7 bra 	$L__BB13_5;
	add.s32 	%r55, %r54, 1;
$L__BB13_10:
	sub.s32 	%r36, %r25, %r3;
	add.s32 	%r37, %r36, -2;
	setp.lt.u32 	%p8, %r37, 3;
	@%p8 bra 	$L__BB13_25;
	add.s32 	%r58, %r55, 1;
	mad.lo.s32 	%r57, %r55, 3, 6;
$L__BB13_12:
	mov.u32 	%r21, %r58;
	add.s32 	%r22, %r21, -1;
	cvt.s64.s32 	%rd20, %r22;
	add.s64 	%rd5, %rd4, %rd20;
	ld.global.u8 	%rs5, [%rd5];
	and.b16  	%rs6, %rs5, 8;
	setp.eq.s16 	%p9, %rs6, 0;
	@%p9 bra 	$L__BB13_15;
	add.s32 	%r38, %r57, -6;
	mul.wide.s32 	%rd21, %r38, 8;
	add.s64 	%rd22, %rd3, %rd21;
	ld.global.f64 	%fd16, [%rd22];
	ld.global.f64 	%fd17, [%rd22+8];
	ld.global.f64 	%fd18, [%rd22+16];
	sub.f64 	%fd19, %fd16, %fd1;
	sub.f64 	%fd20, %fd17, %fd2;
	sub.f64 	%fd21, %fd18, %fd3;
	mul.f64 	%fd22, %fd20, %fd20;
	fma.rn.f64 	%fd23, %fd19, %fd19, %fd22;
	fma.rn.f64 	%fd24, %fd21, %fd21, %fd23;
	setp.geu.f64 	%p10, %fd24, %fd4;
	@%p10 bra 	$L__BB13_15;
	atom.global.add.u32 	%r39, [%rd2], 1;
	shl.b32 	%r40, %r39, 1;
	mul.wide.s32 	%rd23, %r40, 4;
	add.s64 	%rd24, %rd1, %rd23;
	st.global.u32 	[%rd24], %r3;
	st.global.u32 	[%rd24+4], %r22;
$L__BB13_15:
	ld.global.u8 	%rs7, [%rd5+1];
	and.b16  	%rs8, %rs7, 8;
	setp.eq.s16 	%p11, %rs8, 0;
	@%p11 bra 	$L__BB13_18;
	add.s32 	%r41, %r57, -3;
	mul.wide.s32 	%rd25, %r41, 8;
	add.s64 	%rd26, %rd3, %rd25;
	ld.global.f64 	%fd25, [%rd26];
	ld.global.f64 	%fd26, [%rd26+8];
	ld.global.f64 	%fd27, [%rd26+16];
	sub.f64 	%fd28, %fd25, %fd1;
	sub.f64 	%fd29, %fd26, %fd2;
	sub.f64 	%fd30, %fd27, %fd3;
	mul.f64 	%fd31, %fd29, %fd29;
	fma.rn.f64 	%fd32, %fd28, %fd28, %fd31;
	fma.rn.f64 	%fd33, %fd30, %fd30, %fd32;
	setp.geu.f64 	%p12, %fd33, %fd4;
	@%p12 bra 	$L__BB13_18;
	atom.global.add.u32 	%r42, [%rd2], 1;
	shl.b32 	%r43, %r42, 1;
	mul.wide.s32 	%rd27, %r43, 4;
	add.s64 	%rd28, %rd1, %rd27;
	st.global.u32 	[%rd28], %r3;
	st.global.u32 	[%rd28+4], %r21;
$L__BB13_18:
	ld.global.u8 	%rs9, [%rd5+2];
	and.b16  	%rs10, %rs9, 8;
	setp.eq.s16 	%p13, %rs10, 0;
	@%p13 bra 	$L__BB13_21;
	mul.wide.s32 	%rd29, %r57, 8;
	add.s64 	%rd30, %rd3, %rd29;
	ld.global.f64 	%fd34, [%rd30];
	ld.global.f64 	%fd35, [%rd30+8];
	ld.global.f64 	%fd36, [%rd30+16];
	sub.f64 	%fd37, %fd34, %fd1;
	sub.f64 	%fd38, %fd35, %fd2;
	sub.f64 	%fd39, %fd36, %fd3;
	mul.f64 	%fd40, %fd38, %fd38;
	fma.rn.f64 	%fd41, %fd37, %fd37, %fd40;
	fma.rn.f64 	%fd42, %fd39, %fd39, %fd41;
	setp.geu.f64 	%p14, %fd42, %fd4;
	@%p14 bra 	$L__BB13_21;
	atom.global.add.u32 	%r44, [%rd2], 1;
	shl.b32 	%r45, %r44, 1;
	mul.wide.s32 	%rd31, %r45, 4;
	add.s64 	%rd32, %rd1, %rd31;
	st.global.u32 	[%rd32], %r3;
	add.s32 	%r46, %r21, 1;
	st.global.u32 	[%rd32+4], %r46;
$L__BB13_21:
	ld.global.u8 	%rs11, [%rd5+3];
	and.b16  	%rs12, %rs11, 8;
	setp.eq.s16 	%p15, %rs12, 0;
	@%p15 bra 	$L__BB13_24;
	add.s32 	%r47, %r57, 3;
	mul.wide.s32 	%rd33, %r47, 8;
	add.s64 	%rd34, %rd3, %rd33;
	ld.global.f64 	%fd43, [%rd34];
	ld.global.f64 	%fd44, [%rd34+8];
	ld.global.f64 	%fd45, [%rd34+16];
	sub.f64 	%fd46, %fd43, %fd1;
	sub.f64 	%fd47, %fd44, %fd2;
	sub.f64 	%fd48, %fd45, %fd3;
	mul.f64 	%fd49, %fd47, %fd47;
	fma.rn.f64 	%fd50, %fd46, %fd46, %fd49;
	fma.rn.f64 	%fd51, %fd48, %fd48, %fd50;
	setp.geu.f64 	%p16, %fd51, %fd4;
	@%p16 bra 	$L__BB13_24;
	atom.global.add.u32 	%r48, [%rd2], 1;
	shl.b32 	%r49, %r48, 1;
	mul.wide.s32 	%rd35, %r49, 4;
	add.s64 	%rd36, %rd1, %rd35;
	st.global.u32 	[%rd36], %r3;
	add.s32 	%r50, %r21, 2;
	st.global.u32 	[%rd36+4], %r50;
$L__BB13_24:
	add.s32 	%r58, %r21, 4;
	add.s32 	%r51, %r21, 3;
	add.s32 	%r57, %r57, 12;
	setp.lt.s32 	%p17, %r51, %r25;
	@%p17 bra 	$L__BB13_12;
$L__BB13_25:
	ret;

}
	// .globl	resolve_collisions
.visible .entry resolve_collisions(
	.param .u64 .ptr .align 1 resolve_collisions_param_0,
	.param .u64 .ptr .align 1 resolve_collisions_param_1,
	.param .u64 .ptr .align 1 resolve_collisions_param_2,
	.param .u64 .ptr .align 1 resolve_collisions_param_3,
	.param .u64 .ptr .align 1 resolve_collisions_param_4,
	.param .u64 .ptr .align 1 resolve_collisions_param_5,
	.param .f64 resolve_collisions_param_6,
	.param .f64 resolve_collisions_param_7
)
{
	.reg .pred 	%p<10>;
	.reg .b16 	%rs<7>;
	.reg .b32 	%r<11>;
	.reg .b32 	%f<3>;
	.reg .b64 	%rd<32>;
	.reg .b64 	%fd<89>;

	ld.param.u64 	%rd11, [resolve_collisions_param_0];
	ld.param.u64 	%rd6, [resolve_collisions_param_1];
	ld.param.u64 	%rd7, [resolve_collisions_param_2];
	ld.param.u64 	%rd9, [resolve_collisions_param_4];
	ld.param.u64 	%rd10, [resolve_collisions_param_5];
	ld.param.f64 	%fd13, [resolve_collisions_param_6];
	cvta.to.global.u64 	%rd12, %rd11;
	mov.u32 	%r6, %ctaid.x;
	mov.u32 	%r7, %ntid.x;
	mov.u32 	%r8, %tid.x;
	mad.lo.s32 	%r1, %r6, %r7, %r8;
	ld.global.u32 	%r9, [%rd12];
	setp.ge.s32 	%p1, %r1, %r9;
	@%p1 bra 	$L__BB14_9;
	cvta.to.global.u64 	%rd13, %rd10;
	cvta.to.global.u64 	%rd14, %rd6;
	shl.b32 	%r10, %r1, 1;
	mul.wide.s32 	%rd15, %r10, 4;
	add.s64 	%rd16, %rd14, %rd15;
	ld.global.u32 	%r2, [%rd16];
	ld.global.u32 	%r3, [%rd16+4];
	cvt.s64.s32 	%rd17, %r2;
	add.s64 	%rd18, %rd13, %rd17;
	ld.global.u8 	%rs2, [%rd18];
	and.b16  	%rs1, %rs2, 1;
	setp.eq.s16 	%p2, %rs1, 0;
	cvt.s64.s32 	%rd19, %r3;
	add.s64 	%rd1, %rd13, %rd19;
	@%p2 bra 	$L__BB14_3;
	ld.global.u8 	%rs3, [%rd1];
	and.b16  	%rs4, %rs3, 1;
	setp.eq.b16 	%p3, %rs4, 1;
	@%p3 bra 	$L__BB14_9;
$L__BB14_3:
	cvta.to.global.u64 	%rd20, %rd7;
	mul.lo.s32 	%r4, %r2, 3;
	mul.wide.s32 	%rd21, %r4, 8;
	add.s64 	%rd2, %rd20, %rd21;
	ld.global.f64 	%fd15, [%rd2];
	ld.global.f64 	%fd16, [%rd2+8];
	ld.global.f64 	%fd17, [%rd2+16];
	mul.lo.s32 	%r5, %r3, 3;
	mul.wide.s32 	%rd22, %r5, 8;
	add.s64 	%rd3, %rd20, %rd22;
	ld.global.f64 	%fd18, [%rd3];
	ld.global.f64 	%fd19, [%rd3+8];
	ld.global.f64 	%fd20, [%rd3+16];
	sub.f64 	%fd1, %fd18, %fd15;
	sub.f64 	%fd2, %fd19, %fd16;
	sub.f64 	%fd3, %fd20, %fd17;
	mul.f64 	%fd21, %fd2, %fd2;
	fma.rn.f64 	%fd22, %fd1, %fd1, %fd21;
	fma.rn.f64 	%fd23, %fd3, %fd3, %fd22;
	sqrt.rn.f64 	%fd4, %fd23;
	setp.lt.f64 	%p4, %fd4, 0d3E45798EE2308C3A;
	@%p4 bra 	$L__BB14_9;
	div.rn.f64 	%fd5, %fd1, %fd4;
	div.rn.f64 	%fd6, %fd2, %fd4;
	div.rn.f64 	%fd7, %fd3, %fd4;
	add.f64 	%fd24, %fd13, %fd13;
	sub.f64 	%fd8, %fd24, %fd4;
	setp.leu.f64 	%p5, %fd8, 0d0000000000000000;
	@%p5 bra 	$L__BB14_9;
	cvta.to.global.u64 	%rd23, %rd9;
	setp.eq.s16 	%p6, %rs1, 0;
	mul.wide.s32 	%rd24, %r2, 4;
	add.s64 	%rd25, %rd23, %rd24;
	ld.global.f32 	%f1, [%rd25];
	cvt.f64.f32 	%fd25, %f1;
	mul.wide.s32 	%rd26, %r3, 4;
	add.s64 	%rd27, %rd23, %rd26;
	ld.global.f32 	%f2, [%rd27];
	cvt.f64.f32 	%fd26, %f2;
	rcp.rn.f64 	%fd27, %fd25;
	selp.f64 	%fd9, %fd27, 0d0000000000000000, %p6;
	ld.global.u8 	%rs5, [%rd1];
	and.b16  	%rs6, %rs5, 1;
	setp.eq.b16 	%p7, %rs6, 1;
	rcp.rn.f64 	%fd28, %fd26;
	selp.f64 	%fd10, 0d0000000000000000, %fd28, %p7;
	add.f64 	%fd11, %fd9, %fd10;
	setp.leu.f64 	%p8, %fd11, 0d3E45798EE2308C3A;
	@%p8 bra 	$L__BB14_7;
	div.rn.f64 	%fd29, %fd8, %fd11;
	neg.f64 	%fd30, %fd5;
	mul.f64 	%fd31, %fd29, %fd30;
	mul.f64 	%fd32, %fd9, %fd31;
	atom.global.add.f64 	%fd33, [%rd2], %fd32;
	neg.f64 	%fd34, %fd6;
	mul.f64 	%fd35, %fd29, %fd34;
	mul.f64 	%fd36, %fd9, %fd35;
	atom.global.add.f64 	%fd37, [%rd2+8], %fd36;
	neg.f64 	%fd38, %fd7;
	mul.f64 	%fd39, %fd29, %fd38;
	mul.f64 	%fd40, %fd9, %fd39;
	atom.global.add.f64 	%fd41, [%rd2+16], %fd40;
	mul.f64 	%fd42, %fd5, %fd29;
	mul.f64 	%fd43, %fd10, %fd42;
	atom.global.add.f64 	%fd44, [%rd3], %fd43;
	mul.f64 	%fd45, %fd6, %fd29;
	mul.f64 	%fd46, %fd10, %fd45;
	atom.global.add.f64 	%fd47, [%rd3+8], %fd46;
	mul.f64 	%fd48, %fd7, %fd29;
	mul.f64 	%fd49, %fd10, %fd48;
	atom.global.add.f64 	%fd50, [%rd3+16], %fd49;
$L__BB14_7:
	ld.param.u64 	%rd31, [resolve_collisions_param_3];
	cvta.to.global.u64 	%rd28, %rd31;
	add.s64 	%rd4, %rd28, %rd21;
	ld.global.f64 	%fd51, [%rd4];
	ld.global.f64 	%fd52, [%rd4+8];
	mul.f64 	%fd53, %fd6, %fd52;
	fma.rn.f64 	%fd54, %fd5, %fd51, %fd53;
	ld.global.f64 	%fd55, [%rd4+16];
	fma.rn.f64 	%fd56, %fd7, %fd55, %fd54;
	add.s64 	%rd5, %rd28, %rd22;
	ld.global.f64 	%fd57, [%rd5];
	ld.global.f64 	%fd58, [%rd5+8];
	mul.f64 	%fd59, %fd6, %fd58;
	fma.rn.f64 	%fd60, %fd5, %fd57, %fd59;
	ld.global.f64 	%fd61, [%rd5+16];
	fma.rn.f64 	%fd62, %fd7, %fd61, %fd60;
	sub.f64 	%fd12, %fd56, %fd62;
	setp.geu.f64 	%p9, %fd12, 0d0000000000000000;
	@%p9 bra 	$L__BB14_9;
	ld.param.f64 	%fd88, [resolve_collisions_param_7];
	add.f64 	%fd63, %fd88, 0d3FF0000000000000;
	neg.f64 	%fd64, %fd63;
	mul.f64 	%fd65, %fd12, %fd64;
	div.rn.f64 	%fd66, %fd65, %fd11;
	neg.f64 	%fd67, %fd5;
	mul.f64 	%fd68, %fd66, %fd67;
	mul.f64 	%fd69, %fd9, %fd68;
	atom.global.add.f64 	%fd70, [%rd4], %fd69;
	neg.f64 	%fd71, %fd6;
	mul.f64 	%fd72, %fd66, %fd71;
	mul.f64 	%fd73, %fd9, %fd72;
	atom.global.add.f64 	%fd74, [%rd4+8], %fd73;
	neg.f64 	%fd75, %fd7;
	mul.f64 	%fd76, %fd66, %fd75;
	mul.f64 	%fd77, %fd9, %fd76;
	atom.global.add.f64 	%fd78, [%rd4+16], %fd77;
	mul.f64 	%fd79, %fd5, %fd66;
	mul.f64 	%fd80, %fd10, %fd79;
	atom.global.add.f64 	%fd81, [%rd5], %fd80;
	mul.f64 	%fd82, %fd6, %fd66;
	mul.f64 	%fd83, %fd10, %fd82;
	atom.global.add.f64 	%fd84, [%rd5+8], %fd83;
	mul.f64 	%fd85, %fd7, %fd66;
	mul.f64 	%fd86, %fd10, %fd85;
	atom.global.add.f64 	%fd87, [%rd5+16], %fd86;
$L__BB14_9:
	ret;

}


// ===== COMPILED SASS (sm_100) =====

	.target	sm_100

	.elftype	@"ET_EXEC"


//--------------------- .note.nv.tkinfo           --------------------------
	.section	.note.nv.tkinfo,"",@"SHT_NOTE"
	.sectionflags	@"SHF_NOTE_NV_TKINFO"
	.tkinfo
        /*0018*/ 	.word	0x00000002
        /*0030*/ 	.string	""
        /*0030*/ 	.string	"ptxas"
        /*0030*/ 	.string	"Cuda compilation tools, release 13.0, V13.0.88"
        /*0030*/ 	.string	"Build cuda_13.0.r13.0/compiler.36424714_0"
        /*0030*/ 	.string	"-arch sm_100 -m 64 "



//--------------------- .note.nv.cuinfo           --------------------------
	.section	.note.nv.cuinfo,"",@"SHT_NOTE"
	.sectionflags	@"SHF_NOTE_NV_CUINFO"
        /*0018*/ 	.short	0x0002
        /*001a*/ 	.short	0x0064
        /*001c*/ 	.short	0x0082
	.zero		2


//--------------------- .nv.info                  --------------------------
	.section	.nv.info,"",@"SHT_CUDA_INFO"
	.align	4


	//----- nvinfo : EIATTR_REGCOUNT
	.align		4
        /*0000*/ 	.byte	0x04, 0x2f
        /*0002*/ 	.short	(.L_1 - .L_0)
	.align		4
.L_0:
        /*0004*/ 	.word	index@(zero_forces)
        /*0008*/ 	.word	0x00000008


	//----- nvinfo : EIATTR_FRAME_SIZE
	.align		4
.L_1:
        /*000c*/ 	.byte	0x04, 0x11
        /*000e*/ 	.short	(.L_3 - .L_2)
	.align		4
.L_2:
        /*0010*/ 	.word	index@(zero_forces)
        /*0014*/ 	.word	0x00000000


	//----- nvinfo : EIATTR_REGCOUNT
	.align		4
.L_3:
        /*0018*/ 	.byte	0x04, 0x2f
        /*001a*/ 	.short	(.L_5 - .L_4)
	.align		4
.L_4:
        /*001c*/ 	.word	index@(apply_position_actuation)
        /*0020*/ 	.word	0x0000001c


	//----- nvinfo : EIATTR_FRAME_SIZE
	.align		4
.L_5:
        /*0024*/ 	.byte	0x04, 0x11
        /*0026*/ 	.short	(.L_7 - .L_6)
	.align		4
.L_6:
        /*0028*/ 	.word	index@($__internal_24_$__cuda_sm20_div_rn_f64_full)
        /*002c*/ 	.word	0x00000000


	//----- nvinfo : EIATTR_FRAME_SIZE
	.align		4
.L_7:
        /*0030*/ 	.byte	0x04, 0x11
        /*0032*/ 	.short	(.L_9 - .L_8)
	.align		4
.L_8:
        /*0034*/ 	.word	index@(apply_position_actuation)
        /*0038*/ 	.word	0x00000000


	//----- nvinfo : EIATTR_REGCOUNT
	.align		4
.L_9:
        /*003c*/ 	.byte	0x04, 0x2f
        /*003e*/ 	.short	(.L_11 - .L_10)
	.align		4
.L_10:
        /*0040*/ 	.word	index@(apply_force_actuation)
        /*0044*/ 	.word	0x00000010


	//----- nvinfo : EIATTR_FRAME_SIZE
	.align		4
.L_11:
        /*0048*/ 	.byte	0x04, 0x11
        /*004a*/ 	.short	(.L_13 - .L_12)
	.align		4
.L_12:
        /*004c*/ 	.word	index@(apply_force_actuation)
        /*0050*/ 	.word	0x00000000


	//----- nvinfo : EIATTR_REGCOUNT
	.align		4
.L_13:
        /*0054*/ 	.byte	0x04, 0x2f
        /*0056*/ 	.short	(.L_15 - .L_14)
	.align		4
.L_14:
        /*0058*/ 	.word	index@(compute_bar_forces)
        /*005c*/ 	.word	0x0000002a


	//----- nvinfo : EIATTR_FRAME_SIZE
	.align		4
.L_15:
        /*0060*/ 	.byte	0x04, 0x11
        /*0062*/ 	.short	(.L_17 - .L_16)
	.align		4
.L_16:
        /*0064*/ 	.word	index@($__internal_23_$__cuda_sm20_dsqrt_rn_f64_mediumpath_v1)
        /*0068*/ 	.word	0x00000000


	//----- nvinfo : EIATTR_FRAME_SIZE
	.align		4
.L_17:
        /*006c*/ 	.byte	0x04, 0x11
        /*006e*/ 	.short	(.L_19 - .L_18)
	.align		4
.L_18:
        /*0070*/ 	.word	index@($__internal_22_$__cuda_sm20_div_rn_f64_full)
        /*0074*/ 	.word	0x00000000


	//----- nvinfo : EIATTR_FRAME_SIZE
	.align		4
.L_19:
        /*0078*/ 	.byte	0x04, 0x11
        /*007a*/ 	.short	(.L_21 - .L_20)
	.align		4
.L_20:
        /*007c*/ 	.word	index@(compute_bar_forces)
        /*0080*/ 	.word	0x00000000


	//----- nvinfo : EIATTR_REGCOUNT
	.align		4
.L_21:
        /*0084*/ 	.byte	0x04, 0x2f
        /*0086*/ 	.short	(.L_23 - .L_22)
	.align		4
.L_22:
        /*0088*/ 	.word	index@(compute_hinge_forces)
        /*008c*/ 	.word	0x00000042


	//----- nvinfo : EIATTR_FRAME_SIZE
	.align		4
.L_23:
        /*0090*/ 	.byte	0x04, 0x11
        /*0092*/ 	.short	(.L_25 - .L_24)
	.align		4
.L_24:
        /*0094*/ 	.word	index@($__internal_21_$__cuda_sm20_dsqrt_rn_f64_mediumpath_v1)
        /*0098*/ 	.word	0x00000000


	//----- nvinfo : EIATTR_FRAME_SIZE
	.align		4
.L_25:
        /*009c*/ 	.byte	0x04, 0x11
        /*009e*/ 	.short	(.L_27 - .L_26)
	.align		4
.L_26:
        /*00a0*/ 	.word	index@($__internal_20_$__cuda_sm20_div_rn_f64_full)
        /*00a4*/ 	.word	0x00000000


	//----- nvinfo : EIATTR_FRAME_SIZE
	.align		4
.L_27:
        /*00a8*/ 	.byte	0x04, 0x11
        /*00aa*/ 	.short	(.L_29 - .L_28)
	.align		4
.L_28:
        /*00ac*/ 	.word	index@(compute_hinge_forces)
        /*00b0*/ 	.word	0x00000000


	//----- nvinfo : EIATTR_REGCOUNT
	.align		4
.L_29:
        /*00b4*/ 	.byte	0x04, 0x2f
        /*00b6*/ 	.short	(.L_31 - .L_30)
	.align		4
.L_30:
        /*00b8*/ 	.word	index@(apply_global_forces)
        /*00bc*/ 	.word	0x00000014


	//----- nvinfo : EIATTR_FRAME_SIZE
	.align		4
.L_31:
        /*00c0*/ 	.byte	0x04, 0x11
        /*00c2*/ 	.short	(.L_33 - .L_32)
	.align		4
.L_32:
        /*00c4*/ 	.word	index@(apply_global_forces)
        /*00c8*/ 	.word	0x00000000


	//----- nvinfo : EIATTR_REGCOUNT
	.align		4
.L_33:
        /*00cc*/ 	.byte	0x04, 0x2f
        /*00ce*/ 	.short	(.L_35 - .L_34)
	.align		4
.L_34:
        /*00d0*/ 	.word	index@(rk4_step_integrate)
        /*00d4*/ 	.word	0x0000001a


	//----- nvinfo : EIATTR_FRAME_SIZE
	.align		4
.L_35:
        /*00d8*/ 	.byte	0x04, 0x11
        /*00da*/ 	.short	(.L_37 - .L_36)
	.align		4
.L_36:
        /*00dc*/ 	.word	index@($__internal_19_$__cuda_sm20_dblrcp_rn_slowpath_v3)
        /*00e0*/ 	.word	0x00000000


	//----- nvinfo : EIATTR_FRAME_SIZE
	.align		4
.L_37:
        /*00e4*/ 	.byte	0x04, 0x11
        /*00e6*/ 	.short	(.L_39 - .L_38)
	.align		4
.L_38:
        /*00e8*/ 	.word	index@(rk4_step_integrate)
        /*00ec*/ 	.word	0x00000000


	//----- nvinfo : EIATTR_REGCOUNT
	.align		4
.L_39:
        /*00f0*/ 	.byte	0x04, 0x2f
        /*00f2*/ 	.short	(.L_41 - .L_40)
	.align		4
.L_40:
        /*00f4*/ 	.word	index@(rk4_final_update)
        /*00f8*/ 	.word	0x0000001e


	//----- nvinfo : EIATTR_FRAME_SIZE
	.align		4
.L_41:
        /*00fc*/ 	.byte	0x04, 0x11
        /*00fe*/ 	.short	(.L_43 - .L_42)
	.align		4
.L_42:
        /*0100*/ 	.word	index@($__internal_18_$__cuda_sm20_div_rn_f64_full)
        /*0104*/ 	.word	0x00000000


	//----- nvinfo : EIATTR_FRAME_SIZE
	.align		4
.L_43:
        /*0108*/ 	.byte	0x04, 0x11
        /*010a*/ 	.short	(.L_45 - .L_44)
	.align		4
.L_44:
        /*010c*/ 	.word	index@(rk4_final_update)
        /*0110*/ 	.word	0x00000000


	//----- nvinfo : EIATTR_REGCOUNT
	.align		4
.L_45:
        /*0114*/ 	.byte	0x04, 0x2f
        /*0116*/ 	.short	(.L_47 - .L_46)
	.align		4
.L_46:
        /*0118*/ 	.word	index@(project_rigid_bars)
        /*011c*/ 	.word	0x0000002a


	//----- nvinfo : EIATTR_FRAME_SIZE
	.align		4
.L_47:
        /*0120*/ 	.byte	0x04, 0x11
        /*0122*/ 	.short	(.L_49 - .L_48)
	.align		4
.L_48:
        /*0124*/ 	.word	index@($__internal_17_$__cuda_sm20_dsqrt_rn_f64_mediumpath_v1)
        /*0128*/ 	.word	0x00000000


	//----- nvinfo : EIATTR_FRAME_SIZE
	.align		4
.L_49:
        /*012c*/ 	.byte	0x04, 0x11
        /*012e*/ 	.short	(.L_51 - .L_50)
	.align		4
.L_50:
        /*0130*/ 	.word	index@($__internal_16_$__cuda_sm20_div_rn_f64_full)
        /*0134*/ 	.word	0x00000000


	//----- nvinfo : EIATTR_FRAME_SIZE
	.align		4
.L_51:
        /*0138*/ 	.byte	0x04, 0x11
        /*013a*/ 	.short	(.L_53 - .L_52)
	.align		4
.L_52:
        /*013c*/ 	.word	index@($__internal_15_$__cuda_sm20_dblrcp_rn_slowpath_v3)
        /*0140*/ 	.word	0x00000000


	//----- nvinfo : EIATTR_FRAME_SIZE
	.align		4
.L_53:
        /*0144*/ 	.byte	0x04, 0x11
        /*0146*/ 	.short	(.L_55 - .L_54)
	.align		4
.L_54:
        /*0148*/ 	.word	index@(project_rigid_bars)
        /*014c*/ 	.word	0x00000000


	//----- nvinfo : EIATTR_REGCOUNT
	.align		4
.L_55:
        /*0150*/ 	.byte	0x04, 0x2f
        /*0152*/ 	.short	(.L_57 - .L_56)
	.align		4
.L_56:
        /*0154*/ 	.word	index@(correct_rigid_velocity)
        /*0158*/ 	.word	0x00000028


	//----- nvinfo : EIATTR_FRAME_SIZE
	.align		4
.L_57:
        /*015c*/ 	.byte	0x04, 0x11
        /*015e*/ 	.short	(.L_59 - .L_58)
	.align		4
.L_58:
        /*0160*/ 	.word	index@($__internal_14_$__cuda_sm20_dsqrt_rn_f64_mediumpath_v1)
        /*0164*/ 	.word	0x00000000


	//----- nvinfo : EIATTR_FRAME_SIZE
	.align		4
.L_59:
        /*0168*/ 	.byte	0x04, 0x11
        /*016a*/ 	.short	(.L_61 - .L_60)
	.align		4
.L_60:
        /*016c*/ 	.word	index@($__internal_13_$__cuda_sm20_div_rn_f64_full)
        /*0170*/ 	.word	0x00000000


	//----- nvinfo : EIATTR_FRAME_SIZE
	.align		4
.L_61:
        /*0174*/ 	.byte	0x04, 0x11
        /*0176*/ 	.short	(.L_63 - .L_62)
	.align		4
.L_62:
        /*0178*/ 	.word	index@($__internal_12_$__cuda_sm20_dblrcp_rn_slowpath_v3)
        /*017c*/ 	.word	0x00000000


	//----- nvinfo : EIATTR_FRAME_SIZE
	.align		4
.L_63:
        /*0180*/ 	.byte	0x04, 0x11
        /*0182*/ 	.short	(.L_65 - .L_64)
	.align		4
.L_64:
        /*0184*/ 	.word	index@(correct_rigid_velocity)
        /*0188*/ 	.word	0x00000000


	//----- nvinfo : EIATTR_REGCOUNT
	.align		4
.L_65:
        /*018c*/ 	.byte	0x04, 0x2f
        /*018e*/ 	.short	(.L_67 - .L_66)
	.align		4
.L_66:
        /*0190*/ 	.word	index@(project_rigid_hinges)
        /*0194*/ 	.word	0x00000048


	//----- nvinfo : EIATTR_FRAME_SIZE
	.align		4
.L_67:
        /*0198*/ 	.byte	0x04, 0x11
        /*019a*/ 	.short	(.L_69 - .L_68)
	.align		4
.L_68:
        /*019c*/ 	.word	index@($__internal_11_$__cuda_sm20_dsqrt_rn_f64_mediumpath_v1)
        /*01a0*/ 	.word	0x00000000


	//----- nvinfo : EIATTR_FRAME_SIZE
	.align		4
.L_69:
        /*01a4*/ 	.byte	0x04, 0x11
        /*01a6*/ 	.short	(.L_71 - .L_70)
	.align		4
.L_70:
        /*01a8*/ 	.word	index@($__internal_10_$__cuda_sm20_div_rn_f64_full)
        /*01ac*/ 	.word	0x00000000


	//----- nvinfo : EIATTR_FRAME_SIZE
	.align		4
.L_71:
        /*01b0*/ 	.byte	0x04, 0x11
        /*01b2*/ 	.short	(.L_73 - .L_72)
	.align		4
.L_72:
        /*01b4*/ 	.word	index@($__internal_9_$__cuda_sm20_dblrcp_rn_slowpath_v3)
        /*01b8*/ 	.word	0x00000000


	//----- nvinfo : EIATTR_FRAME_SIZE
	.align		4
.L_73:
        /*01bc*/ 	.byte	0x04, 0x11
        /*01be*/ 	.short	(.L_75 - .L_74)
	.align		4
.L_74:
        /*01c0*/ 	.word	index@(project_rigid_hinges)
        /*01c4*/ 	.word	0x00000000


	//----- nvinfo : EIATTR_REGCOUNT
	.align		4
.L_75:
        /*01c8*/ 	.byte	0x04, 0x2f
        /*01ca*/ 	.short	(.L_77 - .L_76)
	.align		4
.L_76:
        /*01cc*/ 	.word	index@(correct_all_rigid_velocities)
        /*01d0*/ 	.word	0x00000028


	//----- nvinfo : EIATTR_FRAME_SIZE
	.align		4
.L_77:
        /*01d4*/ 	.byte	0x04, 0x11
        /*01d6*/ 	.short	(.L_79 - .L_78)
	.align		4
.L_78:
        /*01d8*/ 	.word	index@($__internal_8_$__cuda_sm20_dsqrt_rn_f64_mediumpath_v1)
        /*01dc*/ 	.word	0x00000000


	//----- nvinfo : EIATTR_FRAME_SIZE
	.align		4
.L_79:
        /*01e0*/ 	.byte	0x04, 0x11
        /*01e2*/ 	.short	(.L_81 - .L_80)
	.align		4
.L_80:
        /*01e4*/ 	.word	index@($__internal_7_$__cuda_sm20_div_rn_f64_full)
        /*01e8*/ 	.word	0x00000000


	//----- nvinfo : EIATTR_FRAME_SIZE
	.align		4
.L_81:
        /*01ec*/ 	.byte	0x04, 0x11
        /*01ee*/ 	.short	(.L_83 - .L_82)
	.align		4
.L_82:
        /*01f0*/ 	.word	index@($__internal_6_$__cuda_sm20_dblrcp_rn_slowpath_v3)
        /*01f4*/ 	.word	0x00000000


	//----- nvinfo : EIATTR_FRAME_SIZE
	.align		4
.L_83:
        /*01f8*/ 	.byte	0x04, 0x11
        /*01fa*/ 	.short	(.L_85 - .L_84)
	.align		4
.L_84:
        /*01fc*/ 	.word	index@(correct_all_rigid_velocities)
        /*0200*/ 	.word	0x00000000


	//----- nvinfo : EIATTR_REGCOUNT
	.align		4
.L_85:
        /*0204*/ 	.byte	0x04, 0x2f
        /*0206*/ 	.short	(.L_87 - .L_86)
	.align		4
.L_86:
        /*0208*/ 	.word	index@(project_angle_restricted_hinges)
        /*020c*/ 	.word	0x00000048


	//----- nvinfo : EIATTR_FRAME_SIZE
	.align		4
.L_87:
        /*0210*/ 	.byte	0x04, 0x11
        /*0212*/ 	.short	(.L_89 - .L_88)
	.align		4
.L_88:
        /*0214*/ 	.word	index@($__internal_5_$__cuda_sm20_dsqrt_rn_f64_mediumpath_v1)
        /*0218*/ 	.word	0x00000000


	//----- nvinfo : EIATTR_FRAME_SIZE
	.align		4
.L_89:
        /*021c*/ 	.byte	0x04, 0x11
        /*021e*/ 	.short	(.L_91 - .L_90)
	.align		4
.L_90:
        /*0220*/ 	.word	index@($__internal_4_$__cuda_sm20_div_rn_f64_full)
        /*0224*/ 	.word	0x00000000


	//----- nvinfo : EIATTR_FRAME_SIZE
	.align		4
.L_91:
        /*0228*/ 	.byte	0x04, 0x11
        /*022a*/ 	.short	(.L_93 - .L_92)
	.align		4
.L_92:
        /*022c*/ 	.word	index@($__internal_3_$__cuda_sm20_dblrcp_rn_slowpath_v3)
        /*0230*/ 	.word	0x00000000


	//----- nvinfo : EIATTR_FRAME_SIZE
	.align		4
.L_93:
        /*0234*/ 	.byte	0x04, 0x11
        /*0236*/ 	.short	(.L_95 - .L_94)
	.align		4
.L_94:
        /*0238*/ 	.word	index@(project_angle_restricted_hinges)
        /*023c*/ 	.word	0x00000000


	//----- nvinfo : EIATTR_REGCOUNT
	.align		4
.L_95:
        /*0240*/ 	.byte	0x04, 0x2f
        /*0242*/ 	.short	(.L_97 - .L_96)
	.align		4
.L_96:
        /*0244*/ 	.word	index@(detect_collisions)
        /*0248*/ 	.word	0x0000001e


	//----- nvinfo : EIATTR_FRAME_SIZE
	.align		4
.L_97:
        /*024c*/ 	.byte	0x04, 0x11
        /*024e*/ 	.short	(.L_99 - .L_98)
	.align		4
.L_98:
        /*0250*/ 	.word	index@(detect_collisions)
        /*0254*/ 	.word	0x00000000


	//----- nvinfo : EIATTR_REGCOUNT
	.align		4
.L_99:
        /*0258*/ 	.byte	0x04, 0x2f
        /*025a*/ 	.short	(.L_101 - .L_100)
	.align		4
.L_100:
        /*025c*/ 	.word	index@(resolve_collisions)
        /*0260*/ 	.word	0x0000002c


	//----- nvinfo : EIATTR_FRAME_SIZE
	.align		4
.L_101:
        /*0264*/ 	.byte	0x04, 0x11
        /*0266*/ 	.short	(.L_103 - .L_102)
	.align		4
.L_102:
        /*0268*/ 	.word	index@($__internal_2_$__cuda_sm20_dsqrt_rn_f64_mediumpath_v1)
        /*026c*/ 	.word	0x00000000


	//----- nvinfo : EIATTR_FRAME_SIZE
	.align		4
.L_103:
        /*0270*/ 	.byte	0x04, 0x11
        /*0272*/ 	.short	(.L_105 - .L_104)
	.align		4
.L_104:
        /*0274*/ 	.word	index@($__internal_1_$__cuda_sm20_div_rn_f64_full)
        /*0278*/ 	.word	0x00000000


	//----- nvinfo : EIATTR_FRAME_SIZE
	.align		4
.L_105:
        /*027c*/ 	.byte	0x04, 0x11
        /*027e*/ 	.short	(.L_107 - .L_106)
	.align		4
.L_106:
        /*0280*/ 	.word	index@($__internal_0_$__cuda_sm20_dblrcp_rn_slowpath_v3)
        /*0284*/ 	.word	0x00000000


	//----- nvinfo : EIATTR_FRAME_SIZE
	.align		4
.L_107:
        /*0288*/ 	.byte	0x04, 0x11
        /*028a*/ 	.short	(.L_109 - .L_108)
	.align		4
.L_108:
        /*028c*/ 	.word	index@(resolve_collisions)
        /*0290*/ 	.word	0x00000000


	//----- nvinfo : EIATTR_MIN_STACK_SIZE
	.align		4
.L_109:
        /*0294*/ 	.byte	0x04, 0x12
        /*0296*/ 	.short	(.L_111 - .L_110)
	.align		4
.L_110:
        /*0298*/ 	.word	index@(resolve_collisions)
        /*029c*/ 	.word	0x00000000


	//----- nvinfo : EIATTR_MIN_STACK_SIZE
	.align		4
.L_111:
        /*02a0*/ 	.byte	0x04, 0x12
        /*02a2*/ 	.short	(.L_113 - .L_112)
	.align		4
.L_112:
        /*02a4*/ 	.word	index@(detect_collisions)
        /*02a8*/ 	.word	0x00000000


	//----- nvinfo : EIATTR_MIN_STACK_SIZE
	.align		4
.L_113:
        /*02ac*/ 	.byte	0x04, 0x12
        /*02ae*/ 	.short	(.L_115 - .L_114)
	.align		4
.L_114:
        /*02b0*/ 	.word	index@(project_angle_restricted_hinges)
        /*02b4*/ 	.word	0x00000000


	//----- nvinfo : EIATTR_MIN_STACK_SIZE
	.align		4
.L_115:
        /*02b8*/ 	.byte	0x04, 0x12
        /*02ba*/ 	.short	(.L_117 - .L_116)
	.align		4
.L_116:
        /*02bc*/ 	.word	index@(correct_all_rigid_velocities)
        /*02c0*/ 	.word	0x00000000


	//----- nvinfo : EIATTR_MIN_STACK_SIZE
	.align		4
.L_117:
        /*02c4*/ 	.byte	0x04, 0x12
        /*02c6*/ 	.short	(.L_119 - .L_118)
	.align		4
.L_118:
        /*02c8*/ 	.word	index@(project_rigid_hinges)
        /*02cc*/ 	.word	0x00000000


	//----- nvinfo : EIATTR_MIN_STACK_SIZE
	.align		4
.L_119:
        /*02d0*/ 	.byte	0x04, 0x12
        /*02d2*/ 	.short	(.L_121 - .L_120)
	.align		4
.L_120:
        /*02d4*/ 	.word	index@(correct_rigid_velocity)
        /*02d8*/ 	.word	0x00000000


	//----- nvinfo : EIATTR_MIN_STACK_SIZE
	.align		4
.L_121:
        /*02dc*/ 	.byte	0x04, 0x12
        /*02de*/ 	.short	(.L_123 - .L_122)
	.align		4
.L_122:
        /*02e0*/ 	.word	index@(project_rigid_bars)
        /*02e4*/ 	.word	0x00000000


	//----- nvinfo : EIATTR_MIN_STACK_SIZE
	.align		4
.L_123:
        /*02e8*/ 	.byte	0x04, 0x12
        /*02ea*/ 	.short	(.L_125 - .L_124)
	.align		4
.L_124:
        /*02ec*/ 	.word	index@(rk4_final_update)
        /*02f0*/ 	.word	0x00000000


	//----- nvinfo : EIATTR_MIN_STACK_SIZE
	.align		4
.L_125:
        /*02f4*/ 	.byte	0x04, 0x12
        /*02f6*/ 	.short	(.L_127 - .L_126)
	.align		4
.L_126:
        /*02f8*/ 	.word	index@(rk4_step_integrate)
        /*02fc*/ 	.word	0x00000000


	//----- nvinfo : EIATTR_MIN_STACK_SIZE
	.align		4
.L_127:
        /*0300*/ 	.byte	0x04, 0x12
        /*0302*/ 	.short	(.L_129 - .L_128)
	.align		4
.L_128:
        /*0304*/ 	.word	index@(apply_global_forces)
        /*0308*/ 	.word	0x00000000


	//----- nvinfo : EIATTR_MIN_STACK_SIZE
	.align		4
.L_129:
        /*030c*/ 	.byte	0x04, 0x12
        /*030e*/ 	.short	(.L_131 - .L_130)
	.align		4
.L_130:
        /*0310*/ 	.word	index@(compute_hinge_forces)
        /*0314*/ 	.word	0x00000000


	//----- nvinfo : EIATTR_MIN_STACK_SIZE
	.align		4
.L_131:
        /*0318*/ 	.byte	0x04, 0x12
        /*031a*/ 	.short	(.L_133 - .L_132)
	.align		4
.L_132:
        /*031c*/ 	.word	index@(compute_bar_forces)
        /*0320*/ 	.word	0x00000000


	//----- nvinfo : EIATTR_MIN_STACK_SIZE
	.align		4
.L_133:
        /*0324*/ 	.byte	0x04, 0x12
        /*0326*/ 	.short	(.L_135 - .L_134)
	.align		4
.L_134:
        /*0328*/ 	.word	index@(apply_force_actuation)
        /*032c*/ 	.word	0x00000000


	//----- nvinfo : EIATTR_MIN_STACK_SIZE
	.align		4
.L_135:
        /*0330*/ 	.byte	0x04, 0x12
        /*0332*/ 	.short	(.L_137 - .L_136)
	.align		4
.L_136:
        /*0334*/ 	.word	index@(apply_position_actuation)
        /*0338*/ 	.word	0x00000000


	//----- nvinfo : EIATTR_MIN_STACK_SIZE
	.align		4
.L_137:
        /*033c*/ 	.byte	0x04, 0x12
        /*033e*/ 	.short	(.L_139 - .L_138)
	.align		4
.L_138:
        /*0340*/ 	.word	index@(zero_forces)
        /*0344*/ 	.word	0x00000000
.L_139:


//--------------------- .nv.compat                --------------------------
	.section	.nv.compat,"",@"SHT_CUDA_COMPAT_INFO"
	.align	4
        /*0000*/ 	.byte	0x02, 0x09, 0x00, 0x00, 0x02, 0x02, 0x01, 0x00, 0x02, 0x05, 0x05, 0x00, 0x03, 0x07, 0x01, 0x01
        /*0010*/ 	.byte	0x02, 0x03, 0x00, 0x00, 0x02, 0x06, 0x01, 0x00, 0x04, 0x0b, 0x08, 0x00, 0x01, 0x00, 0x00, 0x00
        /*0020*/ 	.byte	0x00, 0x00, 0x00, 0x00


//--------------------- .nv.info.resolve_collisions --------------------------
	.section	.nv.info.resolve_collisions,"",@"SHT_CUDA_INFO"
	.sectionflags	@""
	.align	4


	//----- nvinfo : EIATTR_CUDA_API_VERSION
	.align		4
        /*0000*/ 	.byte	0x04, 0x37
        /*0002*/ 	.short	(.L_141 - .L_140)
.L_140:
        /*0004*/ 	.word	0x00000082


	//----- nvinfo : EIATTR_KPARAM_INFO
	.align		4
.L_141:
        /*0008*/ 	.byte	0x04, 0x17
        /*000a*/ 	.short	(.L_143 - .L_142)
.L_142:
        /*000c*/ 	.word	0x00000000
        /*0010*/ 	.short	0x0007
        /*0012*/ 	.short	0x0038
        /*0014*/ 	.byte	0x00, 0xf0, 0x21, 0x00


	//----- nvinfo : EIATTR_KPARAM_INFO
	.align		4
.L_143:
        /*0018*/ 	.byte	0x04, 0x17
        /*001a*/ 	.short	(.L_145 - .L_144)
.L_144:
        /*001c*/ 	.word	0x00000000
        /*0020*/ 	.short	0x0006
        /*0022*/ 	.short	0x0030
        /*0024*/ 	.byte	0x00, 0xf0, 0x21, 0x00


	//----- nvinfo : EIATTR_KPARAM_INFO
	.align		4
.L_145:
        /*0028*/ 	.byte	0x04, 0x17
        /*002a*/ 	.short	(.L_147 - .L_146)
.L_146:
        /*002c*/ 	.word	0x00000000
        /*0030*/ 	.short	0x0005
        /*0032*/ 	.short	0x0028
        /*0034*/ 	.byte	0x00, 0xf5, 0x21, 0x00


	//----- nvinfo : EIATTR_KPARAM_INFO
	.align		4
.L_147:
        /*0038*/ 	.byte	0x04, 0x17
        /*003a*/ 	.short	(.L_149 - .L_148)
.L_148:
        /*003c*/ 	.word	0x00000000
        /*0040*/ 	.short	0x0004
        /*0042*/ 	.short	0x0020
        /*0044*/ 	.byte	0x00, 0xf5, 0x21, 0x00


	//----- nvinfo : EIATTR_KPARAM_INFO
	.align		4
.L_149:
        /*0048*/ 	.byte	0x04, 0x17
        /*004a*/ 	.short	(.L_151 - .L_150)
.L_150:
        /*004c*/ 	.word	0x00000000
        /*0050*/ 	.short	0x0003
        /*0052*/ 	.short	0x0018
        /*0054*/ 	.byte	0x00, 0xf5, 0x21, 0x00


	//----- nvinfo : EIATTR_KPARAM_INFO
	.align		4
.L_151:
        /*0058*/ 	.byte	0x04, 0x17
        /*005a*/ 	.short	(.L_153 - .L_152)
.L_152:
        /*005c*/ 	.word	0x00000000
        /*0060*/ 	.short	0x0002
        /*0062*/ 	.short	0x0010
        /*0064*/ 	.byte	0x00, 0xf5, 0x21, 0x00


	//----- nvinfo : EIATTR_KPARAM_INFO
	.align		4
.L_153:
        /*0068*/ 	.byte	0x04, 0x17
        /*006a*/ 	.short	(.L_155 - .L_154)
.L_154:
        /*006c*/ 	.word	0x00000000
        /*0070*/ 	.short	0x0001
        /*0072*/ 	.short	0x0008
        /*0074*/ 	.byte	0x00, 0xf5, 0x21, 0x00


	//----- nvinfo : EIATTR_KPARAM_INFO
	.align		4
.L_155:
        /*0078*/ 	.byte	0x04, 0x17
        /*007a*/ 	.short	(.L_157 - .L_156)
.L_156:
        /*007c*/ 	.word	0x00000000
        /*0080*/ 	.short	0x0000
        /*0082*/ 	.short	0x0000
        /*0084*/ 	.byte	0x00, 0xf5, 0x21, 0x00


	//----- nvinfo : EIATTR_SPARSE_MMA_MASK
	.align		4
.L_157:
        /*0088*/ 	.byte	0x03, 0x50
        /*008a*/ 	.short	0x0000


	//----- nvinfo : EIATTR_MAXREG_COUNT
	.align		4
        /*008c*/ 	.byte	0x03, 0x1b
        /*008e*/ 	.short	0x00ff


	//----- nvinfo : EIATTR_MERCURY_ISA_VERSION
	.align		4
        /*0090*/ 	.byte	0x03, 0x5f
        /*0092*/ 	.short	0x0101


	//----- nvinfo : EIATTR_VRC_CTA_INIT_COUNT
	.align		4
        /*0094*/ 	.byte	0x02, 0x4a
	.zero		1
	.zero		1


	//----- nvinfo : EIATTR_EXIT_INSTR_OFFSETS
	.align		4
        /*0098*/ 	.byte	0x04, 0x1c
        /*009a*/ 	.short	(.L_159 - .L_158)


	//   ....[0]....
.L_158:
        /*009c*/ 	.word	0x00000090


	//   ....[1]....
        /*00a0*/ 	.word	0x000001b0


	//   ....[2]....
        /*00a4*/ 	.word	0x00000450


	//   ....[3]....
        /*00a8*/ 	.word	0x00000900


	//   ....[4]....
        /*00ac*/ 	.word	0x00001020


	//   ....[5]....
        /*00b0*/ 	.word	0x000012c0


	//----- nvinfo : EIATTR_CRS_STACK_SIZE
	.align		4
.L_159:
        /*00b4*/ 	.byte	0x04, 0x1e
        /*00b6*/ 	.short	(.L_161 - .L_160)
.L_160:
        /*00b8*/ 	.word	0x00000000


	//----- nvinfo : EIATTR_CBANK_PARAM_SIZE
	.align		4
.L_161:
        /*00bc*/ 	.byte	0x03, 0x19
        /*00be*/ 	.short	0x0040


	//----- nvinfo : EIATTR_PARAM_CBANK
	.align		4
        /*00c0*/ 	.byte	0x04, 0x0a
        /*00c2*/ 	.short	(.L_163 - .L_162)
	.align		4
.L_162:
        /*00c4*/ 	.word	index@(.nv.constant0.resolve_collisions)
        /*00c8*/ 	.short	0x0380
        /*00ca*/ 	.short	0x0040


	//----- nvinfo : EIATTR_SW_WAR
	.align		4
.L_163:
        /*00cc*/ 	.byte	0x04, 0x36
        /*00ce*/ 	.short	(.L_165 - .L_164)
.L_164:
        /*00d0*/ 	.word	0x00000008
.L_165:


//--------------------- .nv.info.detect_collisions --------------------------
	.section	.nv.info.detect_collisions,"",@"SHT_CUDA_INFO"
	.sectionflags	@""
	.align	4


	//----- nvinfo : EIATTR_CUDA_API_VERSION
	.align		4
        /*0000*/ 	.byte	0x04, 0x37
        /*0002*/ 	.short	(.L_167 - .L_166)
.L_166:
        /*0004*/ 	.word	0x00000082


	//----- nvinfo : EIATTR_KPARAM_INFO
	.align		4
.L_167:
        /*0008*/ 	.byte	0x04, 0x17
        /*000a*/ 	.short	(.L_169 - .L_168)
.L_168:
        /*000c*/ 	.word	0x00000000
        /*0010*/ 	.short	0x0005
        /*0012*/ 	.short	0x0028
        /*0014*/ 	.byte	0x00, 0xf5, 0x21, 0x00


	//----- nvinfo : EIATTR_KPARAM_INFO
	.align		4
.L_169:
        /*0018*/ 	.byte	0x04, 0x17
        /*001a*/ 	.short	(.L_171 - .L_170)
.L_170:
        /*001c*/ 	.word	0x00000000
        /*0020*/ 	.short	0x0004
        /*0022*/ 	.short	0x0020
        /*0024*/ 	.byte	0x00, 0xf5, 0x21, 0x00


	//----- nvinfo : EIATTR_KPARAM_INFO
	.align		4
.L_171:
        /*0028*/ 	.byte	0x04, 0x17
        /*002a*/ 	.short	(.L_173 - .L_172)
.L_172:
        /*002c*/ 	.word	0x00000000
        /*0030*/ 	.short	0x0003
        /*0032*/ 	.short	0x0018
        /*0034*/ 	.byte	0x00, 0xf0, 0x21, 0x00


	//----- nvinfo : EIATTR_KPARAM_INFO
	.align		4
.L_173:
        /*0038*/ 	.byte	0x04, 0x17
        /*003a*/ 	.short	(.L_175 - .L_174)
.L_174:
        /*003c*/ 	.word	0x00000000
        /*0040*/ 	.short	0x0002
        /*0042*/ 	.short	0x0010
        /*0044*/ 	.byte	0x00, 0xf5, 0x21, 0x00


	//----- nvinfo : EIATTR_KPARAM_INFO
	.align		4
.L_175:
        /*0048*/ 	.byte	0x04, 0x17
        /*004a*/ 	.short	(.L_177 - .L_176)
.L_176:
        /*004c*/ 	.word	0x00000000
        /*0050*/ 	.short	0x0001
        /*0052*/ 	.short	0x0008
        /*0054*/ 	.byte	0x00, 0xf5, 0x21, 0x00


	//----- nvinfo : EIATTR_KPARAM_INFO
	.align		4
.L_177:
        /*0058*/ 	.byte	0x04, 0x17
        /*005a*/ 	.short	(.L_179 - .L_178)
.L_178:
        /*005c*/ 	.word	0x00000000
        /*0060*/ 	.short	0x0000
        /*0062*/ 	.short	0x0000
        /*0064*/ 	.byte	0x00, 0xf0, 0x11, 0x00


	//----- nvinfo : EIATTR_SPARSE_MMA_MASK
	.align		4
.L_179:
        /*0068*/ 	.byte	0x03, 0x50
        /*006a*/ 	.short	0x0000


	//----- nvinfo : EIATTR_MAXREG_COUNT
	.align		4
        /*006c*/ 	.byte	0x03, 0x1b
        /*006e*/ 	.short	0x00ff


	//----- nvinfo : EIATTR_MERCURY_ISA_VERSION
	.align		4
        /*0070*/ 	.byte	0x03, 0x5f
        /*0072*/ 	.short	0x0101


	//----- nvinfo : EIATTR_INT_WARP_WIDE_INSTR_OFFSETS
	.align		4
        /*0074*/ 	.byte	0x04, 0x31
        /*0076*/ 	.short	(.L_181 - .L_180)


	//   ....[0]....
.L_180:
        /*0078*/ 	.word	0x000003e0


	//   ....[1]....
        /*007c*/ 	.word	0x00000470


	//   ....[2]....
        /*0080*/ 	.word	0x00000740


	//   ....[3]....
        /*0084*/ 	.word	0x000007d0


	//   ....[4]....
        /*0088*/ 	.word	0x00000960


	//   ....[5]....
        /*008c*/ 	.word	0x000009f0


	//   ....[6]....
        /*0090*/ 	.word	0x00000b70


	//   ....[7]....
        /*0094*/ 	.word	0x00000c10


	//   ....[8]....
        /*0098*/ 	.word	0x00000da0


	//   ....[9]....
        /*009c*/ 	.word	0x00000e40


	//----- nvinfo : EIATTR_VRC_CTA_INIT_COUNT
	.align		4
.L_181:
        /*00a0*/ 	.byte	0x02, 0x4a
	.zero		1
	.zero		1


	//----- nvinfo : EIATTR_EXIT_INSTR_OFFSETS
	.align		4
        /*00a4*/ 	.byte	0x04, 0x1c
        /*00a6*/ 	.short	(.L_183 - .L_182)


	//   ....[0]....
.L_182:
        /*00a8*/ 	.word	0x00000080


	//   ....[1]....
        /*00ac*/ 	.word	0x000000f0


	//   ....[2]....
        /*00b0*/ 	.word	0x00000120


	//   ....[3]....
        /*00b4*/ 	.word	0x00000570


	//   ....[4]....
        /*00b8*/ 	.word	0x00000f00


	//----- nvinfo : EIATTR_CRS_STACK_SIZE
	.align		4
.L_183:
        /*00bc*/ 	.byte	0x04, 0x1e
        /*00be*/ 	.short	(.L_185 - .L_184)
.L_184:
        /*00c0*/ 	.word	0x00000000


	//----- nvinfo : EIATTR_CBANK_PARAM_SIZE
	.align		4
.L_185:
        /*00c4*/ 	.byte	0x03, 0x19
        /*00c6*/ 	.short	0x0030


	//----- nvinfo : EIATTR_PARAM_CBANK
	.align		4
        /*00c8*/ 	.byte	0x04, 0x0a
        /*00ca*/ 	.short	(.L_187 - .L_186)
	.align		4
.L_186:
        /*00cc*/ 	.word	index@(.nv.constant0.detect_collisions)
        /*00d0*/ 	.short	0x0380
        /*00d2*/ 	.short	0x0030


	//----- nvinfo : EIATTR_SW_WAR
	.align		4
.L_187:
        /*00d4*/ 	.byte	0x04, 0x36
        /*00d6*/ 	.short	(.L_189 - .L_188)
.L_188:
        /*00d8*/ 	.word	0x00000008
.L_189:


//--------------------- .nv.info.project_angle_restricted_hinges --------------------------
	.section	.nv.info.project_angle_restricted_hinges,"",@"SHT_CUDA_INFO"
	.sectionflags	@""
	.align	4


	//----- nvinfo : EIATTR_CUDA_API_VERSION
	.align		4
        /*0000*/ 	.byte	0x04, 0x37
        /*0002*/ 	.short	(.L_191 - .L_190)
.L_190:
        /*0004*/ 	.word	0x00000082


	//----- nvinfo : EIATTR_KPARAM_INFO
	.align		4
.L_191:
        /*0008*/ 	.byte	0x04, 0x17
        /*000a*/ 	.short	(.L_193 - .L_192)
.L_192:
        /*000c*/ 	.word	0x00000000
        /*0010*/ 	.short	0x0006
        /*0012*/ 	.short	0x0030
        /*0014*/ 	.byte	0x00, 0xf0, 0x21, 0x00


	//----- nvinfo : EIATTR_KPARAM_INFO
	.align		4
.L_193:
        /*0018*/ 	.byte	0x04, 0x17
        /*001a*/ 	.short	(.L_195 - .L_194)
.L_194:
        /*001c*/ 	.word	0x00000000
        /*0020*/ 	.short	0x0005
        /*0022*/ 	.short	0x0028
        /*0024*/ 	.byte	0x00, 0xf5, 0x21, 0x00


	//----- nvinfo : EIATTR_KPARAM_INFO
	.align		4
.L_195:
        /*0028*/ 	.byte	0x04, 0x17
        /*002a*/ 	.short	(.L_197 - .L_196)
.L_196:
        /*002c*/ 	.word	0x00000000
        /*0030*/ 	.short	0x0004
        /*0032*/ 	.short	0x0020
        /*0034*/ 	.byte	0x00, 0xf5, 0x21, 0x00


	//----- nvinfo : EIATTR_KPARAM_INFO
	.align		4
.L_197:
        /*0038*/ 	.byte	0x04, 0x17
        /*003a*/ 	.short	(.L_199 - .L_198)
.L_198:
        /*003c*/ 	.word	0x00000000
        /*0040*/ 	.short	0x0003
        /*0042*/ 	.short	0x0018
        /*0044*/ 	.byte	0x00, 0xf5, 0x21, 0x00


	//----- nvinfo : EIATTR_KPARAM_INFO
	.align		4
.L_199:
        /*0048*/ 	.byte	0x04, 0x17
        /*004a*/ 	.short	(.L_201 - .L_200)
.L_200:
        /*004c*/ 	.word	0x00000000
        /*0050*/ 	.short	0x0002
        /*0052*/ 	.short	0x0010
        /*0054*/ 	.byte	0x00, 0xf5, 0x21, 0x00


	//----- nvinfo : EIATTR_KPARAM_INFO
	.align		4
.L_201:
        /*0058*/ 	.byte	0x04, 0x17
        /*005a*/ 	.short	(.L_203 - .L_202)
.L_202:
        /*005c*/ 	.word	0x00000000
        /*0060*/ 	.short	0x0001
        /*0062*/ 	.short	0x0008
        /*0064*/ 	.byte	0x00, 0xf5, 0x21, 0x00


	//----- nvinfo : EIATTR_KPARAM_INFO
	.align		4
.L_203:
        /*0068*/ 	.byte	0x04, 0x17
        /*006a*/ 	.short	(.L_205 - .L_204)
.L_204:
        /*006c*/ 	.word	0x00000000
        /*0070*/ 	.short	0x0000
        /*0072*/ 	.short	0x0000
        /*0074*/ 	.byte	0x00, 0xf0, 0x11, 0x00


	//----- nvinfo : EIATTR_SPARSE_MMA_MASK
	.align		4
.L_205:
        /*0078*/ 	.byte	0x03, 0x50
        /*007a*/ 	.short	0x0000


	//----- nvinfo : EIATTR_MAXREG_COUNT
	.align		4
        /*007c*/ 	.byte	0x03, 0x1b
        /*007e*/ 	.short	0x00ff


	//----- nvinfo : EIATTR_MERCURY_ISA_VERSION
	.align		4
        /*0080*/ 	.byte	0x03, 0x5f
        /*0082*/ 	.short	0x0101


	//----- nvinfo : EIATTR_VRC_CTA_INIT_COUNT
	.align		4
        /*0084*/ 	.byte	0x02, 0x4a
	.zero		1
	.zero		1


	//----- nvinfo : EIATTR_EXIT_INSTR_OFFSETS
	.align		4
        /*0088*/ 	.byte	0x04, 0x1c
        /*008a*/ 	.short	(.L_207 - .L_206)


	//   ....[0]....
.L_206:
        /*008c*/ 	.word	0x00000070


	//   ....[1]....
        /*0090*/ 	.word	0x000008d0


	//   ....[2]....
        /*0094*/ 	.word	0x00001460


	//   ....[3]....
        /*0098*/ 	.word	0x000014d0


	//   ....[4]....
        /*009c*/ 	.word	0x000028c0


	//   ....[5]....
        /*00a0*/ 	.word	0x00002cd0


	//   ....[6]....
        /*00a4*/ 	.word	0x00002d40


	//   ....[7]....
        /*00a8*/ 	.word	0x00002d80


	//----- nvinfo : EIATTR_CRS_STACK_SIZE
	.align		4
.L_207:
        /*00ac*/ 	.byte	0x04, 0x1e
        /*00ae*/ 	.short	(.L_209 - .L_208)
.L_208:
        /*00b0*/ 	.word	0x00000000


	//----- nvinfo : EIATTR_CBANK_PARAM_SIZE
	.align		4
.L_209:
        /*00b4*/ 	.byte	0x03, 0x19
        /*00b6*/ 	.short	0x0038


	//----- nvinfo : EIATTR_PARAM_CBANK
	.align		4
        /*00b8*/ 	.byte	0x04, 0x0a
        /*00ba*/ 	.short	(.L_211 - .L_210)
	.align		4
.L_210:
        /*00bc*/ 	.word	index@(.nv.constant0.project_angle_restricted_hinges)
        /*00c0*/ 	.short	0x0380
        /*00c2*/ 	.short	0x0038


	//----- nvinfo : EIATTR_SW_WAR
	.align		4
.L_211:
        /*00c4*/ 	.byte	0x04, 0x36
        /*00c6*/ 	.short	(.L_213 - .L_212)
.L_212:
        /*00c8*/ 	.word	0x00000008
.L_213:


//--------------------- .nv.info.correct_all_rigid_velocities --------------------------
	.section	.nv.info.correct_all_rigid_velocities,"",@"SHT_CUDA_INFO"
	.sectionflags	@""
	.align	4


	//----- nvinfo : EIATTR_CUDA_API_VERSION
	.align		4
        /*0000*/ 	.byte	0x04, 0x37
        /*0002*/ 	.short	(.L_215 - .L_214)
.L_214:
        /*0004*/ 	.word	0x00000082


	//----- nvinfo : EIATTR_KPARAM_INFO
	.align		4
.L_215:
        /*0008*/ 	.byte	0x04, 0x17
        /*000a*/ 	.short	(.L_217 - .L_216)
.L_216:
        /*000c*/ 	.word	0x00000000
        /*0010*/ 	.short	0x0007
        /*0012*/ 	.short	0x0038
        /*0014*/ 	.byte	0x00, 0xf5, 0x21, 0x00


	//----- nvinfo : EIATTR_KPARAM_INFO
	.align		4
.L_217:
        /*0018*/ 	.byte	0x04, 0x17
        /*001a*/ 	.short	(.L_219 - .L_218)
.L_218:
        /*001c*/ 	.word	0x00000000
        /*0020*/ 	.short	0x0006
        /*0022*/ 	.short	0x0030
        /*0024*/ 	.byte	0x00, 0xf5, 0x21, 0x00


	//----- nvinfo : EIATTR_KPARAM_INFO
	.align		4
.L_219:
        /*0028*/ 	.byte	0x04, 0x17
        /*002a*/ 	.short	(.L_221 - .L_220)
.L_220:
        /*002c*/ 	.word	0x00000000
        /*0030*/ 	.short	0x0005
        /*0032*/ 	.short	0x0028
        /*0034*/ 	.byte	0x00, 0xf5, 0x21, 0x00


	//----- nvinfo : EIATTR_KPARAM_INFO
	.align		4
.L_221:
        /*0038*/ 	.byte	0x04, 0x17
        /*003a*/ 	.short	(.L_223 - .L_222)
.L_222:
        /*003c*/ 	.word	0x00000000
        /*0040*/ 	.short	0x0004
        /*0042*/ 	.short	0x0020
        /*0044*/ 	.byte	0x00, 0xf5, 0x21, 0x00


	//----- nvinfo : EIATTR_KPARAM_INFO
	.align		4
.L_223:
        /*0048*/ 	.byte	0x04, 0x17
        /*004a*/ 	.short	(.L_225 - .L_224)
.L_224:
        /*004c*/ 	.word	0x00000000
        /*0050*/ 	.short	0x0003
        /*0052*/ 	.short	0x0018
        /*0054*/ 	.byte	0x00, 0xf5, 0x21, 0x00


	//----- nvinfo : EIATTR_KPARAM_INFO
	.align		4
.L_225:
        /*0058*/ 	.byte	0x04, 0x17
        /*005a*/ 	.short	(.L_227 - .L_226)
.L_226:
        /*005c*/ 	.word	0x00000000
        /*0060*/ 	.short	0x0002
        /*0062*/ 	.short	0x0010
        /*0064*/ 	.byte	0x00, 0xf0, 0x11, 0x00


	//----- nvinfo : EIATTR_KPARAM_INFO
	.align		4
.L_227:
        /*0068*/ 	.byte	0x04, 0x17
        /*006a*/ 	.short	(.L_229 - .L_228)
.L_228:
        /*006c*/ 	.word	0x00000000
        /*0070*/ 	.short	0x0001
        /*0072*/ 	.short	0x0008
        /*0074*/ 	.byte	0x00, 0xf5, 0x21, 0x00


	//----- nvinfo : EIATTR_KPARAM_INFO
	.align		4
.L_229:
        /*0078*/ 	.byte	0x04, 0x17
        /*007a*/ 	.short	(.L_231 - .L_230)
.L_230:
        /*007c*/ 	.word	0x00000000
        /*0080*/ 	.short	0x0000
        /*0082*/ 	.short	0x0000
        /*0084*/ 	.byte	0x00, 0xf0, 0x11, 0x00


	//----- nvinfo : EIATTR_SPARSE_MMA_MASK
	.align		4
.L_231:
        /*0088*/ 	.byte	0x03, 0x50
        /*008a*/ 	.short	0x0000


	//----- nvinfo : EIATTR_MAXREG_COUNT
	.align		4
        /*008c*/ 	.byte	0x03, 0x1b
        /*008e*/ 	.short	0x00ff


	//----- nvinfo : EIATTR_MERCURY_ISA_VERSION
	.align		4
        /*0090*/ 	.byte	0x03, 0x5f
        /*0092*/ 	.short	0x0101


	//----- nvinfo : EIATTR_VRC_CTA_INIT_COUNT
	.align		4
        /*0094*/ 	.byte	0x02, 0x4a
	.zero		1
	.zero		1


	//----- nvinfo : EIATTR_EXIT_INSTR_OFFSETS
	.align		4
        /*0098*/ 	.byte	0x04, 0x1c
        /*009a*/ 	.short	(.L_233 - .L_232)


	//   ....[0]....
.L_232:
        /*009c*/ 	.word	0x00000070


	//   ....[1]....
        /*00a0*/ 	.word	0x00000cf0


	//   ....[2]....
        /*00a4*/ 	.word	0x00000f00


	//   ....[3]....
        /*00a8*/ 	.word	0x00000f80


	//----- nvinfo : EIATTR_CRS_STACK_SIZE
	.align		4
.L_233:
        /*00ac*/ 	.byte	0x04, 0x1e
        /*00ae*/ 	.short	(.L_235 - .L_234)
.L_234:
        /*00b0*/ 	.word	0x00000000


	//----- nvinfo : EIATTR_CBANK_PARAM_SIZE
	.align		4
.L_235:
        /*00b4*/ 	.byte	0x03, 0x19
        /*00b6*/ 	.short	0x0040


	//----- nvinfo : EIATTR_PARAM_CBANK
	.align		4
        /*00b8*/ 	.byte	0x04, 0x0a
        /*00ba*/ 	.short	(.L_237 - .L_236)
	.align		4
.L_236:
        /*00bc*/ 	.word	index@(.nv.constant0.correct_all_rigid_velocities)
        /*00c0*/ 	.short	0x0380
        /*00c2*/ 	.short	0x0040


	//----- nvinfo : EIATTR_SW_WAR
	.align		4
.L_237:
        /*00c4*/ 	.byte	0x04, 0x36
        /*00c6*/ 	.short	(.L_239 - .L_238)
.L_238:
        /*00c8*/ 	.word	0x00000008
.L_239:


//--------------------- .nv.info.project_rigid_hinges --------------------------
	.section	.nv.info.project_rigid_hinges,"",@"SHT_CUDA_INFO"
	.sectionflags	@""
	.align	4


	//----- nvinfo : EIATTR_CUDA_API_VERSION
	.align		4
        /*0000*/ 	.byte	0x04, 0x37
        /*0002*/ 	.short	(.L_241 - .L_240)
.L_240:
        /*0004*/ 	.word	0x00000082


	//----- nvinfo : EIATTR_KPARAM_INFO
	.align		4
.L_241:
        /*0008*/ 	.byte	0x04, 0x17
        /*000a*/ 	.short	(.L_243 - .L_242)
.L_242:
        /*000c*/ 	.word	0x00000000
        /*0010*/ 	.short	0x0006
        /*0012*/ 	.short	0x0030
        /*0014*/ 	.byte	0x00, 0xf0, 0x21, 0x00


	//----- nvinfo : EIATTR_KPARAM_INFO
	.align		4
.L_243:
        /*0018*/ 	.byte	0x04, 0x17
        /*001a*/ 	.short	(.L_245 - .L_244)
.L_244:
        /*001c*/ 	.word	0x00000000
        /*0020*/ 	.short	0x0005
        /*0022*/ 	.short	0x0028
        /*0024*/ 	.byte	0x00, 0xf5, 0x21, 0x00


	//----- nvinfo : EIATTR_KPARAM_INFO
	.align		4
.L_245:
        /*0028*/ 	.byte	0x04, 0x17
        /*002a*/ 	.short	(.L_247 - .L_246)
.L_246:
        /*002c*/ 	.word	0x00000000
        /*0030*/ 	.short	0x0004
        /*0032*/ 	.short	0x0020
        /*0034*/ 	.byte	0x00, 0xf5, 0x21, 0x00


	//----- nvinfo : EIATTR_KPARAM_INFO
	.align		4
.L_247:
        /*0038*/ 	.byte	0x04, 0x17
        /*003a*/ 	.short	(.L_249 - .L_248)
.L_248:
        /*003c*/ 	.word	0x00000000
        /*0040*/ 	.short	0x0003
        /*0042*/ 	.short	0x0018
        /*0044*/ 	.byte	0x00, 0xf5, 0x21, 0x00


	//----- nvinfo : EIATTR_KPARAM_INFO
	.align		4
.L_249:
        /*0048*/ 	.byte	0x04, 0x17
        /*004a*/ 	.short	(.L_251 - .L_250)
.L_250:
        /*004c*/ 	.word	0x00000000
        /*0050*/ 	.short	0x0002
        /*0052*/ 	.short	0x0010
        /*0054*/ 	.byte	0x00, 0xf5, 0x21, 0x00


	//----- nvinfo : EIATTR_KPARAM_INFO
	.align		4
.L_251:
        /*0058*/ 	.byte	0x04, 0x17
        /*005a*/ 	.short	(.L_253 - .L_252)
.L_252:
        /*005c*/ 	.word	0x00000000
        /*0060*/ 	.short	0x0001
        /*0062*/ 	.short	0x0008
        /*0064*/ 	.byte	0x00, 0xf5, 0x21, 0x00


	//----- nvinfo : EIATTR_KPARAM_INFO
	.align		4
.L_253:
        /*0068*/ 	.byte	0x04, 0x17
        /*006a*/ 	.short	(.L_255 - .L_254)
.L_254:
        /*006c*/ 	.word	0x00000000
        /*0070*/ 	.short	0x0000
        /*0072*/ 	.short	0x0000
        /*0074*/ 	.byte	0x00, 0xf0, 0x11, 0x00


	//----- nvinfo : EIATTR_SPARSE_MMA_MASK
	.align		4
.L_255:
        /*0078*/ 	.byte	0x03, 0x50
        /*007a*/ 	.short	0x0000


	//----- nvinfo : EIATTR_MAXREG_COUNT
	.align		4
        /*007c*/ 	.byte	0x03, 0x1b
        /*007e*/ 	.short	0x00ff


	//----- nvinfo : EIATTR_MERCURY_ISA_VERSION
	.align		4
        /*0080*/ 	.byte	0x03, 0x5f
        /*0082*/ 	.short	0x0101


	//----- nvinfo : EIATTR_VRC_CTA_INIT_COUNT
	.align		4
        /*0084*/ 	.byte	0x02, 0x4a
	.zero		1
	.zero		1


	//----- nvinfo : EIATTR_EXIT_INSTR_OFFSETS
	.align		4
        /*0088*/ 	.byte	0x04, 0x1c
        /*008a*/ 	.short	(.L_257 - .L_256)


	//   ....[0]....
.L_256:
        /*008c*/ 	.word	0x00000070


	//   ....[1]....
        /*0090*/ 	.word	0x00000880


	//   ....[2]....
        /*0094*/ 	.word	0x00001820


	//   ....[3]....
        /*0098*/ 	.word	0x00002b50


	//   ....[4]....
        /*009c*/ 	.word	0x00002f60


	//   ....[5]....
        /*00a0*/ 	.word	0x00002fd0


	//   ....[6]....
        /*00a4*/ 	.word	0x00003010


	//----- nvinfo : EIATTR_CRS_STACK_SIZE
	.align		4
.L_257:
        /*00a8*/ 	.byte	0x04, 0x1e
        /*00aa*/ 	.short	(.L_259 - .L_258)
.L_258:
        /*00ac*/ 	.word	0x00000000


	//----- nvinfo : EIATTR_CBANK_PARAM_SIZE
	.align		4
.L_259:
        /*00b0*/ 	.byte	0x03, 0x19
        /*00b2*/ 	.short	0x0038


	//----- nvinfo : EIATTR_PARAM_CBANK
	.align		4
        /*00b4*/ 	.byte	0x04, 0x0a
        /*00b6*/ 	.short	(.L_261 - .L_260)
	.align		4
.L_260:
        /*00b8*/ 	.word	index@(.nv.constant0.project_rigid_hinges)
        /*00bc*/ 	.short	0x0380
        /*00be*/ 	.short	0x0038


	//----- nvinfo : EIATTR_SW_WAR
	.align		4
.L_261:
        /*00c0*/ 	.byte	0x04, 0x36
        /*00c2*/ 	.short	(.L_263 - .L_262)
.L_262:
        /*00c4*/ 	.word	0x00000008
.L_263:


//--------------------- .nv.info.correct_rigid_velocity --------------------------
	.section	.nv.info.correct_rigid_velocity,"",@"SHT_CUDA_INFO"
	.sectionflags	@""
	.align	4


	//----- nvinfo : EIATTR_CUDA_API_VERSION
	.align		4
        /*0000*/ 	.byte	0x04, 0x37
        /*0002*/ 	.short	(.L_265 - .L_264)
.L_264:
        /*0004*/ 	.word	0x00000082


	//----- nvinfo : EIATTR_KPARAM_INFO
	.align		4
.L_265:
        /*0008*/ 	.byte	0x04, 0x17
        /*000a*/ 	.short	(.L_267 - .L_266)
.L_266:
        /*000c*/ 	.word	0x00000000
        /*0010*/ 	.short	0x0005
        /*0012*/ 	.short	0x0028
        /*0014*/ 	.byte	0x00, 0xf5, 0x21, 0x00


	//----- nvinfo : EIATTR_KPARAM_INFO
	.align		4
.L_267:
        /*0018*/ 	.byte	0x04, 0x17
        /*001a*/ 	.short	(.L_269 - .L_268)
.L_268:
        /*001c*/ 	.word	0x00000000
        /*0020*/ 	.short	0x0004
        /*0022*/ 	.short	0x0020
        /*0024*/ 	.byte	0x00, 0xf5, 0x21, 0x00


	//----- nvinfo : EIATTR_KPARAM_INFO
	.align		4
.L_269:
        /*0028*/ 	.byte	0x04, 0x17
        /*002a*/ 	.short	(.L_271 - .L_270)
.L_270:
        /*002c*/ 	.word	0x00000000
        /*0030*/ 	.short	0x0003
        /*0032*/ 	.short	0x0018
        /*0034*/ 	.byte	0x00, 0xf5, 0x21, 0x00


	//----- nvinfo : EIATTR_KPARAM_INFO
	.align		4
.L_271:
        /*0038*/ 	.byte	0x04, 0x17
        /*003a*/ 	.short	(.L_273 - .L_272)
.L_272:
        /*003c*/ 	.word	0x00000000
        /*0040*/ 	.short	0x0002
        /*0042*/ 	.short	0x0010
        /*0044*/ 	.byte	0x00, 0xf5, 0x21, 0x00


	//----- nvinfo : EIATTR_KPARAM_INFO
	.align		4
.L_273:
        /*0048*/ 	.byte	0x04, 0x17
        /*004a*/ 	.short	(.L_275 - .L_274)
.L_274:
        /*004c*/ 	.word	0x00000000
        /*0050*/ 	.short	0x0001
        /*0052*/ 	.short	0x0008
        /*0054*/ 	.byte	0x00, 0xf5, 0x21, 0x00


	//----- nvinfo : EIATTR_KPARAM_INFO
	.align		4
.L_275:
        /*0058*/ 	.byte	0x04, 0x17
        /*005a*/ 	.short	(.L_277 - .L_276)
.L_276:
        /*005c*/ 	.word	0x00000000
        /*0060*/ 	.short	0x0000
        /*0062*/ 	.short	0x0000
        /*0064*/ 	.byte	0x00, 0xf0, 0x11, 0x00


	//----- nvinfo : EIATTR_SPARSE_MMA_MASK
	.align		4
.L_277:
        /*0068*/ 	.byte	0x03, 0x50
        /*006a*/ 	.short	0x0000


	//----- nvinfo : EIATTR_MAXREG_COUNT
	.align		4
        /*006c*/ 	.byte	0x03, 0x1b
        /*006e*/ 	.short	0x00ff


	//----- nvinfo : EIATTR_MERCURY_ISA_VERSION
	.align		4
        /*0070*/ 	.byte	0x03, 0x5f
        /*0072*/ 	.short	0x0101


	//----- nvinfo : EIATTR_VRC_CTA_INIT_COUNT
	.align		4
        /*0074*/ 	.byte	0x02, 0x4a
	.zero		1
	.zero		1


	//----- nvinfo : EIATTR_EXIT_INSTR_OFFSETS
	.align		4
        /*0078*/ 	.byte	0x04, 0x1c
        /*007a*/ 	.short	(.L_279 - .L_278)


	//   ....[0]....
.L_278:
        /*007c*/ 	.word	0x00000070


	//   ....[1]....
        /*0080*/ 	.word	0x00000cf0


	//   ....[2]....
        /*0084*/ 	.word	0x00000f00


	//   ....[3]....
        /*0088*/ 	.word	0x00000f80


	//----- nvinfo : EIATTR_CRS_STACK_SIZE
	.align		4
.L_279:
        /*008c*/ 	.byte	0x04, 0x1e
        /*008e*/ 	.short	(.L_281 - .L_280)
.L_280:
        /*0090*/ 	.word	0x00000000


	//----- nvinfo : EIATTR_CBANK_PARAM_SIZE
	.align		4
.L_281:
        /*0094*/ 	.byte	0x03, 0x19
        /*0096*/ 	.short	0x0030


	//----- nvinfo : EIATTR_PARAM_CBANK
	.align		4
        /*0098*/ 	.byte	0x04, 0x0a
        /*009a*/ 	.short	(.L_283 - .L_282)
	.align		4
.L_282:
        /*009c*/ 	.word	index@(.nv.constant0.correct_rigid_velocity)
        /*00a0*/ 	.short	0x0380
        /*00a2*/ 	.short	0x0030


	//----- nvinfo : EIATTR_SW_WAR
	.align		4
.L_283:
        /*00a4*/ 	.byte	0x04, 0x36
        /*00a6*/ 	.short	(.L_285 - .L_284)
.L_284:
        /*00a8*/ 	.word	0x00000008
.L_285:


//--------------------- .nv.info.project_rigid_bars --------------------------
	.section	.nv.info.project_rigid_bars,"",@"SHT_CUDA_INFO"
	.sectionflags	@""
	.align	4


	//----- nvinfo : EIATTR_CUDA_API_VERSION
	.align		4
        /*0000*/ 	.byte	0x04, 0x37
        /*0002*/ 	.short	(.L_287 - .L_286)
.L_286:
        /*0004*/ 	.word	0x00000082


	//----- nvinfo : EIATTR_KPARAM_INFO
	.align		4
.L_287:
        /*0008*/ 	.byte	0x04, 0x17
        /*000a*/ 	.short	(.L_289 - .L_288)
.L_288:
        /*000c*/ 	.word	0x00000000
        /*0010*/ 	.short	0x0006
        /*0012*/ 	.short	0x0030
        /*0014*/ 	.byte	0x00, 0xf0, 0x21, 0x00


	//----- nvinfo : EIATTR_KPARAM_INFO
	.align		4
.L_289:
        /*0018*/ 	.byte	0x04, 0x17
        /*001a*/ 	.short	(.L_291 - .L_290)
.L_290:
        /*001c*/ 	.word	0x00000000
        /*0020*/ 	.short	0x0005
        /*0022*/ 	.short	0x0028
        /*0024*/ 	.byte	0x00, 0xf5, 0x21, 0x00


	//----- nvinfo : EIATTR_KPARAM_INFO
	.align		4
.L_291:
        /*0028*/ 	.byte	0x04, 0x17
        /*002a*/ 	.short	(.L_293 - .L_292)
.L_292:
        /*002c*/ 	.word	0x00000000
        /*0030*/ 	.short	0x0004
        /*0032*/ 	.short	0x0020
        /*0034*/ 	.byte	0x00, 0xf5, 0x21, 0x00


	//----- nvinfo : EIATTR_KPARAM_INFO
	.align		4
.L_293:
        /*0038*/ 	.byte	0x04, 0x17
        /*003a*/ 	.short	(.L_295 - .L_294)
.L_294:
        /*003c*/ 	.word	0x00000000
        /*0040*/ 	.short	0x0003
        /*0042*/ 	.short	0x0018
        /*0044*/ 	.byte	0x00, 0xf5, 0x21, 0x00


	//----- nvinfo : EIATTR_KPARAM_INFO
	.align		4
.L_295:
        /*0048*/ 	.byte	0x04, 0x17
        /*004a*/ 	.short	(.L_297 - .L_296)
.L_296:
        /*004c*/ 	.word	0x00000000
        /*0050*/ 	.short	0x0002
        /*0052*/ 	.short	0x0010
        /*0054*/ 	.byte	0x00, 0xf5, 0x21, 0x00


	//----- nvinfo : EIATTR_KPARAM_INFO
	.align		4
.L_297:
        /*0058*/ 	.byte	0x04, 0x17
        /*005a*/ 	.short	(.L_299 - .L_298)
.L_298:
        /*005c*/ 	.word	0x00000000
        /*0060*/ 	.short	0x0001
        /*0062*/ 	.short	0x0008
        /*0064*/ 	.byte	0x00, 0xf5, 0x21, 0x00


	//----- nvinfo : EIATTR_KPARAM_INFO
	.align		4
.L_299:
        /*0068*/ 	.byte	0x04, 0x17
        /*006a*/ 	.short	(.L_301 - .L_300)
.L_300:
        /*006c*/ 	.word	0x00000000
        /*0070*/ 	.short	0x0000
        /*0072*/ 	.short	0x0000
        /*0074*/ 	.byte	0x00, 0xf0, 0x11, 0x00


	//----- nvinfo : EIATTR_SPARSE_MMA_MASK
	.align		4
.L_301:
        /*0078*/ 	.byte	0x03, 0x50
        /*007a*/ 	.short	0x0000


	//----- nvinfo : EIATTR_MAXREG_COUNT
	.align		4
        /*007c*/ 	.byte	0x03, 0x1b
        /*007e*/ 	.short	0x00ff


	//----- nvinfo : EIATTR_MERCURY_ISA_VERSION
	.align		4
        /*0080*/ 	.byte	0x03, 0x5f
        /*0082*/ 	.short	0x0101


	//----- nvinfo : EIATTR_VRC_CTA_INIT_COUNT
	.align		4
        /*0084*/ 	.byte	0x02, 0x4a
	.zero		1
	.zero		1


	//----- nvinfo : EIATTR_EXIT_INSTR_OFFSETS
	.align		4
        /*0088*/ 	.byte	0x04, 0x1c
        /*008a*/ 	.short	(.L_303 - .L_302)


	//   ....[0]....
.L_302:
        /*008c*/ 	.word	0x00000070


	//   ....[1]....
        /*0090*/ 	.word	0x000003d0


	//   ....[2]....
        /*0094*/ 	.word	0x00000860


	//   ....[3]....
        /*0098*/ 	.word	0x00000f30


	//   ....[4]....
        /*009c*/ 	.word	0x00000fa0


	//----- nvinfo : EIATTR_CRS_STACK_SIZE
	.align		4
.L_303:
        /*00a0*/ 	.byte	0x04, 0x1e
        /*00a2*/ 	.short	(.L_305 - .L_304)
.L_304:
        /*00a4*/ 	.word	0x00000000


	//----- nvinfo : EIATTR_CBANK_PARAM_SIZE
	.align		4
.L_305:
        /*00a8*/ 	.byte	0x03, 0x19
        /*00aa*/ 	.short	0x0038


	//----- nvinfo : EIATTR_PARAM_CBANK
	.align		4
        /*00ac*/ 	.byte	0x04, 0x0a
        /*00ae*/ 	.short	(.L_307 - .L_306)
	.align		4
.L_306:
        /*00b0*/ 	.word	index@(.nv.constant0.project_rigid_bars)
        /*00b4*/ 	.short	0x0380
        /*00b6*/ 	.short	0x0038


	//----- nvinfo : EIATTR_SW_WAR
	.align		4
.L_307:
        /*00b8*/ 	.byte	0x04, 0x36
        /*00ba*/ 	.short	(.L_309 - .L_308)
.L_308:
        /*00bc*/ 	.word	0x00000008
.L_309:


//--------------------- .nv.info.rk4_final_update --------------------------
	.section	.nv.info.rk4_final_update,"",@"SHT_CUDA_INFO"
	.sectionflags	@""
	.align	4


	//----- nvinfo : EIATTR_CUDA_API_VERSION
	.align		4
        /*0000*/ 	.byte	0x04, 0x37
        /*0002*/ 	.short	(.L_311 - .L_310)
.L_310:
        /*0004*/ 	.word	0x00000082


	//----- nvinfo : EIATTR_KPARAM_INFO
	.align		4
.L_311:
        /*0008*/ 	.byte	0x04, 0x17
        /*000a*/ 	.short	(.L_313 - .L_312)
.L_312:
        /*000c*/ 	.word	0x00000000
        /*0010*/ 	.short	0x000c
        /*0012*/ 	.short	0x0060
        /*0014*/ 	.byte	0x00, 0xf5, 0x21, 0x00


	//----- nvinfo : EIATTR_KPARAM_INFO
	.align		4
.L_313:
        /*0018*/ 	.byte	0x04, 0x17
        /*001a*/ 	.short	(.L_315 - .L_314)
.L_314:
        /*001c*/ 	.word	0x00000000
        /*0020*/ 	.short	0x000b
        /*0022*/ 	.short	0x0058
        /*0024*/ 	.byte	0x00, 0xf5, 0x21, 0x00


	//----- nvinfo : EIATTR_KPARAM_INFO
	.align		4
.L_315:
        /*0028*/ 	.byte	0x04, 0x17
        /*002a*/ 	.short	(.L_317 - .L_316)
.L_316:
        /*002c*/ 	.word	0x00000000
        /*0030*/ 	.short	0x000a
        /*0032*/ 	.short	0x0050
        /*0034*/ 	.byte	0x00, 0xf5, 0x21, 0x00


	//----- nvinfo : EIATTR_KPARAM_INFO
	.align		4
.L_317:
        /*0038*/ 	.byte	0x04, 0x17
        /*003a*/ 	.short	(.L_319 - .L_318)
.L_318:
        /*003c*/ 	.word	0x00000000
        /*0040*/ 	.short	0x0009
        /*0042*/ 	.short	0x0048
        /*0044*/ 	.byte	0x00, 0xf5, 0x21, 0x00


	//----- nvinfo : EIATTR_KPARAM_INFO
	.align		4
.L_319:
        /*0048*/ 	.byte	0x04, 0x17
        /*004a*/ 	.short	(.L_321 - .L_320)
.L_320:
        /*004c*/ 	.word	0x00000000
        /*0050*/ 	.short	0x0008
        /*0052*/ 	.short	0x0040
        /*0054*/ 	.byte	0x00, 0xf5, 0x21, 0x00


	//----- nvinfo : EIATTR_KPARAM_INFO
	.align		4
.L_321:
        /*0058*/ 	.byte	0x04, 0x17
        /*005a*/ 	.short	(.L_323 - .L_322)
.L_322:
        /*005c*/ 	.word	0x00000000
        /*0060*/ 	.short	0x0007
        /*0062*/ 	.short	0x0038
        /*0064*/ 	.byte	0x00, 0xf5, 0x21, 0x00


	//----- nvinfo : EIATTR_KPARAM_INFO
	.align		4
.L_323:
        /*0068*/ 	.byte	0x04, 0x17
        /*006a*/ 	.short	(.L_325 - .L_324)
.L_324:
        /*006c*/ 	.word	0x00000000
        /*0070*/ 	.short	0x0006
        /*0072*/ 	.short	0x0030
        /*0074*/ 	.byte	0x00, 0xf5, 0x21, 0x00


	//----- nvinfo : EIATTR_KPARAM_INFO
	.align		4
.L_325:
        /*0078*/ 	.byte	0x04, 0x17
        /*007a*/ 	.short	(.L_327 - .L_326)
.L_326:
        /*007c*/ 	.word	0x00000000
        /*0080*/ 	.short	0x0005
        /*0082*/ 	.short	0x0028
        /*0084*/ 	.byte	0x00, 0xf5, 0x21, 0x00


	//----- nvinfo : EIATTR_KPARAM_INFO
	.align		4
.L_327:
        /*0088*/ 	.byte	0x04, 0x17
        /*008a*/ 	.short	(.L_329 - .L_328)
.L_328:
        /*008c*/ 	.word	0x00000000
        /*0090*/ 	.short	0x0004
        /*0092*/ 	.short	0x0020
        /*0094*/ 	.byte	0x00, 0xf5, 0x21, 0x00


	//----- nvinfo : EIATTR_KPARAM_INFO
	.align		4
.L_329:
        /*0098*/ 	.byte	0x04, 0x17
        /*009a*/ 	.short	(.L_331 - .L_330)
.L_330:
        /*009c*/ 	.word	0x00000000
        /*00a0*/ 	.short	0x0003
        /*00a2*/ 	.short	0x0018
        /*00a4*/ 	.byte	0x00, 0xf5, 0x21, 0x00


	//----- nvinfo : EIATTR_KPARAM_INFO
	.align		4
.L_331:
        /*00a8*/ 	.byte	0x04, 0x17
        /*00aa*/ 	.short	(.L_333 - .L_332)
.L_332:
        /*00ac*/ 	.word	0x00000000
        /*00b0*/ 	.short	0x0002
        /*00b2*/ 	.short	0x0010
        /*00b4*/ 	.byte	0x00, 0xf5, 0x21, 0x00


	//----- nvinfo : EIATTR_KPARAM_INFO
	.align		4
.L_333:
        /*00b8*/ 	.byte	0x04, 0x17
        /*00ba*/ 	.short	(.L_335 - .L_334)
.L_334:
        /*00bc*/ 	.word	0x00000000
        /*00c0*/ 	.short	0x0001
        /*00c2*/ 	.short	0x0008
        /*00c4*/ 	.byte	0x00, 0xf0, 0x21, 0x00


	//----- nvinfo : EIATTR_KPARAM_INFO
	.align		4
.L_335:
        /*00c8*/ 	.byte	0x04, 0x17
        /*00ca*/ 	.short	(.L_337 - .L_336)
.L_336:
        /*00cc*/ 	.word	0x00000000
        /*00d0*/ 	.short	0x0000
        /*00d2*/ 	.short	0x0000
        /*00d4*/ 	.byte	0x00, 0xf0, 0x11, 0x00


	//----- nvinfo : EIATTR_SPARSE_MMA_MASK
	.align		4
.L_337:
        /*00d8*/ 	.byte	0x03, 0x50
        /*00da*/ 	.short	0x0000


	//----- nvinfo : EIATTR_MAXREG_COUNT
	.align		4
        /*00dc*/ 	.byte	0x03, 0x1b
        /*00de*/ 	.short	0x00ff


	//----- nvinfo : EIATTR_MERCURY_ISA_VERSION
	.align		4
        /*00e0*/ 	.byte	0x03, 0x5f
        /*00e2*/ 	.short	0x0101


	//----- nvinfo : EIATTR_VRC_CTA_INIT_COUNT
	.align		4
        /*00e4*/ 	.byte	0x02, 0x4a
	.zero		1
	.zero		1


	//----- nvinfo : EIATTR_EXIT_INSTR_OFFSETS
	.align		4
        /*00e8*/ 	.byte	0x04, 0x1c
        /*00ea*/ 	.short	(.L_339 - .L_338)


	//   ....[0]....
.L_338:
        /*00ec*/ 	.word	0x00000070


	//   ....[1]....
        /*00f0*/ 	.word	0x000000e0


	//   ....[2]....
        /*00f4*/ 	.word	0x00000740


	//----- nvinfo : EIATTR_CRS_STACK_SIZE
	.align		4
.L_339:
        /*00f8*/ 	.byte	0x04, 0x1e
        /*00fa*/ 	.short	(.L_341 - .L_340)
.L_340:
        /*00fc*/ 	.word	0x00000000


	//----- nvinfo : EIATTR_CBANK_PARAM_SIZE
	.align		4
.L_341:
        /*0100*/ 	.byte	0x03, 0x19
        /*0102*/ 	.short	0x0068


	//----- nvinfo : EIATTR_PARAM_CBANK
	.align		4
        /*0104*/ 	.byte	0x04, 0x0a
        /*0106*/ 	.short	(.L_343 - .L_342)
	.align		4
.L_342:
        /*0108*/ 	.word	index@(.nv.constant0.rk4_final_update)
        /*010c*/ 	.short	0x0380
        /*010e*/ 	.short	0x0068


	//----- nvinfo : EIATTR_SW_WAR
	.align		4
.L_343:
        /*0110*/ 	.byte	0x04, 0x36
        /*0112*/ 	.short	(.L_345 - .L_344)
.L_344:
        /*0114*/ 	.word	0x00000008
.L_345:


//--------------------- .nv.info.rk4_step_integrate --------------------------
	.section	.nv.info.rk4_step_integrate,"",@"SHT_CUDA_INFO"
	.sectionflags	@""
	.align	4


	//----- nvinfo : EIATTR_CUDA_API_VERSION
	.align		4
        /*0000*/ 	.byte	0x04, 0x37
        /*0002*/ 	.short	(.L_347 - .L_346)
.L_346:
        /*0004*/ 	.word	0x00000082


	//----- nvinfo : EIATTR_KPARAM_INFO
	.align		4
.L_347:
        /*0008*/ 	.byte	0x04, 0x17
        /*000a*/ 	.short	(.L_349 - .L_348)
.L_348:
        /*000c*/ 	.word	0x00000000
        /*0010*/ 	.short	0x000b
        /*0012*/ 	.short	0x0058
        /*0014*/ 	.byte	0x00, 0xf0, 0x21, 0x00


	//----- nvinfo : EIATTR_KPARAM_INFO
	.align		4
.L_349:
        /*0018*/ 	.byte	0x04, 0x17
        /*001a*/ 	.short	(.L_351 - .L_350)
.L_350:
        /*001c*/ 	.word	0x00000000
        /*0020*/ 	.short	0x000a
        /*0022*/ 	.short	0x0050
        /*0024*/ 	.byte	0x00, 0xf5, 0x21, 0x00


	//----- nvinfo : EIATTR_KPARAM_INFO
	.align		4
.L_351:
        /*0028*/ 	.byte	0x04, 0x17
        /*002a*/ 	.short	(.L_353 - .L_352)
.L_352:
        /*002c*/ 	.word	0x00000000
        /*0030*/ 	.short	0x0009
        /*0032*/ 	.short	0x0048
        /*0034*/ 	.byte	0x00, 0xf5, 0x21, 0x00


	//----- nvinfo : EIATTR_KPARAM_INFO
	.align		4
.L_353:
        /*0038*/ 	.byte	0x04, 0x17
        /*003a*/ 	.short	(.L_355 - .L_354)
.L_354:
        /*003c*/ 	.word	0x00000000
        /*0040*/ 	.short	0x0008
        /*0042*/ 	.short	0x0040
        /*0044*/ 	.byte	0x00, 0xf5, 0x21, 0x00


	//----- nvinfo : EIATTR_KPARAM_INFO
	.align		4
.L_355:
        /*0048*/ 	.byte	0x04, 0x17
        /*004a*/ 	.short	(.L_357 - .L_356)
.L_356:
        /*004c*/ 	.word	0x00000000
        /*0050*/ 	.short	0x0007
        /*0052*/ 	.short	0x0038
        /*0054*/ 	.byte	0x00, 0xf5, 0x21, 0x00


	//----- nvinfo : EIATTR_KPARAM_INFO
	.align		4
.L_357:
        /*0058*/ 	.byte	0x04, 0x17
        /*005a*/ 	.short	(.L_359 - .L_358)
.L_358:
        /*005c*/ 	.word	0x00000000
        /*0060*/ 	.short	0x0006
        /*0062*/ 	.short	0x0030
        /*0064*/ 	.byte	0x00, 0xf5, 0x21, 0x00


	//----- nvinfo : EIATTR_KPARAM_INFO
	.align		4
.L_359:
        /*0068*/ 	.byte	0x04, 0x17
        /*006a*/ 	.short	(.L_361 - .L_360)
.L_360:
        /*006c*/ 	.word	0x00000000
        /*0070*/ 	.short	0x0005
        /*0072*/ 	.short	0x0028
        /*0074*/ 	.byte	0x00, 0xf5, 0x21, 0x00


	//----- nvinfo : EIATTR_KPARAM_INFO
	.align		4
.L_361:
        /*0078*/ 	.byte	0x04, 0x17
        /*007a*/ 	.short	(.L_363 - .L_362)
.L_362:
        /*007c*/ 	.word	0x00000000
        /*0080*/ 	.short	0x0004
        /*0082*/ 	.short	0x0020
        /*0084*/ 	.byte	0x00, 0xf5, 0x21, 0x00


	//----- nvinfo : EIATTR_KPARAM_INFO
	.align		4
.L_363:
        /*0088*/ 	.byte	0x04, 0x17
        /*008a*/ 	.short	(.L_365 - .L_364)
.L_364:
        /*008c*/ 	.word	0x00000000
        /*0090*/ 	.short	0x0003
        /*0092*/ 	.short	0x0018
        /*0094*/ 	.byte	0x00, 0xf5, 0x21, 0x00


	//----- nvinfo : EIATTR_KPARAM_INFO
	.align		4
.L_365:
        /*0098*/ 	.byte	0x04, 0x17
        /*009a*/ 	.short	(.L_367 - .L_366)
.L_366:
        /*009c*/ 	.word	0x00000000
        /*00a0*/ 	.short	0x0002
        /*00a2*/ 	.short	0x0010
        /*00a4*/ 	.byte	0x00, 0xf5, 0x21, 0x00


	//----- nvinfo : EIATTR_KPARAM_INFO
	.align		4
.L_367:
        /*00a8*/ 	.byte	0x04, 0x17
        /*00aa*/ 	.short	(.L_369 - .L_368)
.L_368:
        /*00ac*/ 	.word	0x00000000
        /*00b0*/ 	.short	0x0001
        /*00b2*/ 	.short	0x0008
        /*00b4*/ 	.byte	0x00, 0xf0, 0x21, 0x00


	//----- nvinfo : EIATTR_KPARAM_INFO
	.align		4
.L_369:
        /*00b8*/ 	.byte	0x04, 0x17
        /*00ba*/ 	.short	(.L_371 - .L_370)
.L_370:
        /*00bc*/ 	.word	0x00000000
        /*00c0*/ 	.short	0x0000
        /*00c2*/ 	.short	0x0000
        /*00c4*/ 	.byte	0x00, 0xf0, 0x11, 0x00


	//----- nvinfo : EIATTR_SPARSE_MMA_MASK
	.align		4
.L_371:
        /*00c8*/ 	.byte	0x03, 0x50
        /*00ca*/ 	.short	0x0000


	//----- nvinfo : EIATTR_MAXREG_COUNT
	.align		4
        /*00cc*/ 	.byte	0x03, 0x1b
        /*00ce*/ 	.short	0x00ff


	//----- nvinfo : EIATTR_MERCURY_ISA_VERSION
	.align		4
        /*00d0*/ 	.byte	0x03, 0x5f
        /*00d2*/ 	.short	0x0101


	//----- nvinfo : EIATTR_VRC_CTA_INIT_COUNT
	.align		4
        /*00d4*/ 	.byte	0x02, 0x4a
	.zero		1
	.zero		1


	//----- nvinfo : EIATTR_EXIT_INSTR_OFFSETS
	.align		4
        /*00d8*/ 	.byte	0x04, 0x1c
        /*00da*/ 	.short	(.L_373 - .L_372)


	//   ....[0]....
.L_372:
        /*00dc*/ 	.word	0x00000070


	//   ....[1]....
        /*00e0*/ 	.word	0x000002e0


	//   ....[2]....
        /*00e4*/ 	.word	0x000007d0


	//----- nvinfo : EIATTR_CRS_STACK_SIZE
	.align		4
.L_373:
        /*00e8*/ 	.byte	0x04, 0x1e
        /*00ea*/ 	.short	(.L_375 - .L_374)
.L_374:
        /*00ec*/ 	.word	0x00000000


	//----- nvinfo : EIATTR_CBANK_PARAM_SIZE
	.align		4
.L_375:
        /*00f0*/ 	.byte	0x03, 0x19
        /*00f2*/ 	.short	0x0060


	//----- nvinfo : EIATTR_PARAM_CBANK
	.align		4
        /*00f4*/ 	.byte	0x04, 0x0a
        /*00f6*/ 	.short	(.L_377 - .L_376)
	.align		4
.L_376:
        /*00f8*/ 	.word	index@(.nv.constant0.rk4_step_integrate)
        /*00fc*/ 	.short	0x0380
        /*00fe*/ 	.short	0x0060


	//----- nvinfo : EIATTR_SW_WAR
	.align		4
.L_377:
        /*0100*/ 	.byte	0x04, 0x36
        /*0102*/ 	.short	(.L_379 - .L_378)
.L_378:
        /*0104*/ 	.word	0x00000008
.L_379:


//--------------------- .nv.info.apply_global_forces --------------------------
	.section	.nv.info.apply_global_forces,"",@"SHT_CUDA_INFO"
	.sectionflags	@""
	.align	4


	//----- nvinfo : EIATTR_CUDA_API_VERSION
	.align		4
        /*0000*/ 	.byte	0x04, 0x37
        /*0002*/ 	.short	(.L_381 - .L_380)
.L_380:
        /*0004*/ 	.word	0x00000082


	//----- nvinfo : EIATTR_KPARAM_INFO
	.align		4
.L_381:
        /*0008*/ 	.byte	0x04, 0x17
        /*000a*/ 	.short	(.L_383 - .L_382)
.L_382:
        /*000c*/ 	.word	0x00000000
        /*0010*/ 	.short	0x0006
        /*0012*/ 	.short	0x0030
        /*0014*/ 	.byte	0x00, 0xf5, 0x21, 0x00


	//----- nvinfo : EIATTR_KPARAM_INFO
	.align		4
.L_383:
        /*0018*/ 	.byte	0x04, 0x17
        /*001a*/ 	.short	(.L_385 - .L_384)
.L_384:
        /*001c*/ 	.word	0x00000000
        /*0020*/ 	.short	0x0005
        /*0022*/ 	.short	0x0028
        /*0024*/ 	.byte	0x00, 0xf0, 0x21, 0x00


	//----- nvinfo : EIATTR_KPARAM_INFO
	.align		4
.L_385:
        /*0028*/ 	.byte	0x04, 0x17
        /*002a*/ 	.short	(.L_387 - .L_386)
.L_386:
        /*002c*/ 	.word	0x00000000
        /*0030*/ 	.short	0x0004
        /*0032*/ 	.short	0x0020
        /*0034*/ 	.byte	0x00, 0xf0, 0x21, 0x00


	//----- nvinfo : EIATTR_KPARAM_INFO
	.align		4
.L_387:
        /*0038*/ 	.byte	0x04, 0x17
        /*003a*/ 	.short	(.L_389 - .L_388)
.L_388:
        /*003c*/ 	.word	0x00000000
        /*0040*/ 	.short	0x0003
        /*0042*/ 	.short	0x0018
        /*0044*/ 	.byte	0x00, 0xf5, 0x21, 0x00


	//----- nvinfo : EIATTR_KPARAM_INFO
	.align		4
.L_389:
        /*0048*/ 	.byte	0x04, 0x17
        /*004a*/ 	.short	(.L_391 - .L_390)
.L_390:
        /*004c*/ 	.word	0x00000000
        /*0050*/ 	.short	0x0002
        /*0052*/ 	.short	0x0010
        /*0054*/ 	.byte	0x00, 0xf5, 0x21, 0x00


	//----- nvinfo : EIATTR_KPARAM_INFO
	.align		4
.L_391:
        /*0058*/ 	.byte	0x04, 0x17
        /*005a*/ 	.short	(.L_393 - .L_392)
.L_392:
        /*005c*/ 	.word	0x00000000
        /*0060*/ 	.short	0x0001
        /*0062*/ 	.short	0x0008
        /*0064*/ 	.byte	0x00, 0xf5, 0x21, 0x00


	//----- nvinfo : EIATTR_KPARAM_INFO
	.align		4
.L_393:
        /*0068*/ 	.byte	0x04, 0x17
        /*006a*/ 	.short	(.L_395 - .L_394)
.L_394:
        /*006c*/ 	.word	0x00000000
        /*0070*/ 	.short	0x0000
        /*0072*/ 	.short	0x0000
        /*0074*/ 	.byte	0x00, 0xf0, 0x11, 0x00


	//----- nvinfo : EIATTR_SPARSE_MMA_MASK
	.align		4
.L_395:
        /*0078*/ 	.byte	0x03, 0x50
        /*007a*/ 	.short	0x0000


	//----- nvinfo : EIATTR_MAXREG_COUNT
	.align		4
        /*007c*/ 	.byte	0x03, 0x1b
        /*007e*/ 	.short	0x00ff


	//----- nvinfo : EIATTR_MERCURY_ISA_VERSION
	.align		4
        /*0080*/ 	.byte	0x03, 0x5f
        /*0082*/ 	.short	0x0101


	//----- nvinfo : EIATTR_VRC_CTA_INIT_COUNT
	.align		4
        /*0084*/ 	.byte	0x02, 0x4a
	.zero		1
	.zero		1


	//----- nvinfo : EIATTR_EXIT_INSTR_OFFSETS
	.align		4
        /*0088*/ 	.byte	0x04, 0x1c
        /*008a*/ 	.short	(.L_397 - .L_396)


	//   ....[0]....
.L_396:
        /*008c*/ 	.word	0x00000070


	//   ....[1]....
        /*0090*/ 	.word	0x000000e0


	//   ....[2]....
        /*0094*/ 	.word	0x00000270


	//----- nvinfo : EIATTR_CBANK_PARAM_SIZE
	.align		4
.L_397:
        /*0098*/ 	.byte	0x03, 0x19
        /*009a*/ 	.short	0x0038


	//----- nvinfo : EIATTR_PARAM_CBANK
	.align		4
        /*009c*/ 	.byte	0x04, 0x0a
        /*009e*/ 	.short	(.L_399 - .L_398)
	.align		4
.L_398:
        /*00a0*/ 	.word	index@(.nv.constant0.apply_global_forces)
        /*00a4*/ 	.short	0x0380
        /*00a6*/ 	.short	0x0038


	//----- nvinfo : EIATTR_SW_WAR
	.align		4
.L_399:
        /*00a8*/ 	.byte	0x04, 0x36
        /*00aa*/ 	.short	(.L_401 - .L_400)
.L_400:
        /*00ac*/ 	.word	0x00000008
.L_401:


//--------------------- .nv.info.compute_hinge_forces --------------------------
	.section	.nv.info.compute_hinge_forces,"",@"SHT_CUDA_INFO"
	.sectionflags	@""
	.align	4


	//----- nvinfo : EIATTR_CUDA_API_VERSION
	.align		4
        /*0000*/ 	.byte	0x04, 0x37
        /*0002*/ 	.short	(.L_403 - .L_402)
.L_402:
        /*0004*/ 	.word	0x00000082


	//----- nvinfo : EIATTR_KPARAM_INFO
	.align		4
.L_403:
        /*0008*/ 	.byte	0x04, 0x17
        /*000a*/ 	.short	(.L_405 - .L_404)
.L_404:
        /*000c*/ 	.word	0x00000000
        /*0010*/ 	.short	0x0006
        /*0012*/ 	.short	0x0030
        /*0014*/ 	.byte	0x00, 0xf5, 0x21, 0x00


	//----- nvinfo : EIATTR_KPARAM_INFO
	.align		4
.L_405:
        /*0018*/ 	.byte	0x04, 0x17
        /*001a*/ 	.short	(.L_407 - .L_406)
.L_406:
        /*001c*/ 	.word	0x00000000
        /*0020*/ 	.short	0x0005
        /*0022*/ 	.short	0x0028
        /*0024*/ 	.byte	0x00, 0xf5, 0x21, 0x00


	//----- nvinfo : EIATTR_KPARAM_INFO
	.align		4
.L_407:
        /*0028*/ 	.byte	0x04, 0x17
        /*002a*/ 	.short	(.L_409 - .L_408)
.L_408:
        /*002c*/ 	.word	0x00000000
        /*0030*/ 	.short	0x0004
        /*0032*/ 	.short	0x0020
        /*0034*/ 	.byte	0x00, 0xf5, 0x21, 0x00


	//----- nvinfo : EIATTR_KPARAM_INFO
	.align		4
.L_409:
        /*0038*/ 	.byte	0x04, 0x17
        /*003a*/ 	.short	(.L_411 - .L_410)
.L_410:
        /*003c*/ 	.word	0x00000000
        /*0040*/ 	.short	0x0003
        /*0042*/ 	.short	0x0018
        /*0044*/ 	.byte	0x00, 0xf5, 0x21, 0x00


	//----- nvinfo : EIATTR_KPARAM_INFO
	.align		4
.L_411:
        /*0048*/ 	.byte	0x04, 0x17
        /*004a*/ 	.short	(.L_413 - .L_412)
.L_412:
        /*004c*/ 	.word	0x00000000
        /*0050*/ 	.short	0x0002
        /*0052*/ 	.short	0x0010
        /*0054*/ 	.byte	0x00, 0xf5, 0x21, 0x00


	//----- nvinfo : EIATTR_KPARAM_INFO
	.align		4
.L_413:
        /*0058*/ 	.byte	0x04, 0x17
        /*005a*/ 	.short	(.L_415 - .L_414)
.L_414:
        /*005c*/ 	.word	0x00000000
        /*0060*/ 	.short	0x0001
        /*0062*/ 	.short	0x0008
        /*0064*/ 	.byte	0x00, 0xf5, 0x21, 0x00


	//----- nvinfo : EIATTR_KPARAM_INFO
	.align		4
.L_415:
        /*0068*/ 	.byte	0x04, 0x17
        /*006a*/ 	.short	(.L_417 - .L_416)
.L_416:
        /*006c*/ 	.word	0x00000000
        /*0070*/ 	.short	0x0000
        /*0072*/ 	.short	0x0000
        /*0074*/ 	.byte	0x00, 0xf0, 0x11, 0x00


	//----- nvinfo : EIATTR_SPARSE_MMA_MASK
	.align		4
.L_417:
        /*0078*/ 	.byte	0x03, 0x50
        /*007a*/ 	.short	0x0000


	//----- nvinfo : EIATTR_MAXREG_COUNT
	.align		4
        /*007c*/ 	.byte	0x03, 0x1b
        /*007e*/ 	.short	0x00ff


	//----- nvinfo : EIATTR_MERCURY_ISA_VERSION
	.align		4
        /*0080*/ 	.byte	0x03, 0x5f
        /*0082*/ 	.short	0x0101


	//----- nvinfo : EIATTR_VRC_CTA_INIT_COUNT
	.align		4
        /*0084*/ 	.byte	0x02, 0x4a
	.zero		1
	.zero		1


	//----- nvinfo : EIATTR_EXIT_INSTR_OFFSETS
	.align		4
        /*0088*/ 	.byte	0x04, 0x1c
        /*008a*/ 	.short	(.L_419 - .L_418)


	//   ....[0]....
.L_418:
        /*008c*/ 	.word	0x00000070


	//   ....[1]....
        /*0090*/ 	.word	0x000008d0


	//   ....[2]....
        /*0094*/ 	.word	0x000022b0


	//   ....[3]....
        /*0098*/ 	.word	0x000023c0


	//----- nvinfo : EIATTR_CRS_STACK_SIZE
	.align		4
.L_419:
        /*009c*/ 	.byte	0x04, 0x1e
        /*009e*/ 	.short	(.L_421 - .L_420)
.L_420:
        /*00a0*/ 	.word	0x00000000


	//----- nvinfo : EIATTR_CBANK_PARAM_SIZE
	.align		4
.L_421:
        /*00a4*/ 	.byte	0x03, 0x19
        /*00a6*/ 	.short	0x0038


	//----- nvinfo : EIATTR_PARAM_CBANK
	.align		4
        /*00a8*/ 	.byte	0x04, 0x0a
        /*00aa*/ 	.short	(.L_423 - .L_422)
	.align		4
.L_422:
        /*00ac*/ 	.word	index@(.nv.constant0.compute_hinge_forces)
        /*00b0*/ 	.short	0x0380
        /*00b2*/ 	.short	0x0038


	//----- nvinfo : EIATTR_SW_WAR
	.align		4
.L_423:
        /*00b4*/ 	.byte	0x04, 0x36
        /*00b6*/ 	.short	(.L_425 - .L_424)
.L_424:
        /*00b8*/ 	.word	0x00000008
.L_425:


//--------------------- .nv.info.compute_bar_forces --------------------------
	.section	.nv.info.compute_bar_forces,"",@"SHT_CUDA_INFO"
	.sectionflags	@""
	.align	4


	//----- nvinfo : EIATTR_CUDA_API_VERSION
	.align		4
        /*0000*/ 	.byte	0x04, 0x37
        /*0002*/ 	.short	(.L_427 - .L_426)
.L_426:
        /*0004*/ 	.word	0x00000082


	//----- nvinfo : EIATTR_KPARAM_INFO
	.align		4
.L_427:
        /*0008*/ 	.byte	0x04, 0x17
        /*000a*/ 	.short	(.L_429 - .L_428)
.L_428:
        /*000c*/ 	.word	0x00000000
        /*0010*/ 	.short	0x0006
        /*0012*/ 	.short	0x0030
        /*0014*/ 	.byte	0x00, 0xf5, 0x21, 0x00


	//----- nvinfo : EIATTR_KPARAM_INFO
	.align		4
.L_429:
        /*0018*/ 	.byte	0x04, 0x17
        /*001a*/ 	.short	(.L_431 - .L_430)
.L_430:
        /*001c*/ 	.word	0x00000000
        /*0020*/ 	.short	0x0005
        /*0022*/ 	.short	0x0028
        /*0024*/ 	.byte	0x00, 0xf5, 0x21, 0x00


	//----- nvinfo : EIATTR_KPARAM_INFO
	.align		4
.L_431:
        /*0028*/ 	.byte	0x04, 0x17
        /*002a*/ 	.short	(.L_433 - .L_432)
.L_432:
        /*002c*/ 	.word	0x00000000
        /*0030*/ 	.short	0x0004
        /*0032*/ 	.short	0x0020
        /*0034*/ 	.byte	0x00, 0xf5, 0x21, 0x00


	//----- nvinfo : EIATTR_KPARAM_INFO
	.align		4
.L_433:
        /*0038*/ 	.byte	0x04, 0x17
        /*003a*/ 	.short	(.L_435 - .L_434)
.L_434:
        /*003c*/ 	.word	0x00000000
        /*0040*/ 	.short	0x0003
        /*0042*/ 	.short	0x0018
        /*0044*/ 	.byte	0x00, 0xf5, 0x21, 0x00


	//----- nvinfo : EIATTR_KPARAM_INFO
	.align		4
.L_435:
        /*0048*/ 	.byte	0x04, 0x17
        /*004a*/ 	.short	(.L_437 - .L_436)
.L_436:
        /*004c*/ 	.word	0x00000000
        /*0050*/ 	.short	0x0002
        /*0052*/ 	.short	0x0010
        /*0054*/ 	.byte	0x00, 0xf5, 0x21, 0x00


	//----- nvinfo : EIATTR_KPARAM_INFO
	.align		4
.L_437:
        /*0058*/ 	.byte	0x04, 0x17
        /*005a*/ 	.short	(.L_439 - .L_438)
.L_438:
        /*005c*/ 	.word	0x00000000
        /*0060*/ 	.short	0x0001
        /*0062*/ 	.short	0x0008
        /*0064*/ 	.byte	0x00, 0xf5, 0x21, 0x00


	//----- nvinfo : EIATTR_KPARAM_INFO
	.align		4
.L_439:
        /*0068*/ 	.byte	0x04, 0x17
        /*006a*/ 	.short	(.L_441 - .L_440)
.L_440:
        /*006c*/ 	.word	0x00000000
        /*0070*/ 	.short	0x0000
        /*0072*/ 	.short	0x0000
        /*0074*/ 	.byte	0x00, 0xf0, 0x11, 0x00


	//----- nvinfo : EIATTR_SPARSE_MMA_MASK
	.align		4
.L_441:
        /*0078*/ 	.byte	0x03, 0x50
        /*007a*/ 	.short	0x0000


	//----- nvinfo : EIATTR_MAXREG_COUNT
	.align		4
        /*007c*/ 	.byte	0x03, 0x1b
        /*007e*/ 	.short	0x00ff


	//----- nvinfo : EIATTR_MERCURY_ISA_VERSION
	.align		4
        /*0080*/ 	.byte	0x03, 0x5f
        /*0082*/ 	.short	0x0101


	//----- nvinfo : EIATTR_VRC_CTA_INIT_COUNT
	.align		4
        /*0084*/ 	.byte	0x02, 0x4a
	.zero		1
	.zero		1


	//----- nvinfo : EIATTR_EXIT_INSTR_OFFSETS
	.align		4
        /*0088*/ 	.byte	0x04, 0x1c
        /*008a*/ 	.short	(.L_443 - .L_442)


	//   ....[0]....
.L_442:
        /*008c*/ 	.word	0x00000070


	//   ....[1]....
        /*0090*/ 	.word	0x00000110


	//   ....[2]....
        /*0094*/ 	.word	0x00000bb0


	//   ....[3]....
        /*0098*/ 	.word	0x00000c40


	//----- nvinfo : EIATTR_CRS_STACK_SIZE
	.align		4
.L_443:
        /*009c*/ 	.byte	0x04, 0x1e
        /*009e*/ 	.short	(.L_445 - .L_444)
.L_444:
        /*00a0*/ 	.word	0x00000000


	//----- nvinfo : EIATTR_CBANK_PARAM_SIZE
	.align		4
.L_445:
        /*00a4*/ 	.byte	0x03, 0x19
        /*00a6*/ 	.short	0x0038


	//----- nvinfo : EIATTR_PARAM_CBANK
	.align		4
        /*00a8*/ 	.byte	0x04, 0x0a
        /*00aa*/ 	.short	(.L_447 - .L_446)
	.align		4
.L_446:
        /*00ac*/ 	.word	index@(.nv.constant0.compute_bar_forces)
        /*00b0*/ 	.short	0x0380
        /*00b2*/ 	.short	0x0038


	//----- nvinfo : EIATTR_SW_WAR
	.align		4
.L_447:
        /*00b4*/ 	.byte	0x04, 0x36
        /*00b6*/ 	.short	(.L_449 - .L_448)
.L_448:
        /*00b8*/ 	.word	0x00000008
.L_449:


//--------------------- .nv.info.apply_force_actuation --------------------------
	.section	.nv.info.apply_force_actuation,"",@"SHT_CUDA_INFO"
	.sectionflags	@""
	.align	4


	//----- nvinfo : EIATTR_CUDA_API_VERSION
	.align		4
        /*0000*/ 	.byte	0x04, 0x37
        /*0002*/ 	.short	(.L_451 - .L_450)
.L_450:
        /*0004*/ 	.word	0x00000082


	//----- nvinfo : EIATTR_KPARAM_INFO
	.align		4
.L_451:
        /*0008*/ 	.byte	0x04, 0x17
        /*000a*/ 	.short	(.L_453 - .L_452)
.L_452:
        /*000c*/ 	.word	0x00000000
        /*0010*/ 	.short	0x0004
        /*0012*/ 	.short	0x0020
        /*0014*/ 	.byte	0x00, 0xf5, 0x21, 0x00


	//----- nvinfo : EIATTR_KPARAM_INFO
	.align		4
.L_453:
        /*0018*/ 	.byte	0x04, 0x17
        /*001a*/ 	.short	(.L_455 - .L_454)
.L_454:
        /*001c*/ 	.word	0x00000000
        /*0020*/ 	.short	0x0003
        /*0022*/ 	.short	0x0018
        /*0024*/ 	.byte	0x00, 0xf5, 0x21, 0x00


	//----- nvinfo : EIATTR_KPARAM_INFO
	.align		4
.L_455:
        /*0028*/ 	.byte	0x04, 0x17
        /*002a*/ 	.short	(.L_457 - .L_456)
.L_456:
        /*002c*/ 	.word	0x00000000
        /*0030*/ 	.short	0x0002
        /*0032*/ 	.short	0x0010
        /*0034*/ 	.byte	0x00, 0xf5, 0x21, 0x00


	//----- nvinfo : EIATTR_KPARAM_INFO
	.align		4
.L_457:
        /*0038*/ 	.byte	0x04, 0x17
        /*003a*/ 	.short	(.L_459 - .L_458)
.L_458:
        /*003c*/ 	.word	0x00000000
        /*0040*/ 	.short	0x0001
        /*0042*/ 	.short	0x0008
        /*0044*/ 	.byte	0x00, 0xf5, 0x21, 0x00


	//----- nvinfo : EIATTR_KPARAM_INFO
	.align		4
.L_459:
        /*0048*/ 	.byte	0x04, 0x17
        /*004a*/ 	.short	(.L_461 - .L_460)
.L_460:
        /*004c*/ 	.word	0x00000000
        /*0050*/ 	.short	0x0000
        /*0052*/ 	.short	0x0000
        /*0054*/ 	.byte	0x00, 0xf0, 0x11, 0x00


	//----- nvinfo : EIATTR_SPARSE_MMA_MASK
	.align		4
.L_461:
        /*0058*/ 	.byte	0x03, 0x50
        /*005a*/ 	.short	0x0000


	//----- nvinfo : EIATTR_MAXREG_COUNT
	.align		4
        /*005c*/ 	.byte	0x03, 0x1b
        /*005e*/ 	.short	0x00ff


	//----- nvinfo : EIATTR_MERCURY_ISA_VERSION
	.align		4
        /*0060*/ 	.byte	0x03, 0x5f
        /*0062*/ 	.short	0x0101


	//----- nvinfo : EIATTR_VRC_CTA_INIT_COUNT
	.align		4
        /*0064*/ 	.byte	0x02, 0x4a
	.zero		1
	.zero		1


	//----- nvinfo : EIATTR_EXIT_INSTR_OFFSETS
	.align		4
        /*0068*/ 	.byte	0x04, 0x1c
        /*006a*/ 	.short	(.L_463 - .L_462)


	//   ....[0]....
.L_462:
        /*006c*/ 	.word	0x00000070


	//   ....[1]....
        /*0070*/ 	.word	0x00000110


	//   ....[2]....
        /*0074*/ 	.word	0x000001e0


	//----- nvinfo : EIATTR_CBANK_PARAM_SIZE
	.align		4
.L_463:
        /*0078*/ 	.byte	0x03, 0x19
        /*007a*/ 	.short	0x0028


	//----- nvinfo : EIATTR_PARAM_CBANK
	.align		4
        /*007c*/ 	.byte	0x04, 0x0a
        /*007e*/ 	.short	(.L_465 - .L_464)
	.align		4
.L_464:
        /*0080*/ 	.word	index@(.nv.constant0.apply_force_actuation)
        /*0084*/ 	.short	0x0380
        /*0086*/ 	.short	0x0028


	//----- nvinfo : EIATTR_SW_WAR
	.align		4
.L_465:
        /*0088*/ 	.byte	0x04, 0x36
        /*008a*/ 	.short	(.L_467 - .L_466)
.L_466:
        /*008c*/ 	.word	0x00000008
.L_467:


//--------------------- .nv.info.apply_position_actuation --------------------------
	.section	.nv.info.apply_position_actuation,"",@"SHT_CUDA_INFO"
	.sectionflags	@""
	.align	4


	//----- nvinfo : EIATTR_CUDA_API_VERSION
	.align		4
        /*0000*/ 	.byte	0x04, 0x37
        /*0002*/ 	.short	(.L_469 - .L_468)
.L_468:
        /*0004*/ 	.word	0x00000082


	//----- nvinfo : EIATTR_KPARAM_INFO
	.align		4
.L_469:
        /*0008*/ 	.byte	0x04, 0x17
        /*000a*/ 	.short	(.L_471 - .L_470)
.L_470:
        /*000c*/ 	.word	0x00000000
        /*0010*/ 	.short	0x0005
        /*0012*/ 	.short	0x0028
        /*0014*/ 	.byte	0x00, 0xf0, 0x21, 0x00


	//----- nvinfo : EIATTR_KPARAM_INFO
	.align		4
.L_471:
        /*0018*/ 	.byte	0x04, 0x17
        /*001a*/ 	.short	(.L_473 - .L_472)
.L_472:
        /*001c*/ 	.word	0x00000000
        /*0020*/ 	.short	0x0004
        /*0022*/ 	.short	0x0020
        /*0024*/ 	.byte	0x00, 0xf5, 0x21, 0x00


	//----- nvinfo : EIATTR_KPARAM_INFO
	.align		4
.L_473:
        /*0028*/ 	.byte	0x04, 0x17
        /*002a*/ 	.short	(.L_475 - .L_474)
.L_474:
        /*002c*/ 	.word	0x00000000
        /*0030*/ 	.short	0x0003
        /*0032*/ 	.short	0x0018
        /*0034*/ 	.byte	0x00, 0xf5, 0x21, 0x00


	//----- nvinfo : EIATTR_KPARAM_INFO
	.align		4
.L_475:
        /*0038*/ 	.byte	0x04, 0x17
        /*003a*/ 	.short	(.L_477 - .L_476)
.L_476:
        /*003c*/ 	.word	0x00000000
        /*0040*/ 	.short	0x0002
        /*0042*/ 	.short	0x0010
        /*0044*/ 	.byte	0x00, 0xf5, 0x21, 0x00


	//----- nvinfo : EIATTR_KPARAM_INFO
	.align		4
.L_477:
        /*0048*/ 	.byte	0x04, 0x17
        /*004a*/ 	.short	(.L_479 - .L_478)
.L_478:
        /*004c*/ 	.word	0x00000000
        /*0050*/ 	.short	0x0001
        /*0052*/ 	.short	0x0008
        /*0054*/ 	.byte	0x00, 0xf5, 0x21, 0x00


	//----- nvinfo : EIATTR_KPARAM_INFO
	.align		4
.L_479:
        /*0058*/ 	.byte	0x04, 0x17
        /*005a*/ 	.short	(.L_481 - .L_480)
.L_480:
        /*005c*/ 	.word	0x00000000
        /*0060*/ 	.short	0x0000
        /*0062*/ 	.short	0x0000
        /*0064*/ 	.byte	0x00, 0xf0, 0x11, 0x00


	//----- nvinfo : EIATTR_SPARSE_MMA_MASK
	.align		4
.L_481:
        /*0068*/ 	.byte	0x03, 0x50
        /*006a*/ 	.short	0x0000


	//----- nvinfo : EIATTR_MAXREG_COUNT
	.align		4
        /*006c*/ 	.byte	0x03, 0x1b
        /*006e*/ 	.short	0x00ff


	//----- nvinfo : EIATTR_MERCURY_ISA_VERSION
	.align		4
        /*0070*/ 	.byte	0x03, 0x5f
        /*0072*/ 	.short	0x0101


	//----- nvinfo : EIATTR_VRC_CTA_INIT_COUNT
	.align		4
        /*0074*/ 	.byte	0x02, 0x4a
	.zero		1
	.zero		1


	//----- nvinfo : EIATTR_EXIT_INSTR_OFFSETS
	.align		4
        /*0078*/ 	.byte	0x04, 0x1c
        /*007a*/ 	.short	(.L_483 - .L_482)


	//   ....[0]....
.L_482:
        /*007c*/ 	.word	0x00000070


	//   ....[1]....
        /*0080*/ 	.word	0x00000650


	//   ....[2]....
        /*0084*/ 	.word	0x000006f0


	//   ....[3]....
        /*0088*/ 	.word	0x000008b0


	//----- nvinfo : EIATTR_CRS_STACK_SIZE
	.align		4
.L_483:
        /*008c*/ 	.byte	0x04, 0x1e
        /*008e*/ 	.short	(.L_485 - .L_484)
.L_484:
        /*0090*/ 	.word	0x00000000


	//----- nvinfo : EIATTR_CBANK_PARAM_SIZE
	.align		4
.L_485:
        /*0094*/ 	.byte	0x03, 0x19
        /*0096*/ 	.short	0x0030


	//----- nvinfo : EIATTR_PARAM_CBANK
	.align		4
        /*0098*/ 	.byte	0x04, 0x0a
        /*009a*/ 	.short	(.L_487 - .L_486)
	.align		4
.L_486:
        /*009c*/ 	.word	index@(.nv.constant0.apply_position_actuation)
        /*00a0*/ 	.short	0x0380
        /*00a2*/ 	.short	0x0030


	//----- nvinfo : EIATTR_SW_WAR
	.align		4
.L_487:
        /*00a4*/ 	.byte	0x04, 0x36
        /*00a6*/ 	.short	(.L_489 - .L_488)
.L_488:
        /*00a8*/ 	.word	0x00000008
.L_489:


//--------------------- .nv.info.zero_forces      --------------------------
	.section	.nv.info.zero_forces,"",@"SHT_CUDA_INFO"
	.sectionflags	@""
	.align	4


	//----- nvinfo : EIATTR_CUDA_API_VERSION
	.align		4
        /*0000*/ 	.byte	0x04, 0x37
        /*0002*/ 	.short	(.L_491 - .L_490)
.L_490:
        /*0004*/ 	.word	0x00000082


	//----- nvinfo : EIATTR_KPARAM_INFO
	.align		4
.L_491:
        /*0008*/ 	.byte	0x04, 0x17
        /*000a*/ 	.short	(.L_493 - .L_492)
.L_492:
        /*000c*/ 	.word	0x00000000
        /*0010*/ 	.short	0x0001
        /*0012*/ 	.short	0x0008
        /*0014*/ 	.byte	0x00, 0xf5, 0x21, 0x00


	//----- nvinfo : EIATTR_KPARAM_INFO
	.align		4
.L_493:
        /*0018*/ 	.byte	0x04, 0x17
        /*001a*/ 	.short	(.L_495 - .L_494)
.L_494:
        /*001c*/ 	.word	0x00000000
        /*0020*/ 	.short	0x0000
        /*0022*/ 	.short	0x0000
        /*0024*/ 	.byte	0x00, 0xf0, 0x11, 0x00


	//----- nvinfo : EIATTR_SPARSE_MMA_MASK
	.align		4
.L_495:
        /*0028*/ 	.byte	0x03, 0x50
        /*002a*/ 	.short	0x0000


	//----- nvinfo : EIATTR_MAXREG_COUNT
	.align		4
        /*002c*/ 	.byte	0x03, 0x1b
        /*002e*/ 	.short	0x00ff


	//----- nvinfo : EIATTR_MERCURY_ISA_VERSION
	.align		4
        /*0030*/ 	.byte	0x03, 0x5f
        /*0032*/ 	.short	0x0101


	//----- nvinfo : EIATTR_VRC_CTA_INIT_COUNT
	.align		4
        /*0034*/ 	.byte	0x02, 0x4a
	.zero		1
	.zero		1


	//----- nvinfo : EIATTR_EXIT_INSTR_OFFSETS
	.align		4
        /*0038*/ 	.byte	0x04, 0x1c
        /*003a*/ 	.short	(.L_497 - .L_496)


	//   ....[0]....
.L_496:
        /*003c*/ 	.word	0x00000070


	//   ....[1]....
        /*0040*/ 	.word	0x000000f0


	//----- nvinfo : EIATTR_CBANK_PARAM_SIZE
	.align		4
.L_497:
        /*0044*/ 	.byte	0x03, 0x19
        /*0046*/ 	.short	0x0010


	//----- nvinfo : EIATTR_PARAM_CBANK
	.align		4
        /*0048*/ 	.byte	0x04, 0x0a
        /*004a*/ 	.short	(.L_499 - .L_498)
	.align		4
.L_498:
        /*004c*/ 	.word	index@(.nv.constant0.zero_forces)
        /*0050*/ 	.short	0x0380
        /*0052*/ 	.short	0x0010


	//----- nvinfo : EIATTR_SW_WAR
	.align		4
.L_499:
        /*0054*/ 	.byte	0x04, 0x36
        /*0056*/ 	.short	(.L_501 - .L_500)
.L_500:
        /*0058*/ 	.word	0x00000008
.L_501:


//--------------------- .nv.callgraph             --------------------------
	.section	.nv.callgraph,"",@"SHT_CUDA_CALLGRAPH"
	.align	4
	.sectionentsize	8
	.align		4
        /*0000*/ 	.word	0x00000000
	.align		4
        /*0004*/ 	.word	0xffffffff
	.align		4
        /*0008*/ 	.word	0x00000000
	.align		4
        /*000c*/ 	.word	0xfffffffe
	.align		4
        /*0010*/ 	.word	0x00000000
	.align		4
        /*0014*/ 	.word	0xfffffffd
	.align		4
        /*0018*/ 	.word	0x00000000
	.align		4
        /*001c*/ 	.word	0xfffffffc


//--------------------- .text.resolve_collisions  --------------------------
	.section	.text.resolve_collisions,"ax",@progbits
	.align	128
        .global         resolve_collisions
        .type           resolve_collisions,@function
        .size           resolve_collisions,(.L_x_359 - resolve_collisions)
        .other          resolve_collisions,@"STO_CUDA_ENTRY STV_DEFAULT"
resolve_collisions:
.text.resolve_collisions:
[----:B------:R-:W-:Y:S08]  /*0000*/  LDC R1, c[0x0][0x37c] ;  /* 0x0000df00ff017b82 */ /* 0x000ff00000000800 */
[----:B------:R-:W0:Y:S01]  /*0010*/  LDC.64 R2, c[0x0][0x380] ;  /* 0x0000e000ff027b82 */ /* 0x000e220000000a00 */
[----:B------:R-:W0:Y:S02]  /*0020*/  LDCU.64 UR4, c[0x0][0x358] ;  /* 0x00006b00ff0477ac */ /* 0x000e240008000a00 */
[----:B0-----:R-:W2:Y:S05]  /*0030*/  LDG.E R3, desc[UR4][R2.64] ;  /* 0x0000000402037981 */ /* 0x001eaa000c1e1900 */
[----:B------:R-:W0:Y:S01]  /*0040*/  S2UR UR6, SR_CTAID.X ;  /* 0x00000000000679c3 */ /* 0x000e220000002500 */
[----:B------:R-:W0:Y:S07]  /*0050*/  S2R R5, SR_TID.X ;  /* 0x0000000000057919 */ /* 0x000e2e0000002100 */
[----:B------:R-:W0:Y:S02]  /*0060*/  LDC R0, c[0x0][0x360] ;  /* 0x0000d800ff007b82 */ /* 0x000e240000000800 */
[----:B0-----:R-:W-:-:S05]  /*0070*/  IMAD R0, R0, UR6, R5 ;  /* 0x0000000600007c24 */ /* 0x001fca000f8e0205 */
[----:B--2---:R-:W-:-:S13]  /*0080*/  ISETP.GE.AND P0, PT, R0, R3, PT ;  /* 0x000000030000720c */ /* 0x004fda0003f06270 */
[----:B------:R-:W-:Y:S05]  /*0090*/  @P0 EXIT ;  /* 0x000000000000094d */ /* 0x000fea0003800000 */
[----:B------:R-:W0:Y:S01]  /*00a0*/  LDC.64 R2, c[0x0][0x388] ;  /* 0x0000e200ff027b82 */ /* 0x000e220000000a00 */
[----:B------:R-:W-:Y:S01]  /*00b0*/  IMAD.SHL.U32 R5, R0, 0x2, RZ ;  /* 0x0000000200057824 */ /* 0x000fe200078e00ff */
[----:B------:R-:W1:Y:S03]  /*00c0*/  LDCU.64 UR6, c[0x0][0x3a8] ;  /* 0x00007500ff0677ac */ /* 0x000e660008000a00 */
[----:B0-----:R-:W-:-:S05]  /*00d0*/  IMAD.WIDE R2, R5, 0x4, R2 ;  /* 0x0000000405027825 */ /* 0x001fca00078e0202 */
[----:B------:R-:W1:Y:S04]  /*00e0*/  LDG.E R8, desc[UR4][R2.64] ;  /* 0x0000000402087981 */ /* 0x000e68000c1e1900 */
[----:B------:R-:W2:Y:S01]  /*00f0*/  LDG.E R9, desc[UR4][R2.64+0x4] ;  /* 0x0000040402097981 */ /* 0x000ea2000c1e1900 */
[----:B-1----:R-:W-:-:S04]  /*0100*/  IADD3 R4, P0, PT, R8, UR6, RZ ;  /* 0x0000000608047c10 */ /* 0x002fc8000ff1e0ff */
[----:B------:R-:W-:-:S05]  /*0110*/  LEA.HI.X.SX32 R5, R8, UR7, 0x1, P0 ;  /* 0x0000000708057c11 */ /* 0x000fca00080f0eff */
[----:B------:R-:W3:Y:S01]  /*0120*/  LDG.E.U8 R4, desc[UR4][R4.64] ;  /* 0x0000000404047981 */ /* 0x000ee2000c1e1100 */
[C---:B--2---:R-:W-:Y:S01]  /*0130*/  IADD3 R12, P1, PT, R9.reuse, UR6, RZ ;  /* 0x00000006090c7c10 */ /* 0x044fe2000ff3e0ff */
[----:B------:R-:W-:Y:S03]  /*0140*/  BSSY.RECONVERGENT B0, `(.L_x_0) ;  /* 0x0000008000007945 */ /* 0x000fe60003800200 */
[----:B------:R-:W-:Y:S02]  /*0150*/  LEA.HI.X.SX32 R13, R9, UR7, 0x1, P1 ;  /* 0x00000007090d7c11 */ /* 0x000fe400088f0eff */
[----:B---3--:R-:W-:-:S13]  /*0160*/  LOP3.LUT P0, R10, R4, 0x1, RZ, 0xc0, !PT ;  /* 0x00000001040a7812 */ /* 0x008fda000780c0ff */
[----:B------:R-:W-:Y:S05]  /*0170*/  @!P0 BRA `(.L_x_1) ;  /* 0x0000000000108947 */ /* 0x000fea0003800000 */
[----:B------:R-:W2:Y:S02]  /*0180*/  LDG.E.U8 R0, desc[UR4][R12.64] ;  /* 0x000000040c007981 */ /* 0x000ea4000c1e1100 */
[----:B--2---:R-:W-:-:S04]  /*0190*/  LOP3.LUT R0, R0, 0x1, RZ, 0xc0, !PT ;  /* 0x0000000100007812 */ /* 0x004fc800078ec0ff */
[----:B------:R-:W-:-:S13]  /*01a0*/  ISETP.NE.U32.AND P0, PT, R0, 0x1, PT ;  /* 0x000000010000780c */ /* 0x000fda0003f05070 */
[----:B------:R-:W-:Y:S05]  /*01b0*/  @!P0 EXIT ;  /* 0x000000000000894d */ /* 0x000fea0003800000 */
.L_x_1:
[----:B------:R-:W-:Y:S05]  /*01c0*/  BSYNC.RECONVERGENT B0 ;  /* 0x0000000000007941 */ /* 0x000fea0003800200 */
.L_x_0:
[----:B------:R-:W0:Y:S01]  /*01d0*/  LDC.64 R16, c[0x0][0x390] ;  /* 0x0000e400ff107b82 */ /* 0x000e220000000a00 */
[----:B------:R-:W-:Y:S02]  /*01e0*/  IMAD R11, R8, 0x3, RZ ;  /* 0x00000003080b7824 */ /* 0x000fe400078e02ff */
[----:B------:R-:W-:Y:S02]  /*01f0*/  IMAD R32, R9, 0x3, RZ ;  /* 0x0000000309207824 */ /* 0x000fe400078e02ff */
[----:B0-----:R-:W-:-:S04]  /*0200*/  IMAD.WIDE R14, R11, 0x8, R16 ;  /* 0x000000080b0e7825 */ /* 0x001fc800078e0210 */
[----:B------:R-:W-:Y:S01]  /*0210*/  IMAD.WIDE R16, R32, 0x8, R16 ;  /* 0x0000000820107825 */ /* 0x000fe200078e0210 */
[----:B------:R-:W2:Y:S04]  /*0220*/  LDG.E.64 R6, desc[UR4][R14.64+0x8] ;  /* 0x000008040e067981 */ /* 0x000ea8000c1e1b00 */
[----:B------:R-:W2:Y:S04]  /*0230*/  LDG.E.64 R4, desc[UR4][R16.64+0x8] ;  /* 0x0000080410047981 */ /* 0x000ea8000c1e1b00 */
[----:B------:R-:W3:Y:S04]  /*0240*/  LDG.E.64 R22, desc[UR4][R14.64] ;  /* 0x000000040e167981 */ /* 0x000ee8000c1e1b00 */
[----:B------:R-:W3:Y:S04]  /*0250*/  LDG.E.64 R2, desc[UR4][R16.64] ;  /* 0x0000000410027981 */ /* 0x000ee8000c1e1b00 */
[----:B------:R-:W4:Y:S04]  /*0260*/  LDG.E.64 R18, desc[UR4][R14.64+0x10] ;  /* 0x000010040e127981 */ /* 0x000f28000c1e1b00 */
[----:B------:R-:W4:Y:S01]  /*0270*/  LDG.E.64 R20, desc[UR4][R16.64+0x10] ;  /* 0x0000100410147981 */ /* 0x000f22000c1e1b00 */
[----:B------:R-:W-:Y:S01]  /*0280*/  IMAD.MOV.U32 R24, RZ, RZ, 0x0 ;  /* 0x00000000ff187424 */ /* 0x000fe200078e00ff */
[----:B------:R-:W-:Y:S01]  /*0290*/  BSSY.RECONVERGENT B0, `(.L_x_2) ;  /* 0x0000018000007945 */ /* 0x000fe20003800200 */
[----:B------:R-:W-:Y:S01]  /*02a0*/  IMAD.MOV.U32 R25, RZ, RZ, 0x3fd80000 ;  /* 0x3fd80000ff197424 */ /* 0x000fe200078e00ff */
[----:B--2---:R-:W-:-:S02]  /*02b0*/  DADD R6, -R6, R4 ;  /* 0x0000000006067229 */ /* 0x004fc40000000104 */
[----:B---3--:R-:W-:-:S06]  /*02c0*/  DADD R22, -R22, R2 ;  /* 0x0000000016167229 */ /* 0x008fcc0000000102 */
[----:B------:R-:W-:Y:S02]  /*02d0*/  DMUL R2, R6, R6 ;  /* 0x0000000606027228 */ /* 0x000fe40000000000 */
[----:B----4-:R-:W-:-:S06]  /*02e0*/  DADD R18, -R18, R20 ;  /* 0x0000000012127229 */ /* 0x010fcc0000000114 */
[----:B------:R-:W-:-:S08]  /*02f0*/  DFMA R2, R22, R22, R2 ;  /* 0x000000161602722b */ /* 0x000fd00000000002 */
[----:B------:R-:W-:-:S06]  /*0300*/  DFMA R2, R18, R18, R2 ;  /* 0x000000121202722b */ /* 0x000fcc0000000002 */
[----:B------:R-:W0:Y:S04]  /*0310*/  MUFU.RSQ64H R5, R3 ;  /* 0x0000000300057308 */ /* 0x000e280000001c00 */
[----:B------:R-:W-:-:S05]  /*0320*/  VIADD R4, R3, 0xfcb00000 ;  /* 0xfcb0000003047836 */ /* 0x000fca0000000000 */
[----:B------:R-:W-:Y:S01]  /*0330*/  ISETP.GE.U32.AND P0, PT, R4, 0x7ca00000, PT ;  /* 0x7ca000000400780c */ /* 0x000fe20003f06070 */
[----:B0-----:R-:W-:-:S08]  /*0340*/  DMUL R20, R4, R4 ;  /* 0x0000000404147228 */ /* 0x001fd00000000000 */
[----:B------:R-:W-:-:S08]  /*0350*/  DFMA R20, R2, -R20, 1 ;  /* 0x3ff000000214742b */ /* 0x000fd00000000814 */
[----:B------:R-:W-:Y:S02]  /*0360*/  DFMA R24, R20, R24, 0.5 ;  /* 0x3fe000001418742b */ /* 0x000fe40000000018 */
[----:B------:R-:W-:-:S08]  /*0370*/  DMUL R20, R4, R20 ;  /* 0x0000001404147228 */ /* 0x000fd00000000000 */
[----:B------:R-:W-:-:S08]  /*0380*/  DFMA R24, R24, R20, R4 ;  /* 0x000000141818722b */ /* 0x000fd00000000004 */
[----:B------:R-:W-:Y:S02]  /*0390*/  DMUL R26, R2, R24 ;  /* 0x00000018021a7228 */ /* 0x000fe40000000000 */
[----:B------:R-:W-:Y:S02]  /*03a0*/  VIADD R31, R25, 0xfff00000 ;  /* 0xfff00000191f7836 */ /* 0x000fe40000000000 */
[----:B------:R-:W-:-:S04]  /*03b0*/  IMAD.MOV.U32 R30, RZ, RZ, R24 ;  /* 0x000000ffff1e7224 */ /* 0x000fc800078e0018 */
[----:B------:R-:W-:-:S08]  /*03c0*/  DFMA R28, R26, -R26, R2 ;  /* 0x8000001a1a1c722b */ /* 0x000fd00000000002 */
[----:B------:R-:W-:Y:S01]  /*03d0*/  DFMA R20, R28, R30, R26 ;  /* 0x0000001e1c14722b */ /* 0x000fe2000000001a */
[----:B------:R-:W-:Y:S10]  /*03e0*/  @!P0 BRA `(.L_x_3) ;  /* 0x0000000000088947 */ /* 0x000ff40003800000 */
[----:B------:R-:W-:-:S07]  /*03f0*/  MOV R0, 0x410 ;  /* 0x0000041000007802 */ /* 0x000fce0000000f00 */
[----:B------:R-:W-:Y:S05]  /*0400*/  CALL.REL.NOINC `($__internal_2_$__cuda_sm20_dsqrt_rn_f64_mediumpath_v1) ;  /* 0x0000001400c47944 */ /* 0x000fea0003c00000 */
.L_x_3:
[----:B------:R-:W-:Y:S05]  /*0410*/  BSYNC.RECONVERGENT B0 ;  /* 0x0000000000007941 */ /* 0x000fea0003800200 */
.L_x_2:
[----:B------:R-:W-:Y:S01]  /*0420*/  UMOV UR6, 0xe2308c3a ;  /* 0xe2308c3a00067882 */ /* 0x000fe20000000000 */
[----:B------:R-:W-:Y:S02]  /*0430*/  UMOV UR7, 0x3e45798e ;  /* 0x3e45798e00077882 */ /* 0x000fe40000000000 */
[----:B------:R-:W-:-:S14]  /*0440*/  DSETP.GEU.AND P0, PT, R20, UR6, PT ;  /* 0x0000000614007e2a */ /* 0x000fdc000bf0e000 */
[----:B------:R-:W-:Y:S05]  /*0450*/  @!P0 EXIT ;  /* 0x000000000000894d */ /* 0x000fea0003800000 */
[----:B------:R-:W0:Y:S01]  /*0460*/  MUFU.RCP64H R3, R21 ;  /* 0x0000001500037308 */ /* 0x000e220000001800 */
[----:B------:R-:W-:Y:S01]  /*0470*/  IMAD.MOV.U32 R2, RZ, RZ, 0x1 ;  /* 0x00000001ff027424 */ /* 0x000fe200078e00ff */
[----:B------:R-:W-:Y:S01]  /*0480*/  FSETP.GEU.AND P1, PT, |R23|, 6.5827683646048100446e-37, PT ;  /* 0x036000001700780b */ /* 0x000fe20003f2e200 */
[----:B------:R-:W-:Y:S04]  /*0490*/  BSSY.RECONVERGENT B0, `(.L_x_4) ;  /* 0x0000012000007945 */ /* 0x000fe80003800200 */
[----:B0-----:R-:W-:-:S08]  /*04a0*/  DFMA R4, R2, -R20, 1 ;  /* 0x3ff000000204742b */ /* 0x001fd00000000814 */
[----:B------:R-:W-:-:S08]  /*04b0*/  DFMA R4, R4, R4, R4 ;  /* 0x000000040404722b */ /* 0x000fd00000000004 */
[----:B------:R-:W-:-:S08]  /*04c0*/  DFMA R4, R2, R4, R2 ;  /* 0x000000040204722b */ /* 0x000fd00000000002 */
[----:B------:R-:W-:-:S08]  /*04d0*/  DFMA R2, R4, -R20, 1 ;  /* 0x3ff000000402742b */ /* 0x000fd00000000814 */
[----:B------:R-:W-:-:S08]  /*04e0*/  DFMA R2, R4, R2, R4 ;  /* 0x000000020402722b */ /* 0x000fd00000000004 */
[----:B------:R-:W-:-:S08]  /*04f0*/  DMUL R4, R22, R2 ;  /* 0x0000000216047228 */ /* 0x000fd00000000000 */
[----:B------:R-:W-:-:S08]  /*0500*/  DFMA R24, R4, -R20, R22 ;  /* 0x800000140418722b */ /* 0x000fd00000000016 */
[----:B------:R-:W-:-:S10]  /*0510*/  DFMA R2, R2, R24, R4 ;  /* 0x000000180202722b */ /* 0x000fd40000000004 */
[----:B------:R-:W-:-:S05]  /*0520*/  FFMA R0, RZ, R21, R3 ;  /* 0x00000015ff007223 */ /* 0x000fca0000000003 */
[----:B------:R-:W-:-:S13]  /*0530*/  FSETP.GT.AND P0, PT, |R0|, 1.469367938527859385e-39, PT ;  /* 0x001000000000780b */ /* 0x000fda0003f04200 */
[----:B------:R-:W-:Y:S05]  /*0540*/  @P0 BRA P1, `(.L_x_5) ;  /* 0x0000000000180947 */ /* 0x000fea0000800000 */
[----:B------:R-:W-:Y:S01]  /*0550*/  IMAD.MOV.U32 R26, RZ, RZ, R20 ;  /* 0x000000ffff1a7224 */ /* 0x000fe200078e0014 */
[----:B------:R-:W-:Y:S01]  /*0560*/  MOV R0, 0x590 ;  /* 0x0000059000007802 */ /* 0x000fe20000000f00 */
[----:B------:R-:W-:-:S07]  /*0570*/  IMAD.MOV.U32 R27, RZ, RZ, R21 ;  /* 0x000000ffff1b7224 */ /* 0x000fce00078e0015 */
[----:B------:R-:W-:Y:S05]  /*0580*/  CALL.REL.NOINC `($__internal_1_$__cuda_sm20_div_rn_f64_full) ;  /* 0x0000000c00f47944 */ /* 0x000fea0003c00000 */
[----:B------:R-:W-:Y:S01]  /*0590*/  IMAD.MOV.U32 R2, RZ, RZ, R38 ;  /* 0x000000ffff027224 */ /* 0x000fe200078e0026 */
[----:B------:R-:W-:-:S07]  /*05a0*/  MOV R3, R39 ;  /* 0x0000002700037202 */ /* 0x000fce0000000f00 */
.L_x_5:
[----:B------:R-:W-:Y:S05]  /*05b0*/  BSYNC.RECONVERGENT B0 ;  /* 0x0000000000007941 */ /* 0x000fea0003800200 */
.L_x_4:
        /* <DEDUP_REMOVED lines=17> */
[----:B------:R-:W-:Y:S02]  /*06d0*/  IMAD.MOV.U32 R23, RZ, RZ, R7 ;  /* 0x000000ffff177224 */ /* 0x000fe400078e0007 */
[----:B------:R-:W-:Y:S02]  /*06e0*/  IMAD.MOV.U32 R26, RZ, RZ, R20 ;  /* 0x000000ffff1a7224 */ /* 0x000fe400078e0014 */
[----:B------:R-:W-:-:S07]  /*06f0*/  IMAD.MOV.U32 R27, RZ, RZ, R21 ;  /* 0x000000ffff1b7224 */ /* 0x000fce00078e0015 */
[----:B------:R-:W-:Y:S05]  /*0700*/  CALL.REL.NOINC `($__internal_1_$__cuda_sm20_div_rn_f64_full) ;  /* 0x0000000c00947944 */ /* 0x000fea0003c00000 */
[----:B------:R-:W-:Y:S02]  /*0710*/  IMAD.MOV.U32 R4, RZ, RZ, R38 ;  /* 0x000000ffff047224 */ /* 0x000fe400078e0026 */
[----:B------:R-:W-:-:S07]  /*0720*/  IMAD.MOV.U32 R5, RZ, RZ, R39 ;  /* 0x000000ffff057224 */ /* 0x000fce00078e0027 */
.L_x_7:
[----:B------:R-:W-:Y:S05]  /*0730*/  BSYNC.RECONVERGENT B0 ;  /* 0x0000000000007941 */ /* 0x000fea0003800200 */
.L_x_6:
        /* <DEDUP_REMOVED lines=16> */
[----:B------:R-:W-:Y:S01]  /*0840*/  MOV R23, R19 ;  /* 0x0000001300177202 */ /* 0x000fe20000000f00 */
[----:B------:R-:W-:Y:S01]  /*0850*/  IMAD.MOV.U32 R26, RZ, RZ, R20 ;  /* 0x000000ffff1a7224 */ /* 0x000fe200078e0014 */
[----:B------:R-:W-:Y:S01]  /*0860*/  MOV R0, 0x890 ;  /* 0x0000089000007802 */ /* 0x000fe20000000f00 */
[----:B------:R-:W-:-:S07]  /*0870*/  IMAD.MOV.U32 R27, RZ, RZ, R21 ;  /* 0x000000ffff1b7224 */ /* 0x000fce00078e0015 */
[----:B------:R-:W-:Y:S05]  /*0880*/  CALL.REL.NOINC `($__internal_1_$__cuda_sm20_div_rn_f64_full) ;  /* 0x0000000c00347944 */ /* 0x000fea0003c00000 */
[----:B------:R-:W-:Y:S02]  /*0890*/  IMAD.MOV.U32 R6, RZ, RZ, R38 ;  /* 0x000000ffff067224 */ /* 0x000fe400078e0026 */
[----:B------:R-:W-:-:S07]  /*08a0*/  IMAD.MOV.U32 R7, RZ, RZ, R39 ;  /* 0x000000ffff077224 */ /* 0x000fce00078e0027 */
.L_x_9:
[----:B------:R-:W-:Y:S05]  /*08b0*/  BSYNC.RECONVERGENT B0 ;  /* 0x0000000000007941 */ /* 0x000fea0003800200 */
.L_x_8:
[----:B------:R-:W0:Y:S02]  /*08c0*/  LDC.64 R22, c[0x0][0x3b0] ;  /* 0x0000ec00ff167b82 */ /* 0x000e240000000a00 */
[----:B0-----:R-:W-:-:S08]  /*08d0*/  DADD R22, R22, R22 ;  /* 0x0000000016167229 */ /* 0x001fd00000000016 */
[----:B------:R-:W-:-:S08]  /*08e0*/  DADD R22, R22, -R20 ;  /* 0x0000000016167229 */ /* 0x000fd00000000814 */
[----:B------:R-:W-:-:S14]  /*08f0*/  DSETP.GT.AND P0, PT, R22, RZ, PT ;  /* 0x000000ff1600722a */ /* 0x000fdc0003f04000 */
[----:B------:R-:W-:Y:S05]  /*0900*/  @!P0 EXIT ;  /* 0x000000000000894d */ /* 0x000fea0003800000 */
[----:B------:R-:W0:Y:S02]  /*0910*/  LDC.64 R24, c[0x0][0x3a0] ;  /* 0x0000e800ff187b82 */ /* 0x000e240000000a00 */
[----:B0-----:R-:W-:-:S05]  /*0920*/  IMAD.WIDE R20, R8, 0x4, R24 ;  /* 0x0000000408147825 */ /* 0x001fca00078e0218 */
[----:B------:R-:W2:Y:S01]  /*0930*/  LDG.E R18, desc[UR4][R20.64] ;  /* 0x0000000414127981 */ /* 0x000ea2000c1e1900 */
[----:B------:R-:W-:-:S06]  /*0940*/  IMAD.WIDE R24, R9, 0x4, R24 ;  /* 0x0000000409187825 */ /* 0x000fcc00078e0218 */
[----:B------:R-:W3:Y:S01]  /*0950*/  LDG.E R24, desc[UR4][R24.64] ;  /* 0x0000000418187981 */ /* 0x000ee2000c1e1900 */
[----:B------:R-:W-:Y:S01]  /*0960*/  BSSY.RECONVERGENT B0, `(.L_x_10) ;  /* 0x0000015000007945 */ /* 0x000fe20003800200 */
[----:B------:R-:W-:Y:S01]  /*0970*/  ISETP.NE.AND P0, PT, R10, RZ, PT ;  /* 0x000000ff0a00720c */ /* 0x000fe20003f05270 */
[----:B--2---:R-:W0:Y:S08]  /*0980*/  F2F.F64.F32 R18, R18 ;  /* 0x0000001200127310 */ /* 0x004e300000201800 */
[----:B0-----:R-:W0:Y:S01]  /*0990*/  MUFU.RCP64H R27, R19 ;  /* 0x00000013001b7308 */ /* 0x001e220000001800 */
[----:B------:R-:W-:-:S05]  /*09a0*/  VIADD R26, R19, 0x300402 ;  /* 0x00300402131a7836 */ /* 0x000fca0000000000 */
[----:B------:R-:W-:Y:S01]  /*09b0*/  FSETP.GEU.AND P1, PT, |R26|, 5.8789094863358348022e-39, PT ;  /* 0x004004021a00780b */ /* 0x000fe20003f2e200 */
[----:B0-----:R-:W-:-:S08]  /*09c0*/  DFMA R8, -R18, R26, 1 ;  /* 0x3ff000001208742b */ /* 0x001fd0000000011a */
[----:B------:R-:W-:-:S08]  /*09d0*/  DFMA R8, R8, R8, R8 ;  /* 0x000000080808722b */ /* 0x000fd00000000008 */
[----:B------:R-:W-:Y:S02]  /*09e0*/  DFMA R28, R26, R8, R26 ;  /* 0x000000081a1c722b */ /* 0x000fe4000000001a */
[----:B---3--:R0:W1:Y:S06]  /*09f0*/  F2F.F64.F32 R8, R24 ;  /* 0x0000001800087310 */ /* 0x00806c0000201800 */
[----:B------:R-:W-:-:S08]  /*0a00*/  DFMA R30, -R18, R28, 1 ;  /* 0x3ff00000121e742b */ /* 0x000fd0000000011c */
[----:B------:R-:W-:Y:S01]  /*0a10*/  DFMA R20, R28, R30, R28 ;  /* 0x0000001e1c14722b */ /* 0x000fe2000000001c */
[----:B01----:R-:W-:Y:S10]  /*0a20*/  @P1 BRA `(.L_x_11) ;  /* 0x0000000000201947 */ /* 0x003ff40003800000 */
[----:B------:R-:W-:Y:S01]  /*0a30*/  LOP3.LUT R10, R19, 0x7fffffff, RZ, 0xc0, !PT ;  /* 0x7fffffff130a7812 */ /* 0x000fe200078ec0ff */
[----:B------:R-:W-:Y:S01]  /*0a40*/  IMAD.MOV.U32 R20, RZ, RZ, R18 ;  /* 0x000000ffff147224 */ /* 0x000fe200078e0012 */
[----:B------:R-:W-:Y:S01]  /*0a50*/  MOV R0, 0xa90 ;  /* 0x00000a9000007802 */ /* 0x000fe20000000f00 */
[----:B------:R-:W-:Y:S02]  /*0a60*/  IMAD.MOV.U32 R21, RZ, RZ, R19 ;  /* 0x000000ffff157224 */ /* 0x000fe400078e0013 */
[----:B------:R-:W-:-:S07]  /*0a70*/  VIADD R10, R10, 0xfff00000 ;  /* 0xfff000000a0a7836 */ /* 0x000fce0000000000 */
[----:B------:R-:W-:Y:S05]  /*0a80*/  CALL.REL.NOINC `($__internal_0_$__cuda_sm20_dblrcp_rn_slowpath_v3) ;  /* 0x0000000800107944 */ /* 0x000fea0003c00000 */
[----:B------:R-:W-:Y:S01]  /*0a90*/  IMAD.MOV.U32 R20, RZ, RZ, R24 ;  /* 0x000000ffff147224 */ /* 0x000fe200078e0018 */
[----:B------:R-:W-:-:S07]  /*0aa0*/  MOV R21, R25 ;  /* 0x0000001900157202 */ /* 0x000fce0000000f00 */
.L_x_11:
[----:B------:R-:W-:Y:S05]  /*0ab0*/  BSYNC.RECONVERGENT B0 ;  /* 0x0000000000007941 */ /* 0x000fea0003800200 */
.L_x_10:
[----:B------:R-:W2:Y:S01]  /*0ac0*/  LDG.E.U8 R12, desc[UR4][R12.64] ;  /* 0x000000040c0c7981 */ /* 0x000ea2000c1e1100 */
[----:B------:R-:W0:Y:S01]  /*0ad0*/  MUFU.RCP64H R19, R9 ;  /* 0x0000000900137308 */ /* 0x000e220000001800 */
[----:B------:R-:W-:Y:S01]  /*0ae0*/  VIADD R18, R9, 0x300402 ;  /* 0x0030040209127836 */ /* 0x000fe20000000000 */
[----:B------:R-:W-:Y:S04]  /*0af0*/  BSSY.RECONVERGENT B0, `(.L_x_12) ;  /* 0x0000012000007945 */ /* 0x000fe80003800200 */
[----:B------:R-:W-:Y:S01]  /*0b00*/  FSETP.GEU.AND P2, PT, |R18|, 5.8789094863358348022e-39, PT ;  /* 0x004004021200780b */ /* 0x000fe20003f4e200 */
[----:B0-----:R-:W-:-:S08]  /*0b10*/  DFMA R24, -R8, R18, 1 ;  /* 0x3ff000000818742b */ /* 0x001fd00000000112 */
[----:B------:R-:W-:-:S08]  /*0b20*/  DFMA R24, R24, R24, R24 ;  /* 0x000000181818722b */ /* 0x000fd00000000018 */
[----:B------:R-:W-:Y:S01]  /*0b30*/  DFMA R24, R18, R24, R18 ;  /* 0x000000181218722b */ /* 0x000fe20000000012 */
[----:B------:R-:W-:Y:S02]  /*0b40*/  FSEL R18, R20, RZ, !P0 ;  /* 0x000000ff14127208 */ /* 0x000fe40004000000 */
[----:B------:R-:W-:-:S05]  /*0b50*/  FSEL R19, R21, RZ, !P0 ;  /* 0x000000ff15137208 */ /* 0x000fca0004000000 */
[----:B------:R-:W-:-:S08]  /*0b60*/  DFMA R26, -R8, R24, 1 ;  /* 0x3ff00000081a742b */ /* 0x000fd00000000118 */
[----:B------:R-:W-:Y:S01]  /*0b70*/  DFMA R24, R24, R26, R24 ;  /* 0x0000001a1818722b */ /* 0x000fe20000000018 */
[----:B--2---:R-:W-:-:S04]  /*0b80*/  LOP3.LUT R0, R12, 0x1, RZ, 0xc0, !PT ;  /* 0x000000010c007812 */ /* 0x004fc800078ec0ff */
[----:B------:R-:W-:Y:S01]  /*0b90*/  ISETP.NE.U32.AND P1, PT, R0, 0x1, PT ;  /* 0x000000010000780c */ /* 0x000fe20003f25070 */
[----:B------:R-:W-:-:S12]  /*0ba0*/  @P2 BRA `(.L_x_13) ;  /* 0x0000000000182947 */ /* 0x000fd80003800000 */
[----:B------:R-:W-:Y:S01]  /*0bb0*/  LOP3.LUT R10, R9, 0x7fffffff, RZ, 0xc0, !PT ;  /* 0x7fffffff090a7812 */ /* 0x000fe200078ec0ff */
[----:B------:R-:W-:Y:S01]  /*0bc0*/  IMAD.MOV.U32 R20, RZ, RZ, R8 ;  /* 0x000000ffff147224 */ /* 0x000fe200078e0008 */
[----:B------:R-:W-:Y:S01]  /*0bd0*/  MOV R0, 0xc10 ;  /* 0x00000c1000007802 */ /* 0x000fe20000000f00 */
[----:B------:R-:W-:Y:S02]  /*0be0*/  IMAD.MOV.U32 R21, RZ, RZ, R9 ;  /* 0x000000ffff157224 */ /* 0x000fe400078e0009 */
[----:B------:R-:W-:-:S07]  /*0bf0*/  VIADD R10, R10, 0xfff00000 ;  /* 0xfff000000a0a7836 */ /* 0x000fce0000000000 */
[----:B------:R-:W-:Y:S05]  /*0c00*/  CALL.REL.NOINC `($__internal_0_$__cuda_sm20_dblrcp_rn_slowpath_v3) ;  /* 0x0000000400b07944 */ /* 0x000fea0003c00000 */
.L_x_13:
[----:B------:R-:W-:Y:S05]  /*0c10*/  BSYNC.RECONVERGENT B0 ;  /* 0x0000000000007941 */ /* 0x000fea0003800200 */
.L_x_12:
[----:B------:R-:W-:Y:S01]  /*0c20*/  FSEL R12, R24, RZ, P1 ;  /* 0x000000ff180c7208 */ /* 0x000fe20000800000 */
[----:B------:R-:W-:Y:S01]  /*0c30*/  UMOV UR6, 0xe2308c3a ;  /* 0xe2308c3a00067882 */ /* 0x000fe20000000000 */
[----:B------:R-:W-:Y:S01]  /*0c40*/  FSEL R13, R25, RZ, P1 ;  /* 0x000000ff190d7208 */ /* 0x000fe20000800000 */
[----:B------:R-:W-:Y:S01]  /*0c50*/  UMOV UR7, 0x3e45798e ;  /* 0x3e45798e00077882 */ /* 0x000fe20000000000 */
[----:B------:R-:W-:Y:S04]  /*0c60*/  BSSY.RECONVERGENT B0, `(.L_x_14) ;  /* 0x000002a000007945 */ /* 0x000fe80003800200 */
[----:B------:R-:W-:-:S08]  /*0c70*/  DADD R8, R18, R12 ;  /* 0x0000000012087229 */ /* 0x000fd0000000000c */
[----:B------:R-:W-:-:S14]  /*0c80*/  DSETP.GT.AND P0, PT, R8, UR6, PT ;  /* 0x0000000608007e2a */ /* 0x000fdc000bf04000 */
[----:B------:R-:W-:Y:S05]  /*0c90*/  @!P0 BRA `(.L_x_15) ;  /* 0x0000000000988947 */ /* 0x000fea0003800000 */
[----:B------:R-:W0:Y:S01]  /*0ca0*/  MUFU.RCP64H R21, R9 ;  /* 0x0000000900157308 */ /* 0x000e220000001800 */
[----:B------:R-:W-:Y:S01]  /*0cb0*/  IMAD.MOV.U32 R20, RZ, RZ, 0x1 ;  /* 0x00000001ff147424 */ /* 0x000fe200078e00ff */
[----:B------:R-:W-:Y:S01]  /*0cc0*/  FSETP.GEU.AND P1, PT, |R23|, 6.5827683646048100446e-37, PT ;  /* 0x036000001700780b */ /* 0x000fe20003f2e200 */
[----:B------:R-:W-:Y:S04]  /*0cd0*/  BSSY.RECONVERGENT B1, `(.L_x_16) ;  /* 0x0000010000017945 */ /* 0x000fe80003800200 */
[----:B0-----:R-:W-:-:S08]  /*0ce0*/  DFMA R24, -R8, R20, 1 ;  /* 0x3ff000000818742b */ /* 0x001fd00000000114 */
[----:B------:R-:W-:-:S08]  /*0cf0*/  DFMA R24, R24, R24, R24 ;  /* 0x000000181818722b */ /* 0x000fd00000000018 */
[----:B------:R-:W-:-:S08]  /*0d00*/  DFMA R24, R20, R24, R20 ;  /* 0x000000181418722b */ /* 0x000fd00000000014 */
[----:B------:R-:W-:-:S08]  /*0d10*/  DFMA R20, -R8, R24, 1 ;  /* 0x3ff000000814742b */ /* 0x000fd00000000118 */
[----:B------:R-:W-:-:S08]  /*0d20*/  DFMA R20, R24, R20, R24 ;  /* 0x000000141814722b */ /* 0x000fd00000000018 */
[----:B------:R-:W-:-:S08]  /*0d30*/  DMUL R38, R22, R20 ;  /* 0x0000001416267228 */ /* 0x000fd00000000000 */
[----:B------:R-:W-:-:S08]  /*0d40*/  DFMA R24, -R8, R38, R22 ;  /* 0x000000260818722b */ /* 0x000fd00000000116 */
        /* <DEDUP_REMOVED lines=8> */
.L_x_17:
[----:B------:R-:W-:Y:S05]  /*0dd0*/  BSYNC.RECONVERGENT B1 ;  /* 0x0000000000017941 */ /* 0x000fea0003800200 */
.L_x_16:
[C---:B------:R-:W-:Y:S02]  /*0de0*/  DMUL R26, R38.reuse, -R2 ;  /* 0x80000002261a7228 */ /* 0x040fe40000000000 */
[C---:B------:R-:W-:Y:S02]  /*0df0*/  DMUL R28, R38.reuse, -R4 ;  /* 0x80000004261c7228 */ /* 0x040fe40000000000 */
[C---:B------:R-:W-:Y:S02]  /*0e00*/  DMUL R24, R38.reuse, -R6 ;  /* 0x8000000626187228 */ /* 0x040fe40000000000 */
[C---:B------:R-:W-:Y:S02]  /*0e10*/  DMUL R20, R38.reuse, R2 ;  /* 0x0000000226147228 */ /* 0x040fe40000000000 */
[C---:B------:R-:W-:Y:S02]  /*0e20*/  DMUL R22, R38.reuse, R4 ;  /* 0x0000000426167228 */ /* 0x040fe40000000000 */
[----:B------:R-:W-:-:S02]  /*0e30*/  DMUL R38, R38, R6 ;  /* 0x0000000626267228 */ /* 0x000fc40000000000 */
[C---:B------:R-:W-:Y:S02]  /*0e40*/  DMUL R26, R18.reuse, R26 ;  /* 0x0000001a121a7228 */ /* 0x040fe40000000000 */
[C---:B------:R-:W-:Y:S02]  /*0e50*/  DMUL R28, R18.reuse, R28 ;  /* 0x0000001c121c7228 */ /* 0x040fe40000000000 */
[----:B------:R-:W-:Y:S02]  /*0e60*/  DMUL R24, R18, R24 ;  /* 0x0000001812187228 */ /* 0x000fe40000000000 */
[C---:B------:R-:W-:Y:S01]  /*0e70*/  DMUL R20, R12.reuse, R20 ;  /* 0x000000140c147228 */ /* 0x040fe20000000000 */
[----:B------:R0:W-:Y:S01]  /*0e80*/  REDG.E.ADD.F64.RN.STRONG.GPU desc[UR4][R14.64], R26 ;  /* 0x0000001a0e0079a6 */ /* 0x0001e2000c12ff04 */
[C---:B------:R-:W-:Y:S02]  /*0e90*/  DMUL R22, R12.reuse, R22 ;  /* 0x000000160c167228 */ /* 0x040fe40000000000 */
[----:B------:R-:W-:Y:S01]  /*0ea0*/  DMUL R38, R12, R38 ;  /* 0x000000260c267228 */ /* 0x000fe20000000000 */
[----:B------:R0:W-:Y:S04]  /*0eb0*/  REDG.E.ADD.F64.RN.STRONG.GPU desc[UR4][R14.64+0x8], R28 ;  /* 0x0000081c0e0079a6 */ /* 0x0001e8000c12ff04 */
[----:B------:R0:W-:Y:S04]  /*0ec0*/  REDG.E.ADD.F64.RN.STRONG.GPU desc[UR4][R14.64+0x10], R24 ;  /* 0x000010180e0079a6 */ /* 0x0001e8000c12ff04 */
[----:B------:R0:W-:Y:S04]  /*0ed0*/  REDG.E.ADD.F64.RN.STRONG.GPU desc[UR4][R16.64], R20 ;  /* 0x00000014100079a6 */ /* 0x0001e8000c12ff04 */
[----:B------:R0:W-:Y:S04]  /*0ee0*/  REDG.E.ADD.F64.RN.STRONG.GPU desc[UR4][R16.64+0x8], R22 ;  /* 0x00000816100079a6 */ /* 0x0001e8000c12ff04 */
[----:B------:R0:W-:Y:S02]  /*0ef0*/  REDG.E.ADD.F64.RN.STRONG.GPU desc[UR4][R16.64+0x10], R38 ;  /* 0x00001026100079a6 */ /* 0x0001e4000c12ff04 */
.L_x_15:
[----:B------:R-:W-:Y:S05]  /*0f00*/  BSYNC.RECONVERGENT B0 ;  /* 0x0000000000007941 */ /* 0x000fea0003800200 */
.L_x_14:
[----:B0-----:R-:W0:Y:S02]  /*0f10*/  LDC.64 R14, c[0x0][0x398] ;  /* 0x0000e600ff0e7b82 */ /* 0x001e240000000a00 */
[----:B0-----:R-:W-:-:S04]  /*0f20*/  IMAD.WIDE R10, R11, 0x8, R14 ;  /* 0x000000080b0a7825 */ /* 0x001fc800078e020e */
[----:B------:R-:W-:Y:S01]  /*0f30*/  IMAD.WIDE R14, R32, 0x8, R14 ;  /* 0x00000008200e7825 */ /* 0x000fe200078e020e */
[----:B------:R-:W2:Y:S04]  /*0f40*/  LDG.E.64 R22, desc[UR4][R10.64+0x8] ;  /* 0x000008040a167981 */ /* 0x000ea8000c1e1b00 */
[----:B------:R-:W3:Y:S04]  /*0f50*/  LDG.E.64 R28, desc[UR4][R14.64+0x8] ;  /* 0x000008040e1c7981 */ /* 0x000ee8000c1e1b00 */
[----:B------:R-:W4:Y:S04]  /*0f60*/  LDG.E.64 R20, desc[UR4][R10.64] ;  /* 0x000000040a147981 */ /* 0x000f28000c1e1b00 */
[----:B------:R-:W5:Y:S04]  /*0f70*/  LDG.E.64 R26, desc[UR4][R14.64] ;  /* 0x000000040e1a7981 */ /* 0x000f68000c1e1b00 */
[----:B------:R-:W5:Y:S04]  /*0f80*/  LDG.E.64 R24, desc[UR4][R10.64+0x10] ;  /* 0x000010040a187981 */ /* 0x000f68000c1e1b00 */
[----:B------:R-:W5:Y:S01]  /*0f90*/  LDG.E.64 R16, desc[UR4][R14.64+0x10] ;  /* 0x000010040e107981 */ /* 0x000f62000c1e1b00 */
[----:B--2---:R-:W-:-:S02]  /*0fa0*/  DMUL R22, R22, R4 ;  /* 0x0000000416167228 */ /* 0x004fc40000000000 */
[----:B---3--:R-:W-:-:S06]  /*0fb0*/  DMUL R28, R28, R4 ;  /* 0x000000041c1c7228 */ /* 0x008fcc0000000000 */
[-C--:B----4-:R-:W-:Y:S02]  /*0fc0*/  DFMA R20, R20, R2.reuse, R22 ;  /* 0x000000021414722b */ /* 0x090fe40000000016 */
[----:B-----5:R-:W-:-:S06]  /*0fd0*/  DFMA R26, R26, R2, R28 ;  /* 0x000000021a1a722b */ /* 0x020fcc000000001c */
[-C--:B------:R-:W-:Y:S02]  /*0fe0*/  DFMA R20, R24, R6.reuse, R20 ;  /* 0x000000061814722b */ /* 0x080fe40000000014 */
[----:B------:R-:W-:-:S08]  /*0ff0*/  DFMA R16, R16, R6, R26 ;  /* 0x000000061010722b */ /* 0x000fd0000000001a */
[----:B------:R-:W-:-:S08]  /*1000*/  DADD R20, R20, -R16 ;  /* 0x0000000014147229 */ /* 0x000fd00000000810 */
[----:B------:R-:W-:-:S14]  /*1010*/  DSETP.GEU.AND P0, PT, R20, RZ, PT ;  /* 0x000000ff1400722a */ /* 0x000fdc0003f0e000 */
[----:B------:R-:W-:Y:S05]  /*1020*/  @P0 EXIT ;  /* 0x000000000000094d */ /* 0x000fea0003800000 */
[----:B------:R-:W0:Y:S01]  /*1030*/  MUFU.RCP64H R23, R9 ;  /* 0x0000000900177308 */ /* 0x000e220000001800 */
[----:B------:R-:W-:Y:S01]  /*1040*/  IMAD.MOV.U32 R22, RZ, RZ, 0x1 ;  /* 0x00000001ff167424 */ /* 0x000fe200078e00ff */
[----:B------:R-:W1:Y:S01]  /*1050*/  LDC.64 R16, c[0x0][0x3b8] ;  /* 0x0000ee00ff107b82 */ /* 0x000e620000000a00 */
[----:B------:R-:W-:Y:S04]  /*1060*/  BSSY.RECONVERGENT B0, `(.L_x_18) ;  /* 0x0000013000007945 */ /* 0x000fe80003800200 */
[----:B0-----:R-:W-:-:S08]  /*1070*/  DFMA R24, -R8, R22, 1 ;  /* 0x3ff000000818742b */ /* 0x001fd00000000116 */
[----:B------:R-:W-:Y:S02]  /*1080*/  DFMA R24, R24, R24, R24 ;  /* 0x000000181818722b */ /* 0x000fe40000000018 */
[----:B-1----:R-:W-:-:S06]  /*1090*/  DADD R16, R16, 1 ;  /* 0x3ff0000010107429 */ /* 0x002fcc0000000000 */
[----:B------:R-:W-:Y:S02]  /*10a0*/  DFMA R24, R22, R24, R22 ;  /* 0x000000181618722b */ /* 0x000fe40000000016 */
[----:B------:R-:W-:-:S06]  /*10b0*/  DMUL R22, R20, -R16 ;  /* 0x8000001014167228 */ /* 0x000fcc0000000000 */
[----:B------:R-:W-:-:S04]  /*10c0*/  DFMA R26, -R8, R24, 1 ;  /* 0x3ff00000081a742b */ /* 0x000fc80000000118 */
[----:B------:R-:W-:-:S04]  /*10d0*/  FSETP.GEU.AND P1, PT, |R23|, 6.5827683646048100446e-37, PT ;  /* 0x036000001700780b */ /* 0x000fc80003f2e200 */
        /* <DEDUP_REMOVED lines=8> */
[----:B------:R-:W-:Y:S02]  /*1160*/  MOV R27, R9 ;  /* 0x00000009001b7202 */ /* 0x000fe40000000f00 */
[----:B------:R-:W-:-:S07]  /*1170*/  MOV R0, 0x1190 ;  /* 0x0000119000007802 */ /* 0x000fce0000000f00 */
[----:B------:R-:W-:Y:S05]  /*1180*/  CALL.REL.NOINC `($__internal_1_$__cuda_sm20_div_rn_f64_full) ;  /* 0x0000000000f47944 */ /* 0x000fea0003c00000 */
.L_x_19:
[----:B------:R-:W-:Y:S05]  /*1190*/  BSYNC.RECONVERGENT B0 ;  /* 0x0000000000007941 */ /* 0x000fea0003800200 */
.L_x_18:
[CC--:B------:R-:W-:Y:S02]  /*11a0*/  DMUL R8, R38.reuse, -R2.reuse ;  /* 0x8000000226087228 */ /* 0x0c0fe40000000000 */
[C---:B------:R-:W-:Y:S02]  /*11b0*/  DMUL R20, R38.reuse, R2 ;  /* 0x0000000226147228 */ /* 0x040fe40000000000 */
[C---:B------:R-:W-:Y:S02]  /*11c0*/  DMUL R2, R38.reuse, -R4 ;  /* 0x8000000426027228 */ /* 0x040fe40000000000 */
[C---:B------:R-:W-:Y:S02]  /*11d0*/  DMUL R16, R38.reuse, -R6 ;  /* 0x8000000626107228 */ /* 0x040fe40000000000 */
[C---:B------:R-:W-:Y:S02]  /*11e0*/  DMUL R4, R38.reuse, R4 ;  /* 0x0000000426047228 */ /* 0x040fe40000000000 */
[----:B------:R-:W-:-:S02]  /*11f0*/  DMUL R6, R38, R6 ;  /* 0x0000000626067228 */ /* 0x000fc40000000000 */
[C---:B------:R-:W-:Y:S02]  /*1200*/  DMUL R8, R18.reuse, R8 ;  /* 0x0000000812087228 */ /* 0x040fe40000000000 */
[C---:B------:R-:W-:Y:S02]  /*1210*/  DMUL R2, R18.reuse, R2 ;  /* 0x0000000212027228 */ /* 0x040fe40000000000 */
[----:B------:R-:W-:Y:S02]  /*1220*/  DMUL R16, R18, R16 ;  /* 0x0000001012107228 */ /* 0x000fe40000000000 */
[C---:B------:R-:W-:Y:S01]  /*1230*/  DMUL R20, R12.reuse, R20 ;  /* 0x000000140c147228 */ /* 0x040fe20000000000 */
[----:B------:R-:W-:Y:S01]  /*1240*/  REDG.E.ADD.F64.RN.STRONG.GPU desc[UR4][R10.64], R8 ;  /* 0x000000080a0079a6 */ /* 0x000fe2000c12ff04 */
[C---:B------:R-:W-:Y:S02]  /*1250*/  DMUL R4, R12.reuse, R4 ;  /* 0x000000040c047228 */ /* 0x040fe40000000000 */
[----:B------:R-:W-:Y:S01]  /*1260*/  DMUL R6, R12, R6 ;  /* 0x000000060c067228 */ /* 0x000fe20000000000 */
[----:B------:R-:W-:Y:S04]  /*1270*/  REDG.E.ADD.F64.RN.STRONG.GPU desc[UR4][R10.64+0x8], R2 ;  /* 0x000008020a0079a6 */ /* 0x000fe8000c12ff04 */
[----:B------:R-:W-:Y:S04]  /*1280*/  REDG.E.ADD.F64.RN.STRONG.GPU desc[UR4][R10.64+0x10], R16 ;  /* 0x000010100a0079a6 */ /* 0x000fe8000c12ff04 */
[----:B------:R-:W-:Y:S04]  /*1290*/  REDG.E.ADD.F64.RN.STRONG.GPU desc[UR4][R14.64], R20 ;  /* 0x000000140e0079a6 */ /* 0x000fe8000c12ff04 */
[----:B------:R-:W-:Y:S04]  /*12a0*/  REDG.E.ADD.F64.RN.STRONG.GPU desc[UR4][R14.64+0x8], R4 ;  /* 0x000008040e0079a6 */ /* 0x000fe8000c12ff04 */
[----:B------:R-:W-:Y:S01]  /*12b0*/  REDG.E.ADD.F64.RN.STRONG.GPU desc[UR4][R14.64+0x10], R6 ;  /* 0x000010060e0079a6 */ /* 0x000fe2000c12ff04 */
[----:B------:R-:W-:Y:S05]  /*12c0*/  EXIT ;  /* 0x000000000000794d */ /* 0x000fea0003800000 */
        .weak           $__internal_0_$__cuda_sm20_dblrcp_rn_slowpath_v3
        .type           $__internal_0_$__cuda_sm20_dblrcp_rn_slowpath_v3,@function
        .size           $__internal_0_$__cuda_sm20_dblrcp_rn_slowpath_v3,($__internal_1_$__cuda_sm20_div_rn_f64_full - $__internal_0_$__cuda_sm20_dblrcp_rn_slowpath_v3)
$__internal_0_$__cuda_sm20_dblrcp_rn_slowpath_v3:
[----:B------:R-:W-:Y:S01]  /*12d0*/  DSETP.GTU.AND P2, PT, |R20|, +INF , PT ;  /* 0x7ff000001400742a */ /* 0x000fe20003f4c200 */
[----:B------:R-:W-:-:S13]  /*12e0*/  BSSY.RECONVERGENT B1, `(.L_x_20) ;  /* 0x0000024000017945 */ /* 0x000fda0003800200 */
[----:B------:R-:W-:Y:S05]  /*12f0*/  @P2 BRA `(.L_x_21) ;  /* 0x0000000000802947 */ /* 0x000fea0003800000 */
[----:B------:R-:W-:-:S05]  /*1300*/  LOP3.LUT R26, R21, 0x7fffffff, RZ, 0xc0, !PT ;  /* 0x7fffffff151a7812 */ /* 0x000fca00078ec0ff */
[----:B------:R-:W-:-:S05]  /*1310*/  VIADD R24, R26, 0xffffffff ;  /* 0xffffffff1a187836 */ /* 0x000fca0000000000 */
[----:B------:R-:W-:-:S13]  /*1320*/  ISETP.GE.U32.AND P2, PT, R24, 0x7fefffff, PT ;  /* 0x7fefffff1800780c */ /* 0x000fda0003f46070 */
[----:B------:R-:W-:Y:S01]  /*1330*/  @P2 LOP3.LUT R25, R21, 0x7ff00000, RZ, 0x3c, !PT ;  /* 0x7ff0000015192812 */ /* 0x000fe200078e3cff */
[----:B------:R-:W-:Y:S01]  /*1340*/  @P2 IMAD.MOV.U32 R24, RZ, RZ, RZ ;  /* 0x000000ffff182224 */ /* 0x000fe200078e00ff */
[----:B------:R-:W-:Y:S06]  /*1350*/  @P2 BRA `(.L_x_22) ;  /* 0x0000000000702947 */ /* 0x000fec0003800000 */
[----:B------:R-:W-:-:S13]  /*1360*/  ISETP.GE.U32.AND P2, PT, R26, 0x1000001, PT ;  /* 0x010000011a00780c */ /* 0x000fda0003f46070 */
[----:B------:R-:W-:Y:S05]  /*1370*/  @!P2 BRA `(.L_x_23) ;  /* 0x000000000038a947 */ /* 0x000fea0003800000 */
[----:B------:R-:W-:Y:S02]  /*1380*/  VIADD R25, R21, 0xc0200000 ;  /* 0xc020000015197836 */ /* 0x000fe40000000000 */
[----:B------:R-:W-:Y:S02]  /*1390*/  IMAD.MOV.U32 R24, RZ, RZ, R20 ;  /* 0x000000ffff187224 */ /* 0x000fe400078e0014 */
[----:B------:R-:W0:Y:S01]  /*13a0*/  MUFU.RCP64H R27, R25 ;  /* 0x00000019001b7308 */ /* 0x000e220000001800 */
[----:B------:R-:W-:-:S06]  /*13b0*/  IMAD.MOV.U32 R26, RZ, RZ, R10 ;  /* 0x000000ffff1a7224 */ /* 0x000fcc00078e000a */
[----:B0-----:R-:W-:-:S08]  /*13c0*/  DFMA R28, -R24, R26, 1 ;  /* 0x3ff00000181c742b */ /* 0x001fd0000000011a */
[----:B------:R-:W-:-:S08]  /*13d0*/  DFMA R28, R28, R28, R28 ;  /* 0x0000001c1c1c722b */ /* 0x000fd0000000001c */
[----:B------:R-:W-:-:S08]  /*13e0*/  DFMA R28, R26, R28, R26 ;  /* 0x0000001c1a1c722b */ /* 0x000fd0000000001a */
[----:B------:R-:W-:-:S08]  /*13f0*/  DFMA R26, -R24, R28, 1 ;  /* 0x3ff00000181a742b */ /* 0x000fd0000000011c */
[----:B------:R-:W-:-:S08]  /*1400*/  DFMA R26, R28, R26, R28 ;  /* 0x0000001a1c1a722b */ /* 0x000fd0000000001c */
[----:B------:R-:W-:-:S08]  /*1410*/  DMUL R26, R26, 2.2250738585072013831e-308 ;  /* 0x001000001a1a7828 */ /* 0x000fd00000000000 */
[----:B------:R-:W-:-:S08]  /*1420*/  DFMA R20, -R20, R26, 1 ;  /* 0x3ff000001414742b */ /* 0x000fd0000000011a */
[----:B------:R-:W-:-:S08]  /*1430*/  DFMA R20, R20, R20, R20 ;  /* 0x000000141414722b */ /* 0x000fd00000000014 */
[----:B------:R-:W-:Y:S01]  /*1440*/  DFMA R24, R26, R20, R26 ;  /* 0x000000141a18722b */ /* 0x000fe2000000001a */
[----:B------:R-:W-:Y:S10]  /*1450*/  BRA `(.L_x_22) ;  /* 0x0000000000307947 */ /* 0x000ff40003800000 */
.L_x_23:
[----:B------:R-:W-:Y:S01]  /*1460*/  DMUL R20, R20, 8.11296384146066816958e+31 ;  /* 0x4690000014147828 */ /* 0x000fe20000000000 */
[----:B------:R-:W-:-:S05]  /*1470*/  IMAD.MOV.U32 R24, RZ, RZ, R10 ;  /* 0x000000ffff187224 */ /* 0x000fca00078e000a */
[----:B------:R-:W0:Y:S02]  /*1480*/  MUFU.RCP64H R25, R21 ;  /* 0x0000001500197308 */ /* 0x000e240000001800 */
[----:B0-----:R-:W-:-:S08]  /*1490*/  DFMA R26, -R20, R24, 1 ;  /* 0x3ff00000141a742b */ /* 0x001fd00000000118 */
[----:B------:R-:W-:-:S08]  /*14a0*/  DFMA R26, R26, R26, R26 ;  /* 0x0000001a1a1a722b */ /* 0x000fd0000000001a */
[----:B------:R-:W-:-:S08]  /*14b0*/  DFMA R26, R24, R26, R24 ;  /* 0x0000001a181a722b */ /* 0x000fd00000000018 */
[----:B------:R-:W-:-:S08]  /*14c0*/  DFMA R24, -R20, R26, 1 ;  /* 0x3ff000001418742b */ /* 0x000fd0000000011a */
[----:B------:R-:W-:-:S08]  /*14d0*/  DFMA R24, R26, R24, R26 ;  /* 0x000000181a18722b */ /* 0x000fd0000000001a */
[----:B------:R-:W-:Y:S01]  /*14e0*/  DMUL R24, R24, 8.11296384146066816958e+31 ;  /* 0x4690000018187828 */ /* 0x000fe20000000000 */
[----:B------:R-:W-:Y:S10]  /*14f0*/  BRA `(.L_x_22) ;  /* 0x0000000000087947 */ /* 0x000ff40003800000 */
.L_x_21:
[----:B------:R-:W-:Y:S01]  /*1500*/  LOP3.LUT R25, R21, 0x80000, RZ, 0xfc, !PT ;  /* 0x0008000015197812 */ /* 0x000fe200078efcff */
[----:B------:R-:W-:-:S07]  /*1510*/  IMAD.MOV.U32 R24, RZ, RZ, R20 ;  /* 0x000000ffff187224 */ /* 0x000fce00078e0014 */
.L_x_22:
[----:B------:R-:W-:Y:S05]  /*1520*/  BSYNC.RECONVERGENT B1 ;  /* 0x0000000000017941 */ /* 0x000fea0003800200 */
.L_x_20:
[----:B------:R-:W-:Y:S02]  /*1530*/  IMAD.MOV.U32 R20, RZ, RZ, R0 ;  /* 0x000000ffff147224 */ /* 0x000fe400078e0000 */
[----:B------:R-:W-:-:S04]  /*1540*/  IMAD.MOV.U32 R21, RZ, RZ, 0x0 ;  /* 0x00000000ff157424 */ /* 0x000fc800078e00ff */
[----:B------:R-:W-:Y:S05]  /*1550*/  RET.REL.NODEC R20 `(resolve_collisions) ;  /* 0xffffffe814a87950 */ /* 0x000fea0003c3ffff */
        .weak           $__internal_1_$__cuda_sm20_div_rn_f64_full
        .type           $__internal_1_$__cuda_sm20_div_rn_f64_full,@function
        .size           $__internal_1_$__cuda_sm20_div_rn_f64_full,($__internal_2_$__cuda_sm20_dsqrt_rn_f64_mediumpath_v1 - $__internal_1_$__cuda_sm20_div_rn_f64_full)
$__internal_1_$__cuda_sm20_div_rn_f64_full:
[----:B------:R-:W-:Y:S01]  /*1560*/  FSETP.GEU.AND P2, PT, |R23|, 1.469367938527859385e-39, PT ;  /* 0x001000001700780b */ /* 0x000fe20003f4e200 */
[----:B------:R-:W-:Y:S01]  /*1570*/  IMAD.MOV.U32 R34, RZ, RZ, 0x1ca00000 ;  /* 0x1ca00000ff227424 */ /* 0x000fe200078e00ff */
[C---:B------:R-:W-:Y:S01]  /*1580*/  FSETP.GEU.AND P0, PT, |R27|.reuse, 1.469367938527859385e-39, PT ;  /* 0x001000001b00780b */ /* 0x040fe20003f0e200 */
[----:B------:R-:W-:Y:S01]  /*1590*/  IMAD.MOV.U32 R38, RZ, RZ, 0x1 ;  /* 0x00000001ff267424 */ /* 0x000fe200078e00ff */
[----:B------:R-:W-:Y:S01]  /*15a0*/  LOP3.LUT R24, R27, 0x800fffff, RZ, 0xc0, !PT ;  /* 0x800fffff1b187812 */ /* 0x000fe200078ec0ff */
[----:B------:R-:W-:Y:S01]  /*15b0*/  BSSY.RECONVERGENT B2, `(.L_x_24) ;  /* 0x0000053000027945 */ /* 0x000fe20003800200 */
[----:B------:R-:W-:Y:S02]  /*15c0*/  LOP3.LUT R33, R23, 0x7ff00000, RZ, 0xc0, !PT ;  /* 0x7ff0000017217812 */ /* 0x000fe400078ec0ff */
[----:B------:R-:W-:Y:S02]  /*15d0*/  LOP3.LUT R25, R24, 0x3ff00000, RZ, 0xfc, !PT ;  /* 0x3ff0000018197812 */ /* 0x000fe400078efcff */
[----:B------:R-:W-:Y:S01]  /*15e0*/  MOV R24, R26 ;  /* 0x0000001a00187202 */ /* 0x000fe20000000f00 */
[----:B------:R-:W-:Y:S01]  /*15f0*/  IMAD.MOV.U32 R35, RZ, RZ, R33 ;  /* 0x000000ffff237224 */ /* 0x000fe200078e0021 */
[C---:B------:R-:W-:Y:S01]  /*1600*/  LOP3.LUT R36, R27.reuse, 0x7ff00000, RZ, 0xc0, !PT ;  /* 0x7ff000001b247812 */ /* 0x040fe200078ec0ff */
[----:B------:R-:W-:Y:S01]  /*1610*/  @!P2 IMAD.MOV.U32 R30, RZ, RZ, RZ ;  /* 0x000000ffff1ea224 */ /* 0x000fe200078e00ff */
[----:B------:R-:W-:Y:S01]  /*1620*/  @!P2 LOP3.LUT R28, R27, 0x7ff00000, RZ, 0xc0, !PT ;  /* 0x7ff000001b1ca812 */ /* 0x000fe200078ec0ff */
[----:B------:R-:W-:Y:S01]  /*1630*/  @!P0 DMUL R24, R26, 8.98846567431157953865e+307 ;  /* 0x7fe000001a188828 */ /* 0x000fe20000000000 */
[----:B------:R-:W-:-:S02]  /*1640*/  ISETP.GE.U32.AND P1, PT, R33, R36, PT ;  /* 0x000000242100720c */ /* 0x000fc40003f26070 */
[----:B------:R-:W-:Y:S02]  /*1650*/  @!P2 ISETP.GE.U32.AND P3, PT, R33, R28, PT ;  /* 0x0000001c2100a20c */ /* 0x000fe40003f66070 */
[C---:B------:R-:W-:Y:S01]  /*1660*/  SEL R29, R34.reuse, 0x63400000, !P1 ;  /* 0x63400000221d7807 */ /* 0x040fe20004800000 */
[----:B------:R-:W0:Y:S01]  /*1670*/  MUFU.RCP64H R39, R25 ;  /* 0x0000001900277308 */ /* 0x000e220000001800 */
[----:B------:R-:W-:Y:S02]  /*1680*/  @!P2 SEL R31, R34, 0x63400000, !P3 ;  /* 0x63400000221fa807 */ /* 0x000fe40005800000 */
[--C-:B------:R-:W-:Y:S02]  /*1690*/  LOP3.LUT R29, R29, 0x800fffff, R23.reuse, 0xf8, !PT ;  /* 0x800fffff1d1d7812 */ /* 0x100fe400078ef817 */
[----:B------:R-:W-:Y:S02]  /*16a0*/  @!P2 LOP3.LUT R28, R31, 0x80000000, R23, 0xf8, !PT ;  /* 0x800000001f1ca812 */ /* 0x000fe400078ef817 */
[----:B------:R-:W-:-:S02]  /*16b0*/  @!P0 LOP3.LUT R36, R25, 0x7ff00000, RZ, 0xc0, !PT ;  /* 0x7ff0000019248812 */ /* 0x000fc400078ec0ff */
[----:B------:R-:W-:Y:S01]  /*16c0*/  @!P2 LOP3.LUT R31, R28, 0x100000, RZ, 0xfc, !PT ;  /* 0x001000001c1fa812 */ /* 0x000fe200078efcff */
[----:B------:R-:W-:-:S06]  /*16d0*/  IMAD.MOV.U32 R28, RZ, RZ, R22 ;  /* 0x000000ffff1c7224 */ /* 0x000fcc00078e0016 */
[----:B------:R-:W-:Y:S02]  /*16e0*/  @!P2 DFMA R28, R28, 2, -R30 ;  /* 0x400000001c1ca82b */ /* 0x000fe4000000081e */
[----:B0-----:R-:W-:-:S08]  /*16f0*/  DFMA R30, R38, -R24, 1 ;  /* 0x3ff00000261e742b */ /* 0x001fd00000000818 */
[----:B------:R-:W-:Y:S01]  /*1700*/  DFMA R30, R30, R30, R30 ;  /* 0x0000001e1e1e722b */ /* 0x000fe2000000001e */
[----:B------:R-:W-:-:S05]  /*1710*/  @!P2 LOP3.LUT R35, R29, 0x7ff00000, RZ, 0xc0, !PT ;  /* 0x7ff000001d23a812 */ /* 0x000fca00078ec0ff */
[----:B------:R-:W-:Y:S02]  /*1720*/  VIADD R37, R35, 0xffffffff ;  /* 0xffffffff23257836 */ /* 0x000fe40000000000 */
[----:B------:R-:W-:-:S03]  /*1730*/  DFMA R38, R38, R30, R38 ;  /* 0x0000001e2626722b */ /* 0x000fc60000000026 */
[----:B------:R-:W-:Y:S01]  /*1740*/  ISETP.GT.U32.AND P0, PT, R37, 0x7feffffe, PT ;  /* 0x7feffffe2500780c */ /* 0x000fe20003f04070 */
[----:B------:R-:W-:-:S04]  /*1750*/  VIADD R37, R36, 0xffffffff ;  /* 0xffffffff24257836 */ /* 0x000fc80000000000 */
[----:B------:R-:W-:Y:S01]  /*1760*/  DFMA R40, R38, -R24, 1 ;  /* 0x3ff000002628742b */ /* 0x000fe20000000818 */
[----:B------:R-:W-:-:S07]  /*1770*/  ISETP.GT.U32.OR P0, PT, R37, 0x7feffffe, P0 ;  /* 0x7feffffe2500780c */ /* 0x000fce0000704470 */
[----:B------:R-:W-:-:S08]  /*1780*/  DFMA R40, R38, R40, R38 ;  /* 0x000000282628722b */ /* 0x000fd00000000026 */
[----:B------:R-:W-:-:S08]  /*1790*/  DMUL R38, R40, R28 ;  /* 0x0000001c28267228 */ /* 0x000fd00000000000 */
[----:B------:R-:W-:-:S08]  /*17a0*/  DFMA R30, R38, -R24, R28 ;  /* 0x80000018261e722b */ /* 0x000fd0000000001c */
[----:B------:R-:W-:Y:S01]  /*17b0*/  DFMA R30, R40, R30, R38 ;  /* 0x0000001e281e722b */ /* 0x000fe20000000026 */
[----:B------:R-:W-:Y:S10]  /*17c0*/  @P0 BRA `(.L_x_25) ;  /* 0x0000000000700947 */ /* 0x000ff40003800000 */
[----:B------:R-:W-:-:S04]  /*17d0*/  LOP3.LUT R22, R27, 0x7ff00000, RZ, 0xc0, !PT ;  /* 0x7ff000001b167812 */ /* 0x000fc800078ec0ff */
[CC--:B------:R-:W-:Y:S02]  /*17e0*/  VIADDMNMX R23, R33.reuse, -R22.reuse, 0xb9600000, !PT ;  /* 0xb960000021177446 */ /* 0x0c0fe40007800916 */
[----:B------:R-:W-:Y:S02]  /*17f0*/  ISETP.GE.U32.AND P0, PT, R33, R22, PT ;  /* 0x000000162100720c */ /* 0x000fe40003f06070 */
[----:B------:R-:W-:Y:S02]  /*1800*/  VIMNMX R23, PT, PT, R23, 0x46a00000, PT ;  /* 0x46a0000017177848 */ /* 0x000fe40003fe0100 */
[----:B------:R-:W-:-:S05]  /*1810*/  SEL R34, R34, 0x63400000, !P0 ;  /* 0x6340000022227807 */ /* 0x000fca0004000000 */
[----:B------:R-:W-:Y:S01]  /*1820*/  IMAD.IADD R23, R23, 0x1, -R34 ;  /* 0x0000000117177824 */ /* 0x000fe200078e0a22 */
[----:B------:R-:W-:-:S03]  /*1830*/  MOV R34, RZ ;  /* 0x000000ff00227202 */ /* 0x000fc60000000f00 */
[----:B------:R-:W-:-:S06]  /*1840*/  VIADD R35, R23, 0x7fe00000 ;  /* 0x7fe0000017237836 */ /* 0x000fcc0000000000 */
[----:B------:R-:W-:-:S10]  /*1850*/  DMUL R38, R30, R34 ;  /* 0x000000221e267228 */ /* 0x000fd40000000000 */
[----:B------:R-:W-:-:S13]  /*1860*/  FSETP.GTU.AND P0, PT, |R39|, 1.469367938527859385e-39, PT ;  /* 0x001000002700780b */ /* 0x000fda0003f0c200 */
[----:B------:R-:W-:Y:S05]  /*1870*/  @P0 BRA `(.L_x_26) ;  /* 0x0000000000980947 */ /* 0x000fea0003800000 */
[----:B------:R-:W-:Y:S01]  /*1880*/  DFMA R24, R30, -R24, R28 ;  /* 0x800000181e18722b */ /* 0x000fe2000000001c */
[----:B------:R-:W-:-:S09]  /*1890*/  IMAD.MOV.U32 R34, RZ, RZ, RZ ;  /* 0x000000ffff227224 */ /* 0x000fd200078e00ff */
[C---:B------:R-:W-:Y:S02]  /*18a0*/  FSETP.NEU.AND P0, PT, R25.reuse, RZ, PT ;  /* 0x000000ff1900720b */ /* 0x040fe40003f0d000 */
[----:B------:R-:W-:-:S04]  /*18b0*/  LOP3.LUT R26, R25, 0x80000000, R27, 0x48, !PT ;  /* 0x80000000191a7812 */ /* 0x000fc800078e481b */
[----:B------:R-:W-:-:S07]  /*18c0*/  LOP3.LUT R35, R26, R35, RZ, 0xfc, !PT ;  /* 0x000000231a237212 */ /* 0x000fce00078efcff */
[----:B------:R-:W-:Y:S05]  /*18d0*/  @!P0 BRA `(.L_x_26) ;  /* 0x0000000000808947 */ /* 0x000fea0003800000 */
[----:B------:R-:W-:Y:S01]  /*18e0*/  IMAD.MOV R25, RZ, RZ, -R23 ;  /* 0x000000ffff197224 */ /* 0x000fe200078e0a17 */
[----:B------:R-:W-:Y:S01]  /*18f0*/  IADD3 R23, PT, PT, -R23, -0x43300000, RZ ;  /* 0xbcd0000017177810 */ /* 0x000fe20007ffe1ff */
[----:B------:R-:W-:-:S06]  /*1900*/  IMAD.MOV.U32 R24, RZ, RZ, RZ ;  /* 0x000000ffff187224 */ /* 0x000fcc00078e00ff */
[----:B------:R-:W-:Y:S02]  /*1910*/  DFMA R24, R38, -R24, R30 ;  /* 0x800000182618722b */ /* 0x000fe4000000001e */
[----:B------:R-:W-:-:S08]  /*1920*/  DMUL.RP R30, R30, R34 ;  /* 0x000000221e1e7228 */ /* 0x000fd00000008000 */
[----:B------:R-:W-:Y:S02]  /*1930*/  FSETP.NEU.AND P0, PT, |R25|, R23, PT ;  /* 0x000000171900720b */ /* 0x000fe40003f0d200 */
[----:B------:R-:W-:Y:S02]  /*1940*/  LOP3.LUT R26, R31, R26, RZ, 0x3c, !PT ;  /* 0x0000001a1f1a7212 */ /* 0x000fe400078e3cff */
[----:B------:R-:W-:Y:S02]  /*1950*/  FSEL R22, R30, R38, !P0 ;  /* 0x000000261e167208 */ /* 0x000fe40004000000 */
[----:B------:R-:W-:-:S03]  /*1960*/  FSEL R39, R26, R39, !P0 ;  /* 0x000000271a277208 */ /* 0x000fc60004000000 */
[----:B------:R-:W-:Y:S01]  /*1970*/  IMAD.MOV.U32 R38, RZ, RZ, R22 ;  /* 0x000000ffff267224 */ /* 0x000fe200078e0016 */
[----:B------:R-:W-:Y:S06]  /*1980*/  BRA `(.L_x_26) ;  /* 0x0000000000547947 */ /* 0x000fec0003800000 */
.L_x_25:
[----:B------:R-:W-:-:S14]  /*1990*/  DSETP.NAN.AND P0, PT, R22, R22, PT ;  /* 0x000000161600722a */ /* 0x000fdc0003f08000 */
[----:B------:R-:W-:Y:S05]  /*19a0*/  @P0 BRA `(.L_x_27) ;  /* 0x0000000000440947 */ /* 0x000fea0003800000 */
[----:B------:R-:W-:-:S14]  /*19b0*/  DSETP.NAN.AND P0, PT, R26, R26, PT ;  /* 0x0000001a1a00722a */ /* 0x000fdc0003f08000 */
[----:B------:R-:W-:Y:S05]  /*19c0*/  @P0 BRA `(.L_x_28) ;  /* 0x0000000000300947 */ /* 0x000fea0003800000 */
[----:B------:R-:W-:Y:S01]  /*19d0*/  ISETP.NE.AND P0, PT, R35, R36, PT ;  /* 0x000000242300720c */ /* 0x000fe20003f05270 */
[----:B------:R-:W-:Y:S02]  /*19e0*/  IMAD.MOV.U32 R38, RZ, RZ, 0x0 ;  /* 0x00000000ff267424 */ /* 0x000fe400078e00ff */
[----:B------:R-:W-:-:S10]  /*19f0*/  IMAD.MOV.U32 R39, RZ, RZ, -0x80000 ;  /* 0xfff80000ff277424 */ /* 0x000fd400078e00ff */
[----:B------:R-:W-:Y:S05]  /*1a00*/  @!P0 BRA `(.L_x_26) ;  /* 0x0000000000348947 */ /* 0x000fea0003800000 */
[----:B------:R-:W-:Y:S02]  /*1a10*/  ISETP.NE.AND P0, PT, R35, 0x7ff00000, PT ;  /* 0x7ff000002300780c */ /* 0x000fe40003f05270 */
[----:B------:R-:W-:Y:S02]  /*1a20*/  LOP3.LUT R39, R23, 0x80000000, R27, 0x48, !PT ;  /* 0x8000000017277812 */ /* 0x000fe400078e481b */
[----:B------:R-:W-:-:S13]  /*1a30*/  ISETP.EQ.OR P0, PT, R36, RZ, !P0 ;  /* 0x000000ff2400720c */ /* 0x000fda0004702670 */
[----:B------:R-:W-:Y:S01]  /*1a40*/  @P0 LOP3.LUT R22, R39, 0x7ff00000, RZ, 0xfc, !PT ;  /* 0x7ff0000027160812 */ /* 0x000fe200078efcff */
[----:B------:R-:W-:Y:S02]  /*1a50*/  @!P0 IMAD.MOV.U32 R38, RZ, RZ, RZ ;  /* 0x000000ffff268224 */ /* 0x000fe400078e00ff */
[----:B------:R-:W-:Y:S02]  /*1a60*/  @P0 IMAD.MOV.U32 R38, RZ, RZ, RZ ;  /* 0x000000ffff260224 */ /* 0x000fe400078e00ff */
[----:B------:R-:W-:Y:S01]  /*1a70*/  @P0 IMAD.MOV.U32 R39, RZ, RZ, R22 ;  /* 0x000000ffff270224 */ /* 0x000fe200078e0016 */
[----:B------:R-:W-:Y:S06]  /*1a80*/  BRA `(.L_x_26) ;  /* 0x0000000000147947 */ /* 0x000fec0003800000 */
.L_x_28:
[----:B------:R-:W-:Y:S02]  /*1a90*/  LOP3.LUT R39, R27, 0x80000, RZ, 0xfc, !PT ;  /* 0x000800001b277812 */ /* 0x000fe400078efcff */
[----:B------:R-:W-:Y:S01]  /*1aa0*/  MOV R38, R26 ;  /* 0x0000001a00267202 */ /* 0x000fe20000000f00 */
[----:B------:R-:W-:Y:S06]  /*1ab0*/  BRA `(.L_x_26) ;  /* 0x0000000000087947 */ /* 0x000fec0003800000 */
.L_x_27:
[----:B------:R-:W-:Y:S01]  /*1ac0*/  LOP3.LUT R39, R23, 0x80000, RZ, 0xfc, !PT ;  /* 0x0008000017277812 */ /* 0x000fe200078efcff */
[----:B------:R-:W-:-:S07]  /*1ad0*/  IMAD.MOV.U32 R38, RZ, RZ, R22 ;  /* 0x000000ffff267224 */ /* 0x000fce00078e0016 */
.L_x_26:
[----:B------:R-:W-:Y:S05]  /*1ae0*/  BSYNC.RECONVERGENT B2 ;  /* 0x0000000000027941 */ /* 0x000fea0003800200 */
.L_x_24:
[----:B------:R-:W-:Y:S02]  /*1af0*/  IMAD.MOV.U32 R22, RZ, RZ, R0 ;  /* 0x000000ffff167224 */ /* 0x000fe400078e0000 */
[----:B------:R-:W-:-:S04]  /*1b00*/  IMAD.MOV.U32 R23, RZ, RZ, 0x0 ;  /* 0x00000000ff177424 */ /* 0x000fc800078e00ff */
[----:B------:R-:W-:Y:S05]  /*1b10*/  RET.REL.NODEC R22 `(resolve_collisions) ;  /* 0xffffffe416387950 */ /* 0x000fea0003c3ffff */
        .weak           $__internal_2_$__cuda_sm20_dsqrt_rn_f64_mediumpath_v1
        .type           $__internal_2_$__cuda_sm20_dsqrt_rn_f64_mediumpath_v1,@function
        .size           $__internal_2_$__cuda_sm20_dsqrt_rn_f64_mediumpath_v1,(.L_x_359 - $__internal_2_$__cuda_sm20_dsqrt_rn_f64_mediumpath_v1)
$__internal_2_$__cuda_sm20_dsqrt_rn_f64_mediumpath_v1:
[----:B------:R-:W-:Y:S01]  /*1b20*/  ISETP.GE.U32.AND P0, PT, R4, -0x3400000, PT ;  /* 0xfcc000000400780c */ /* 0x000fe20003f06070 */
[----:B------:R-:W-:Y:S01]  /*1b30*/  BSSY.RECONVERGENT B1, `(.L_x_29) ;  /* 0x0000024000017945 */ /* 0x000fe20003800200 */
[----:B------:R-:W-:-:S11]  /*1b40*/  IMAD.MOV.U32 R25, RZ, RZ, R31 ;  /* 0x000000ffff197224 */ /* 0x000fd600078e001f */
[----:B------:R-:W-:Y:S05]  /*1b50*/  @!P0 BRA `(.L_x_30) ;  /* 0x0000000000208947 */ /* 0x000fea0003800000 */
[----:B------:R-:W-:-:S10]  /*1b60*/  DFMA.RM R24, R28, R24, R26 ;  /* 0x000000181c18722b */ /* 0x000fd4000000401a */
[----:B------:R-:W-:-:S05]  /*1b70*/  IADD3 R4, P0, PT, R24, 0x1, RZ ;  /* 0x0000000118047810 */ /* 0x000fca0007f1e0ff */
[----:B------:R-:W-:-:S06]  /*1b80*/  IMAD.X R5, RZ, RZ, R25, P0 ;  /* 0x000000ffff057224 */ /* 0x000fcc00000e0619 */
[----:B------:R-:W-:-:S08]  /*1b90*/  DFMA.RP R2, -R24, R4, R2 ;  /* 0x000000041802722b */ /* 0x000fd00000008102 */
[----:B------:R-:W-:-:S06]  /*1ba0*/  DSETP.GT.AND P0, PT, R2, RZ, PT ;  /* 0x000000ff0200722a */ /* 0x000fcc0003f04000 */
[----:B------:R-:W-:Y:S02]  /*1bb0*/  FSEL R4, R4, R24, P0 ;  /* 0x0000001804047208 */ /* 0x000fe40000000000 */
[----:B------:R-:W-:Y:S01]  /*1bc0*/  FSEL R5, R5, R25, P0 ;  /* 0x0000001905057208 */ /* 0x000fe20000000000 */
[----:B------:R-:W-:Y:S06]  /*1bd0*/  BRA `(.L_x_31) ;  /* 0x0000000000647947 */ /* 0x000fec0003800000 */
.L_x_30:
[----:B------:R-:W-:-:S14]  /*1be0*/  DSETP.NE.AND P0, PT, R2, RZ, PT ;  /* 0x000000ff0200722a */ /* 0x000fdc0003f05000 */
[----:B------:R-:W-:Y:S05]  /*1bf0*/  @!P0 BRA `(.L_x_32) ;  /* 0x0000000000588947 */ /* 0x000fea0003800000 */
[----:B------:R-:W-:-:S13]  /*1c00*/  ISETP.GE.AND P0, PT, R3, RZ, PT ;  /* 0x000000ff0300720c */ /* 0x000fda0003f06270 */
[----:B------:R-:W-:Y:S02]  /*1c10*/  @!P0 IMAD.MOV.U32 R4, RZ, RZ, 0x0 ;  /* 0x00000000ff048424 */ /* 0x000fe400078e00ff */
[----:B------:R-:W-:Y:S01]  /*1c20*/  @!P0 IMAD.MOV.U32 R5, RZ, RZ, -0x80000 ;  /* 0xfff80000ff058424 */ /* 0x000fe200078e00ff */
[----:B------:R-:W-:Y:S06]  /*1c30*/  @!P0 BRA `(.L_x_31) ;  /* 0x00000000004c8947 */ /* 0x000fec0003800000 */
[----:B------:R-:W-:-:S13]  /*1c40*/  ISETP.GT.AND P0, PT, R3, 0x7fefffff, PT ;  /* 0x7fefffff0300780c */ /* 0x000fda0003f04270 */
[----:B------:R-:W-:Y:S05]  /*1c50*/  @P0 BRA `(.L_x_32) ;  /* 0x0000000000400947 */ /* 0x000fea0003800000 */
[----:B------:R-:W-:Y:S01]  /*1c60*/  DMUL R2, R2, 8.11296384146066816958e+31 ;  /* 0x4690000002027828 */ /* 0x000fe20000000000 */
[----:B------:R-:W-:Y:S01]  /*1c70*/  IMAD.MOV.U32 R4, RZ, RZ, RZ ;  /* 0x000000ffff047224 */ /* 0x000fe200078e00ff */
[----:B------:R-:W-:Y:S01]  /*1c80*/  MOV R24, 0x0 ;  /* 0x0000000000187802 */ /* 0x000fe20000000f00 */
[----:B------:R-:W-:-:S03]  /*1c90*/  IMAD.MOV.U32 R25, RZ, RZ, 0x3fd80000 ;  /* 0x3fd80000ff197424 */ /* 0x000fc600078e00ff */
[----:B------:R-:W0:Y:S02]  /*1ca0*/  MUFU.RSQ64H R5, R3 ;  /* 0x0000000300057308 */ /* 0x000e240000001c00 */
[----:B0-----:R-:W-:-:S08]  /*1cb0*/  DMUL R20, R4, R4 ;  /* 0x0000000404147228 */ /* 0x001fd00000000000 */
[----:B------:R-:W-:-:S08]  /*1cc0*/  DFMA R20, R2, -R20, 1 ;  /* 0x3ff000000214742b */ /* 0x000fd00000000814 */
[----:B------:R-:W-:Y:S02]  /*1cd0*/  DFMA R24, R20, R24, 0.5 ;  /* 0x3fe000001418742b */ /* 0x000fe40000000018 */
[----:B------:R-:W-:-:S08]  /*1ce0*/  DMUL R20, R4, R20 ;  /* 0x0000001404147228 */ /* 0x000fd00000000000 */
[----:B------:R-:W-:-:S08]  /*1cf0*/  DFMA R20, R24, R20, R4 ;  /* 0x000000141814722b */ /* 0x000fd00000000004 */
[----:B------:R-:W-:Y:S02]  /*1d00*/  DMUL R4, R2, R20 ;  /* 0x0000001402047228 */ /* 0x000fe40000000000 */
[----:B------:R-:W-:-:S06]  /*1d10*/  VIADD R21, R21, 0xfff00000 ;  /* 0xfff0000015157836 */ /* 0x000fcc0000000000 */
[----:B------:R-:W-:-:S08]  /*1d20*/  DFMA R24, R4, -R4, R2 ;  /* 0x800000040418722b */ /* 0x000fd00000000002 */
[----:B------:R-:W-:-:S10]  /*1d30*/  DFMA R4, R20, R24, R4 ;  /* 0x000000181404722b */ /* 0x000fd40000000004 */
[----:B------:R-:W-:Y:S01]  /*1d40*/  VIADD R5, R5, 0xfcb00000 ;  /* 0xfcb0000005057836 */ /* 0x000fe20000000000 */
[----:B------:R-:W-:Y:S06]  /*1d50*/  BRA `(.L_x_31) ;  /* 0x0000000000047947 */ /* 0x000fec0003800000 */
.L_x_32:
[----:B------:R-:W-:-:S11]  /*1d60*/  DADD R4, R2, R2 ;  /* 0x0000000002047229 */ /* 0x000fd60000000002 */
.L_x_31:
[----:B------:R-:W-:Y:S05]  /*1d70*/  BSYNC.RECONVERGENT B1 ;  /* 0x0000000000017941 */ /* 0x000fea0003800200 */
.L_x_29:
[----:B------:R-:W-:Y:S02]  /*1d80*/  IMAD.MOV.U32 R2, RZ, RZ, R0 ;  /* 0x000000ffff027224 */ /* 0x000fe400078e0000 */
[----:B------:R-:W-:Y:S02]  /*1d90*/  IMAD.MOV.U32 R3, RZ, RZ, 0x0 ;  /* 0x00000000ff037424 */ /* 0x000fe400078e00ff */
[----:B------:R-:W-:Y:S02]  /*1da0*/  IMAD.MOV.U32 R20, RZ, RZ, R4 ;  /* 0x000000ffff147224 */ /* 0x000fe400078e0004 */
[----:B------:R-:W-:Y:S01]  /*1db0*/  IMAD.MOV.U32 R21, RZ, RZ, R5 ;  /* 0x000000ffff157224 */ /* 0x000fe200078e0005 */
[----:B------:R-:W-:Y:S06]  /*1dc0*/  RET.REL.NODEC R2 `(resolve_collisions) ;  /* 0xffffffe0028c7950 */ /* 0x000fec0003c3ffff */
.L_x_33:
[----:B------:R-:W-:-:S00]  /*1dd0*/  BRA `(.L_x_33) ;  /* 0xfffffffc00fc7947 */ /* 0x000fc0000383ffff */
[----:B------:R-:W-:-:S00]  /*1de0*/  NOP ;  /* 0x0000000000007918 */ /* 0x000fc00000000000 */
        /* <DEDUP_REMOVED lines=9> */
.L_x_359:


//--------------------- .text.detect_collisions   --------------------------
	.section	.text.detect_collisions,"ax",@progbits
	.align	128
        .global         detect_collisions
        .type           detect_collisions,@function
        .size           detect_collisions,(.L_x_383 - detect_collisions)
        .other          detect_collisions,@"STO_CUDA_ENTRY STV_DEFAULT"
detect_collisions:
.text.detect_collisions:
[----:B------:R-:W-:Y:S01]  /*0000*/  LDC R1, c[0x0][0x37c] ;  /* 0x0000df00ff017b82 */ /* 0x000fe20000000800 */
[----:B------:R-:W0:Y:S07]  /*0010*/  S2R R15, SR_TID.X ;  /* 0x00000000000f7919 */ /* 0x000e2e0000002100 */
[----:B------:R-:W1:Y:S01]  /*0020*/  S2UR UR4, SR_CTAID.X ;  /* 0x00000000000479c3 */ /* 0x000e620000002500 */
[----:B------:R-:W1:Y:S01]  /*0030*/  LDCU UR5, c[0x0][0x360] ;  /* 0x00006c00ff0577ac */ /* 0x000e620008000800 */
[----:B------:R-:W2:Y:S01]  /*0040*/  LDCU UR8, c[0x0][0x380] ;  /* 0x00007000ff0877ac */ /* 0x000ea20008000800 */
[----:B-1----:R-:W-:-:S06]  /*0050*/  UIMAD UR4, UR4, UR5, URZ ;  /* 0x00000005040472a4 */ /* 0x002fcc000f8e02ff */
[----:B0-----:R-:W-:-:S05]  /*0060*/  VIADD R0, R15, UR4 ;  /* 0x000000040f007c36 */ /* 0x001fca0008000000 */
[----:B--2---:R-:W-:-:S13]  /*0070*/  ISETP.GE.AND P0, PT, R0, UR8, PT ;  /* 0x0000000800007c0c */ /* 0x004fda000bf06270 */
[----:B------:R-:W-:Y:S05]  /*0080*/  @P0 EXIT ;  /* 0x000000000000094d */ /* 0x000fea0003800000 */
[----:B------:R-:W0:Y:S01]  /*0090*/  LDCU.64 UR10, c[0x0][0x390] ;  /* 0x00007200ff0a77ac */ /* 0x000e220008000a00 */
[----:B------:R-:W1:Y:S01]  /*00a0*/  LDCU.64 UR6, c[0x0][0x358] ;  /* 0x00006b00ff0677ac */ /* 0x000e620008000a00 */
[----:B0-----:R-:W-:-:S04]  /*00b0*/  IADD3 R2, P0, PT, R0, UR10, RZ ;  /* 0x0000000a00027c10 */ /* 0x001fc8000ff1e0ff */
[----:B------:R-:W-:-:S05]  /*00c0*/  LEA.HI.X.SX32 R3, R0, UR11, 0x1, P0 ;  /* 0x0000000b00037c11 */ /* 0x000fca00080f0eff */
[----:B-1----:R-:W2:Y:S02]  /*00d0*/  LDG.E.U8 R2, desc[UR6][R2.64] ;  /* 0x0000000602027981 */ /* 0x002ea4000c1e1100 */
[----:B--2---:R-:W-:-:S13]  /*00e0*/  LOP3.LUT P0, RZ, R2, 0x8, RZ, 0xc0, !PT ;  /* 0x0000000802ff7812 */ /* 0x004fda000780c0ff */
[----:B------:R-:W-:Y:S05]  /*00f0*/  @!P0 EXIT ;  /* 0x000000000000894d */ /* 0x000fea0003800000 */
[----:B------:R-:W-:-:S05]  /*0100*/  VIADD R18, R0, 0x1 ;  /* 0x0000000100127836 */ /* 0x000fca0000000000 */
[----:B------:R-:W-:-:S13]  /*0110*/  ISETP.GE.AND P0, PT, R18, UR8, PT ;  /* 0x0000000812007c0c */ /* 0x000fda000bf06270 */
[----:B------:R-:W-:Y:S05]  /*0120*/  @P0 EXIT ;  /* 0x000000000000094d */ /* 0x000fea0003800000 */
[----:B------:R-:W0:Y:S01]  /*0130*/  LDC.64 R10, c[0x0][0x388] ;  /* 0x0000e200ff0a7b82 */ /* 0x000e220000000a00 */
[----:B------:R-:W-:-:S07]  /*0140*/  IMAD R19, R0, 0x3, RZ ;  /* 0x0000000300137824 */ /* 0x000fce00078e02ff */
[----:B------:R-:W1:Y:S01]  /*0150*/  LDC.64 R12, c[0x0][0x398] ;  /* 0x0000e600ff0c7b82 */ /* 0x000e620000000a00 */
[----:B------:R-:W-:Y:S01]  /*0160*/  LOP3.LUT R14, RZ, UR4, RZ, 0x33, !PT ;  /* 0x00000004ff0e7c12 */ /* 0x000fe2000f8e33ff */
[----:B------:R-:W2:Y:S01]  /*0170*/  LDCU.64 UR10, c[0x0][0x390] ;  /* 0x00007200ff0a77ac */ /* 0x000ea20008000a00 */
[----:B0-----:R-:W-:-:S05]  /*0180*/  IMAD.WIDE R10, R19, 0x8, R10 ;  /* 0x00000008130a7825 */ /* 0x001fca00078e020a */
[----:B------:R0:W5:Y:S04]  /*0190*/  LDG.E.64 R2, desc[UR6][R10.64] ;  /* 0x000000060a027981 */ /* 0x000168000c1e1b00 */
[----:B------:R0:W5:Y:S04]  /*01a0*/  LDG.E.64 R4, desc[UR6][R10.64+0x8] ;  /* 0x000008060a047981 */ /* 0x000168000c1e1b00 */
[----:B------:R0:W5:Y:S01]  /*01b0*/  LDG.E.64 R6, desc[UR6][R10.64+0x10] ;  /* 0x000010060a067981 */ /* 0x000162000c1e1b00 */
[----:B------:R-:W-:Y:S01]  /*01c0*/  IADD3 R14, PT, PT, -R15, UR8, R14 ;  /* 0x000000080f0e7c10 */ /* 0x000fe2000fffe10e */
[----:B-1----:R-:W-:Y:S01]  /*01d0*/  DMUL R8, R12, 4 ;  /* 0x401000000c087828 */ /* 0x002fe20000000000 */
[----:B------:R-:W-:Y:S02]  /*01e0*/  BSSY.RECONVERGENT B0, `(.L_x_34) ;  /* 0x0000035000007945 */ /* 0x000fe40003800200 */
[----:B------:R-:W-:-:S05]  /*01f0*/  LOP3.LUT P0, R14, R14, 0x3, RZ, 0xc0, !PT ;  /* 0x000000030e0e7812 */ /* 0x000fca000780c0ff */
[----:B------:R-:W-:-:S08]  /*0200*/  DMUL R8, R8, R12 ;  /* 0x0000000c08087228 */ /* 0x000fd00000000000 */
[----:B0-2---:R-:W-:Y:S05]  /*0210*/  @!P0 BRA `(.L_x_35) ;  /* 0x0000000000c48947 */ /* 0x005fea0003800000 */
[----:B------:R-:W0:Y:S01]  /*0220*/  LDC.64 R12, c[0x0][0x388] ;  /* 0x0000e200ff0c7b82 */ /* 0x000e220000000a00 */
[----:B------:R-:W-:Y:S01]  /*0230*/  BSSY.RECONVERGENT B1, `(.L_x_36) ;  /* 0x000002e000017945 */ /* 0x000fe20003800200 */
[----:B------:R-:W-:Y:S01]  /*0240*/  IMAD.MOV R22, RZ, RZ, -R14 ;  /* 0x000000ffff167224 */ /* 0x000fe200078e0a0e */
[----:B------:R-:W-:-:S05]  /*0250*/  MOV R23, R0 ;  /* 0x0000000000177202 */ /* 0x000fca0000000f00 */
[----:B------:R-:W1:Y:S02]  /*0260*/  LDC.64 R10, c[0x0][0x3a0] ;  /* 0x0000e800ff0a7b82 */ /* 0x000e640000000a00 */
.L_x_39:
[----:B------:R-:W-:-:S04]  /*0270*/  IADD3 R14, P0, PT, R18, UR10, RZ ;  /* 0x0000000a120e7c10 */ /* 0x000fc8000ff1e0ff */
[----:B------:R-:W-:-:S05]  /*0280*/  LEA.HI.X.SX32 R15, R18, UR11, 0x1, P0 ;  /* 0x0000000b120f7c11 */ /* 0x000fca00080f0eff */
[----:B--2---:R-:W2:Y:S01]  /*0290*/  LDG.E.U8 R14, desc[UR6][R14.64] ;  /* 0x000000060e0e7981 */ /* 0x004ea2000c1e1100 */
[----:B------:R-:W-:Y:S01]  /*02a0*/  VIADD R22, R22, 0x1 ;  /* 0x0000000116167836 */ /* 0x000fe20000000000 */
[----:B------:R-:W-:Y:S01]  /*02b0*/  BSSY.RECONVERGENT B2, `(.L_x_37) ;  /* 0x0000022000027945 */ /* 0x000fe20003800200 */
[----:B------:R-:W-:-:S03]  /*02c0*/  VIADD R23, R23, 0x1 ;  /* 0x0000000117177836 */ /* 0x000fc60000000000 */
[----:B------:R-:W-:Y:S02]  /*02d0*/  ISETP.NE.AND P0, PT, R22, RZ, PT ;  /* 0x000000ff1600720c */ /* 0x000fe40003f05270 */
[----:B--2---:R-:W-:-:S13]  /*02e0*/  LOP3.LUT P1, RZ, R14, 0x8, RZ, 0xc0, !PT ;  /* 0x000000080eff7812 */ /* 0x004fda000782c0ff */
[----:B------:R-:W-:Y:S05]  /*02f0*/  @!P1 BRA `(.L_x_38) ;  /* 0x0000000000749947 */ /* 0x000fea0003800000 */
[----:B------:R-:W-:-:S04]  /*0300*/  VIADD R25, R19, 0x3 ;  /* 0x0000000313197836 */ /* 0x000fc80000000000 */
[----:B0-----:R-:W-:-:S05]  /*0310*/  IMAD.WIDE R24, R25, 0x8, R12 ;  /* 0x0000000819187825 */ /* 0x001fca00078e020c */
[----:B------:R-:W2:Y:S04]  /*0320*/  LDG.E.64 R16, desc[UR6][R24.64+0x8] ;  /* 0x0000080618107981 */ /* 0x000ea8000c1e1b00 */
[----:B------:R-:W3:Y:S04]  /*0330*/  LDG.E.64 R20, desc[UR6][R24.64] ;  /* 0x0000000618147981 */ /* 0x000ee8000c1e1b00 */
[----:B------:R-:W4:Y:S01]  /*0340*/  LDG.E.64 R14, desc[UR6][R24.64+0x10] ;  /* 0x00001006180e7981 */ /* 0x000f22000c1e1b00 */
[----:B--2--5:R-:W-:Y:S02]  /*0350*/  DADD R16, -R4, R16 ;  /* 0x0000000004107229 */ /* 0x024fe40000000110 */
[----:B---3--:R-:W-:-:S06]  /*0360*/  DADD R20, -R2, R20 ;  /* 0x0000000002147229 */ /* 0x008fcc0000000114 */
[----:B------:R-:W-:Y:S02]  /*0370*/  DMUL R16, R16, R16 ;  /* 0x0000001010107228 */ /* 0x000fe40000000000 */
[----:B----4-:R-:W-:-:S06]  /*0380*/  DADD R14, -R6, R14 ;  /* 0x00000000060e7229 */ /* 0x010fcc000000010e */
[----:B------:R-:W-:-:S08]  /*0390*/  DFMA R16, R20, R20, R16 ;  /* 0x000000141410722b */ /* 0x000fd00000000010 */
[----:B------:R-:W-:-:S08]  /*03a0*/  DFMA R16, R14, R14, R16 ;  /* 0x0000000e0e10722b */ /* 0x000fd00000000010 */
[----:B------:R-:W-:-:S14]  /*03b0*/  DSETP.GEU.AND P1, PT, R16, R8, PT ;  /* 0x000000081000722a */ /* 0x000fdc0003f2e000 */
[----:B------:R-:W-:Y:S05]  /*03c0*/  @P1 BRA `(.L_x_38) ;  /* 0x0000000000401947 */ /* 0x000fea0003800000 */
[----:B------:R-:W0:Y:S01]  /*03d0*/  S2R R17, SR_LANEID ;  /* 0x0000000000117919 */ /* 0x000e220000000000 */
[----:B------:R-:W-:Y:S01]  /*03e0*/  VOTEU.ANY UR4, UPT, PT ;  /* 0x0000000000047886 */ /* 0x000fe200038e0100 */
[----:B------:R-:W2:Y:S01]  /*03f0*/  LDC.64 R14, c[0x0][0x3a8] ;  /* 0x0000ea00ff0e7b82 */ /* 0x000ea20000000a00 */
[----:B------:R-:W0:Y:S08]  /*0400*/  FLO.U32 R20, UR4 ;  /* 0x0000000400147d00 */ /* 0x000e3000080e0000 */
[----:B------:R-:W2:Y:S01]  /*0410*/  POPC R21, UR4 ;  /* 0x0000000400157d09 */ /* 0x000ea20008000000 */
[----:B0-----:R-:W-:-:S13]  /*0420*/  ISETP.EQ.U32.AND P1, PT, R20, R17, PT ;  /* 0x000000111400720c */ /* 0x001fda0003f22070 */
[----:B--2---:R-:W2:Y:S01]  /*0430*/  @P1 ATOMG.E.ADD.STRONG.GPU PT, R15, desc[UR6][R14.64], R21 ;  /* 0x800000150e0f19a8 */ /* 0x004ea200081ef106 */
[----:B------:R-:W0:Y:S02]  /*0440*/  S2R R17, SR_LTMASK ;  /* 0x0000000000117919 */ /* 0x000e240000003900 */
[----:B0-----:R-:W-:-:S04]  /*0450*/  LOP3.LUT R24, R17, UR4, RZ, 0xc0, !PT ;  /* 0x0000000411187c12 */ /* 0x001fc8000f8ec0ff */
[----:B------:R-:W0:Y:S01]  /*0460*/  POPC R17, R24 ;  /* 0x0000001800117309 */ /* 0x000e220000000000 */
[----:B--2---:R-:W0:Y:S02]  /*0470*/  SHFL.IDX PT, R16, R15, R20, 0x1f ;  /* 0x00001f140f107589 */ /* 0x004e2400000e0000 */
[----:B0-----:R-:W-:-:S05]  /*0480*/  IADD3 R16, PT, PT, R16, R17, RZ ;  /* 0x0000001110107210 */ /* 0x001fca0007ffe0ff */
[----:B------:R-:W-:-:S04]  /*0490*/  IMAD.SHL.U32 R17, R16, 0x2, RZ ;  /* 0x0000000210117824 */ /* 0x000fc800078e00ff */
[----:B-1----:R-:W-:-:S05]  /*04a0*/  IMAD.WIDE R16, R17, 0x4, R10 ;  /* 0x0000000411107825 */ /* 0x002fca00078e020a */
[----:B------:R2:W-:Y:S04]  /*04b0*/  STG.E desc[UR6][R16.64], R0 ;  /* 0x0000000010007986 */ /* 0x0005e8000c101906 */
[----:B------:R2:W-:Y:S02]  /*04c0*/  STG.E desc[UR6][R16.64+0x4], R23 ;  /* 0x0000041710007986 */ /* 0x0005e4000c101906 */
.L_x_38:
[----:B------:R-:W-:Y:S05]  /*04d0*/  BSYNC.RECONVERGENT B2 ;  /* 0x0000000000027941 */ /* 0x000fea0003800200 */
.L_x_37:
[----:B------:R-:W-:Y:S02]  /*04e0*/  VIADD R18, R18, 0x1 ;  /* 0x0000000112127836 */ /* 0x000fe40000000000 */
[----:B------:R-:W-:Y:S01]  /*04f0*/  VIADD R19, R19, 0x3 ;  /* 0x0000000313137836 */ /* 0x000fe20000000000 */
[----:B------:R-:W-:Y:S06]  /*0500*/  @P0 BRA `(.L_x_39) ;  /* 0xfffffffc00580947 */ /* 0x000fec000383ffff */
[----:B------:R-:W-:Y:S05]  /*0510*/  BSYNC.RECONVERGENT B1 ;  /* 0x0000000000017941 */ /* 0x000fea0003800200 */
.L_x_36:
[----:B------:R-:W-:-:S07]  /*0520*/  IADD3 R18, PT, PT, R23, 0x1, RZ ;  /* 0x0000000117127810 */ /* 0x000fce0007ffe0ff */
.L_x_35:
[----:B------:R-:W-:Y:S05]  /*0530*/  BSYNC.RECONVERGENT B0 ;  /* 0x0000000000007941 */ /* 0x000fea0003800200 */
.L_x_34:
[----:B-1----:R-:W1:Y:S02]  /*0540*/  LDC R11, c[0x0][0x380] ;  /* 0x0000e000ff0b7b82 */ /* 0x002e640000000800 */
[----:B-1----:R-:W-:-:S04]  /*0550*/  IADD3 R10, PT, PT, -R0, -0x2, R11 ;  /* 0xfffffffe000a7810 */ /* 0x002fc80007ffe10b */
[----:B------:R-:W-:-:S13]  /*0560*/  ISETP.GE.U32.AND P0, PT, R10, 0x3, PT ;  /* 0x000000030a00780c */ /* 0x000fda0003f06070 */
[----:B------:R-:W-:Y:S05]  /*0570*/  @!P0 EXIT ;  /* 0x000000000000894d */ /* 0x000fea0003800000 */
[----:B0-----:R-:W0:Y:S01]  /*0580*/  LDC.64 R12, c[0x0][0x388] ;  /* 0x0000e200ff0c7b82 */ /* 0x001e220000000a00 */
[----:B--2---:R-:W-:Y:S01]  /*0590*/  IMAD.MOV.U32 R23, RZ, RZ, 0x3 ;  /* 0x00000003ff177424 */ /* 0x004fe200078e00ff */
[----:B------:R-:W1:Y:S01]  /*05a0*/  LDCU UR5, c[0x0][0x380] ;  /* 0x00007000ff0577ac */ /* 0x000e620008000800 */
[C---:B------:R-:W-:Y:S02]  /*05b0*/  VIADD R22, R18.reuse, 0x1 ;  /* 0x0000000112167836 */ /* 0x040fe40000000000 */
[----:B------:R-:W-:Y:S01]  /*05c0*/  IMAD R23, R18, R23, 0x6 ;  /* 0x0000000612177424 */ /* 0x000fe200078e0217 */
[----:B------:R-:W2:Y:S02]  /*05d0*/  LDCU.64 UR8, c[0x0][0x390] ;  /* 0x00007200ff0877ac */ /* 0x000ea40008000a00 */
[----:B------:R-:W3:Y:S04]  /*05e0*/  LDC.64 R10, c[0x0][0x3a0] ;  /* 0x0000e800ff0a7b82 */ /* 0x000ee80000000a00 */
.L_x_48:
[----:B--2---:R-:W-:-:S05]  /*05f0*/  VIADD R24, R22, 0xffffffff ;  /* 0xffffffff16187836 */ /* 0x004fca0000000000 */
[----:B--2---:R-:W-:-:S04]  /*0600*/  IADD3 R14, P0, PT, R24, UR8, RZ ;  /* 0x00000008180e7c10 */ /* 0x004fc8000ff1e0ff */
[----:B------:R-:W-:-:S05]  /*0610*/  LEA.HI.X.SX32 R15, R24, UR9, 0x1, P0 ;  /* 0x00000009180f7c11 */ /* 0x000fca00080f0eff */
[----:B-1----:R-:W2:Y:S01]  /*0620*/  LDG.E.U8 R16, desc[UR6][R14.64] ;  /* 0x000000060e107981 */ /* 0x002ea2000c1e1100 */
[----:B------:R-:W-:Y:S01]  /*0630*/  BSSY.RECONVERGENT B0, `(.L_x_40) ;  /* 0x0000020000007945 */ /* 0x000fe20003800200 */
[----:B--2---:R-:W-:-:S13]  /*0640*/  LOP3.LUT P0, RZ, R16, 0x8, RZ, 0xc0, !PT ;  /* 0x0000000810ff7812 */ /* 0x004fda000780c0ff */
[----:B------:R-:W-:Y:S05]  /*0650*/  @!P0 BRA `(.L_x_41) ;  /* 0x0000000000748947 */ /* 0x000fea0003800000 */
[----:B------:R-:W-:-:S05]  /*0660*/  IADD3 R27, PT, PT, R23, -0x6, RZ ;  /* 0xfffffffa171b7810 */ /* 0x000fca0007ffe0ff */
[----:B0-----:R-:W-:-:S05]  /*0670*/  IMAD.WIDE R26, R27, 0x8, R12 ;  /* 0x000000081b1a7825 */ /* 0x001fca00078e020c */
[----:B------:R-:W2:Y:S04]  /*0680*/  LDG.E.64 R18, desc[UR6][R26.64+0x8] ;  /* 0x000008061a127981 */ /* 0x000ea8000c1e1b00 */
[----:B------:R-:W4:Y:S04]  /*0690*/  LDG.E.64 R20, desc[UR6][R26.64] ;  /* 0x000000061a147981 */ /* 0x000f28000c1e1b00 */
[----:B------:R-:W3:Y:S01]  /*06a0*/  LDG.E.64 R16, desc[UR6][R26.64+0x10] ;  /* 0x000010061a107981 */ /* 0x000ee2000c1e1b00 */
[----:B--2--5:R-:W-:Y:S02]  /*06b0*/  DADD R18, -R4, R18 ;  /* 0x0000000004127229 */ /* 0x024fe40000000112 */
[----:B----4-:R-:W-:-:S06]  /*06c0*/  DADD R20, -R2, R20 ;  /* 0x0000000002147229 */ /* 0x010fcc0000000114 */
[----:B------:R-:W-:Y:S02]  /*06d0*/  DMUL R18, R18, R18 ;  /* 0x0000001212127228 */ /* 0x000fe40000000000 */
[----:B---3--:R-:W-:-:S06]  /*06e0*/  DADD R16, -R6, R16 ;  /* 0x0000000006107229 */ /* 0x008fcc0000000110 */
        /* <DEDUP_REMOVED lines=12> */
[----:B0-----:R-:W-:-:S06]  /*07b0*/  LOP3.LUT R25, R25, UR4, RZ, 0xc0, !PT ;  /* 0x0000000419197c12 */ /* 0x001fcc000f8ec0ff */
[----:B------:R-:W0:Y:S01]  /*07c0*/  POPC R25, R25 ;  /* 0x0000001900197309 */ /* 0x000e220000000000 */
[----:B--2---:R-:W0:Y:S02]  /*07d0*/  SHFL.IDX PT, R18, R17, R20, 0x1f ;  /* 0x00001f1411127589 */ /* 0x004e2400000e0000 */
[----:B0-----:R-:W-:-:S04]  /*07e0*/  IMAD.IADD R18, R18, 0x1, R25 ;  /* 0x0000000112127824 */ /* 0x001fc800078e0219 */
[----:B------:R-:W-:-:S04]  /*07f0*/  IMAD.SHL.U32 R19, R18, 0x2, RZ ;  /* 0x0000000212137824 */ /* 0x000fc800078e00ff */
[----:B------:R-:W-:-:S05]  /*0800*/  IMAD.WIDE R18, R19, 0x4, R10 ;  /* 0x0000000413127825 */ /* 0x000fca00078e020a */
[----:B------:R2:W-:Y:S04]  /*0810*/  STG.E desc[UR6][R18.64+0x4], R24 ;  /* 0x0000041812007986 */ /* 0x0005e8000c101906 */
[----:B------:R2:W-:Y:S02]  /*0820*/  STG.E desc[UR6][R18.64], R0 ;  /* 0x0000000012007986 */ /* 0x0005e4000c101906 */
.L_x_41:
[----:B-1----:R-:W-:Y:S05]  /*0830*/  BSYNC.RECONVERGENT B0 ;  /* 0x0000000000007941 */ /* 0x002fea0003800200 */
.L_x_40:
[----:B------:R-:W4:Y:S01]  /*0840*/  LDG.E.U8 R16, desc[UR6][R14.64+0x1] ;  /* 0x000001060e107981 */ /* 0x000f22000c1e1100 */
[----:B------:R-:W-:Y:S01]  /*0850*/  BSSY.RECONVERGENT B0, `(.L_x_42) ;  /* 0x0000020000007945 */ /* 0x000fe20003800200 */
[----:B----4-:R-:W-:-:S13]  /*0860*/  LOP3.LUT P0, RZ, R16, 0x8, RZ, 0xc0, !PT ;  /* 0x0000000810ff7812 */ /* 0x010fda000780c0ff */
[----:B------:R-:W-:Y:S05]  /*0870*/  @!P0 BRA `(.L_x_43) ;  /* 0x0000000000748947 */ /* 0x000fea0003800000 */
[----:B------:R-:W-:-:S04]  /*0880*/  VIADD R21, R23, 0xfffffffd ;  /* 0xfffffffd17157836 */ /* 0x000fc80000000000 */
[----:B0-----:R-:W-:-:S05]  /*0890*/  IMAD.WIDE R20, R21, 0x8, R12 ;  /* 0x0000000815147825 */ /* 0x001fca00078e020c */
[----:B--2---:R-:W2:Y:S04]  /*08a0*/  LDG.E.64 R24, desc[UR6][R20.64+0x8] ;  /* 0x0000080614187981 */ /* 0x004ea8000c1e1b00 */
        /* <DEDUP_REMOVED lines=12> */
[----:B------:R-:W1:Y:S01]  /*0970*/  LDC.64 R18, c[0x0][0x3a8] ;  /* 0x0000ea00ff127b82 */ /* 0x000e620000000a00 */
[----:B------:R-:W0:Y:S08]  /*0980*/  FLO.U32 R20, UR4 ;  /* 0x0000000400147d00 */ /* 0x000e3000080e0000 */
[----:B------:R-:W1:Y:S01]  /*0990*/  POPC R21, UR4 ;  /* 0x0000000400157d09 */ /* 0x000e620008000000 */
[----:B0-----:R-:W-:-:S13]  /*09a0*/  ISETP.EQ.U32.AND P0, PT, R20, R17, PT ;  /* 0x000000111400720c */ /* 0x001fda0003f02070 */
[----:B-1----:R-:W2:Y:S01]  /*09b0*/  @P0 ATOMG.E.ADD.STRONG.GPU PT, R19, desc[UR6][R18.64], R21 ;  /* 0x80000015121309a8 */ /* 0x002ea200081ef106 */
[----:B------:R-:W0:Y:S02]  /*09c0*/  S2R R24, SR_LTMASK ;  /* 0x0000000000187919 */ /* 0x000e240000003900 */
[----:B0-----:R-:W-:-:S04]  /*09d0*/  LOP3.LUT R24, R24, UR4, RZ, 0xc0, !PT ;  /* 0x0000000418187c12 */ /* 0x001fc8000f8ec0ff */
[----:B------:R-:W0:Y:S01]  /*09e0*/  POPC R17, R24 ;  /* 0x0000001800117309 */ /* 0x000e220000000000 */
[----:B--2---:R-:W0:Y:S02]  /*09f0*/  SHFL.IDX PT, R16, R19, R20, 0x1f ;  /* 0x00001f1413107589 */ /* 0x004e2400000e0000 */
[----:B0-----:R-:W-:-:S05]  /*0a00*/  IADD3 R16, PT, PT, R16, R17, RZ ;  /* 0x0000001110107210 */ /* 0x001fca0007ffe0ff */
[----:B------:R-:W-:-:S04]  /*0a10*/  IMAD.SHL.U32 R17, R16, 0x2, RZ ;  /* 0x0000000210117824 */ /* 0x000fc800078e00ff */
[----:B------:R-:W-:-:S05]  /*0a20*/  IMAD.WIDE R16, R17, 0x4, R10 ;  /* 0x0000000411107825 */ /* 0x000fca00078e020a */
[----:B------:R1:W-:Y:S04]  /*0a30*/  STG.E desc[UR6][R16.64], R0 ;  /* 0x0000000010007986 */ /* 0x0003e8000c101906 */
[----:B------:R1:W-:Y:S02]  /*0a40*/  STG.E desc[UR6][R16.64+0x4], R22 ;  /* 0x0000041610007986 */ /* 0x0003e4000c101906 */
.L_x_43:
[----:B------:R-:W-:Y:S05]  /*0a50*/  BSYNC.RECONVERGENT B0 ;  /* 0x0000000000007941 */ /* 0x000fea0003800200 */
.L_x_42:
[----:B-1----:R-:W4:Y:S01]  /*0a60*/  LDG.E.U8 R16, desc[UR6][R14.64+0x2] ;  /* 0x000002060e107981 */ /* 0x002f22000c1e1100 */
[----:B------:R-:W-:Y:S01]  /*0a70*/  BSSY.RECONVERGENT B0, `(.L_x_44) ;  /* 0x0000020000007945 */ /* 0x000fe20003800200 */
[----:B----4-:R-:W-:-:S13]  /*0a80*/  LOP3.LUT P0, RZ, R16, 0x8, RZ, 0xc0, !PT ;  /* 0x0000000810ff7812 */ /* 0x010fda000780c0ff */
[----:B------:R-:W-:Y:S05]  /*0a90*/  @!P0 BRA `(.L_x_45) ;  /* 0x0000000000748947 */ /* 0x000fea0003800000 */
        /* <DEDUP_REMOVED lines=19> */
[----:B------:R-:W-:Y:S01]  /*0bd0*/  IADD3 R21, PT, PT, R22, 0x1, RZ ;  /* 0x0000000116157810 */ /* 0x000fe20007ffe0ff */
[----:B------:R-:W0:Y:S02]  /*0be0*/  S2R R24, SR_LTMASK ;  /* 0x0000000000187919 */ /* 0x000e240000003900 */
[----:B0-----:R-:W-:-:S04]  /*0bf0*/  LOP3.LUT R24, R24, UR4, RZ, 0xc0, !PT ;  /* 0x0000000418187c12 */ /* 0x001fc8000f8ec0ff */
[----:B------:R-:W0:Y:S01]  /*0c00*/  POPC R17, R24 ;  /* 0x0000001800117309 */ /* 0x000e220000000000 */
[----:B--2---:R-:W0:Y:S02]  /*0c10*/  SHFL.IDX PT, R16, R19, R20, 0x1f ;  /* 0x00001f1413107589 */ /* 0x004e2400000e0000 */
[----:B0-----:R-:W-:-:S04]  /*0c20*/  IMAD.IADD R16, R16, 0x1, R17 ;  /* 0x0000000110107824 */ /* 0x001fc800078e0211 */
[----:B------:R-:W-:-:S04]  /*0c30*/  IMAD.SHL.U32 R17, R16, 0x2, RZ ;  /* 0x0000000210117824 */ /* 0x000fc800078e00ff */
[----:B------:R-:W-:-:S05]  /*0c40*/  IMAD.WIDE R16, R17, 0x4, R10 ;  /* 0x0000000411107825 */ /* 0x000fca00078e020a */
[----:B------:R1:W-:Y:S04]  /*0c50*/  STG.E desc[UR6][R16.64+0x4], R21 ;  /* 0x0000041510007986 */ /* 0x0003e8000c101906 */
[----:B------:R1:W-:Y:S02]  /*0c60*/  STG.E desc[UR6][R16.64], R0 ;  /* 0x0000000010007986 */ /* 0x0003e4000c101906 */
.L_x_45:
[----:B------:R-:W-:Y:S05]  /*0c70*/  BSYNC.RECONVERGENT B0 ;  /* 0x0000000000007941 */ /* 0x000fea0003800200 */
.L_x_44:
[----:B------:R-:W4:Y:S01]  /*0c80*/  LDG.E.U8 R14, desc[UR6][R14.64+0x3] ;  /* 0x000003060e0e7981 */ /* 0x000f22000c1e1100 */
[----:B------:R-:W-:Y:S01]  /*0c90*/  BSSY.RECONVERGENT B0, `(.L_x_46) ;  /* 0x0000021000007945 */ /* 0x000fe20003800200 */
[----:B----4-:R-:W-:-:S13]  /*0ca0*/  LOP3.LUT P0, RZ, R14, 0x8, RZ, 0xc0, !PT ;  /* 0x000000080eff7812 */ /* 0x010fda000780c0ff */
[----:B------:R-:W-:Y:S05]  /*0cb0*/  @!P0 BRA `(.L_x_47) ;  /* 0x0000000000788947 */ /* 0x000fea0003800000 */
[----:B-1----:R-:W-:-:S04]  /*0cc0*/  VIADD R17, R23, 0x3 ;  /* 0x0000000317117836 */ /* 0x002fc80000000000 */
[----:B0-----:R-:W-:-:S05]  /*0cd0*/  IMAD.WIDE R16, R17, 0x8, R12 ;  /* 0x0000000811107825 */ /* 0x001fca00078e020c */
[----:B------:R-:W4:Y:S04]  /*0ce0*/  LDG.E.64 R20, desc[UR6][R16.64+0x8] ;  /* 0x0000080610147981 */ /* 0x000f28000c1e1b00 */
[----:B--2---:R-:W2:Y:S04]  /*0cf0*/  LDG.E.64 R18, desc[UR6][R16.64] ;  /* 0x0000000610127981 */ /* 0x004ea8000c1e1b00 */
[----:B------:R-:W3:Y:S01]  /*0d00*/  LDG.E.64 R14, desc[UR6][R16.64+0x10] ;  /* 0x00001006100e7981 */ /* 0x000ee2000c1e1b00 */
[----:B----45:R-:W-:Y:S02]  /*0d10*/  DADD R20, -R4, R20 ;  /* 0x0000000004147229 */ /* 0x030fe40000000114 */
[----:B--2---:R-:W-:-:S06]  /*0d20*/  DADD R18, -R2, R18 ;  /* 0x0000000002127229 */ /* 0x004fcc0000000112 */
        /* <DEDUP_REMOVED lines=13> */
[----:B------:R-:W-:Y:S01]  /*0e00*/  VIADD R19, R22, 0x2 ;  /* 0x0000000216137836 */ /* 0x000fe20000000000 */
[----:B------:R-:W0:Y:S02]  /*0e10*/  S2R R20, SR_LTMASK ;  /* 0x0000000000147919 */ /* 0x000e240000003900 */
[----:B0-----:R-:W-:-:S04]  /*0e20*/  LOP3.LUT R20, R20, UR4, RZ, 0xc0, !PT ;  /* 0x0000000414147c12 */ /* 0x001fc8000f8ec0ff */
[----:B------:R-:W0:Y:S01]  /*0e30*/  POPC R15, R20 ;  /* 0x00000014000f7309 */ /* 0x000e220000000000 */
[----:B--2---:R-:W0:Y:S02]  /*0e40*/  SHFL.IDX PT, R14, R17, R18, 0x1f ;  /* 0x00001f12110e7589 */ /* 0x004e2400000e0000 */
[----:B0-----:R-:W-:-:S05]  /*0e50*/  IMAD.IADD R14, R14, 0x1, R15 ;  /* 0x000000010e0e7824 */ /* 0x001fca00078e020f */
[----:B------:R-:W-:-:S05]  /*0e60*/  SHF.L.U32 R15, R14, 0x1, RZ ;  /* 0x000000010e0f7819 */ /* 0x000fca00000006ff */
[----:B------:R-:W-:-:S05]  /*0e70*/  IMAD.WIDE R14, R15, 0x4, R10 ;  /* 0x000000040f0e7825 */ /* 0x000fca00078e020a */
[----:B------:R4:W-:Y:S04]  /*0e80*/  STG.E desc[UR6][R14.64+0x4], R19 ;  /* 0x000004130e007986 */ /* 0x0009e8000c101906 */
[----:B------:R4:W-:Y:S02]  /*0e90*/  STG.E desc[UR6][R14.64], R0 ;  /* 0x000000000e007986 */ /* 0x0009e4000c101906 */
.L_x_47:
[----:B------:R-:W-:Y:S05]  /*0ea0*/  BSYNC.RECONVERGENT B0 ;  /* 0x0000000000007941 */ /* 0x000fea0003800200 */
.L_x_46:
[C---:B----4-:R-:W-:Y:S01]  /*0eb0*/  VIADD R14, R22.reuse, 0x3 ;  /* 0x00000003160e7836 */ /* 0x050fe20000000000 */
[----:B------:R-:W-:Y:S01]  /*0ec0*/  IADD3 R22, PT, PT, R22, 0x4, RZ ;  /* 0x0000000416167810 */ /* 0x000fe20007ffe0ff */
[----:B------:R-:W-:-:S03]  /*0ed0*/  VIADD R23, R23, 0xc ;  /* 0x0000000c17177836 */ /* 0x000fc60000000000 */
[----:B------:R-:W-:-:S13]  /*0ee0*/  ISETP.GE.AND P0, PT, R14, UR5, PT ;  /* 0x000000050e007c0c */ /* 0x000fda000bf06270 */
[----:B------:R-:W-:Y:S05]  /*0ef0*/  @!P0 BRA `(.L_x_48) ;  /* 0xfffffff400bc8947 */ /* 0x000fea000383ffff */
[----:B------:R-:W-:Y:S05]  /*0f00*/  EXIT ;  /* 0x000000000000794d */ /* 0x000fea0003800000 */
.L_x_49:
        /* <DEDUP_REMOVED lines=15> */
.L_x_383:


//--------------------- .text.project_angle_restricted_hinges --------------------------
	.section	.text.project_angle_restricted_hinges,"ax",@progbits
	.align	128
        .global         project_angle_restricted_hinges
        .type           project_angle_restricted_hinges,@function
        .size           project_angle_restricted_hinges,(.L_x_362 - project_angle_restricted_hinges)
        .other          project_angle_restricted_hinges,@"STO_CUDA_ENTRY STV_DEFAULT"
project_angle_restricted_hinges:
.text.project_angle_restricted_hinges:
[----:B------:R-:W-:Y:S01]  /*0000*/  LDC R1, c[0x0][0x37c] ;  /* 0x0000df00ff017b82 */ /* 0x000fe20000000800 */
[----:B------:R-:W0:Y:S07]  /*0010*/  S2R R0, SR_TID.X ;  /* 0x0000000000007919 */ /* 0x000e2e0000002100 */
[----:B------:R-:W0:Y:S01]  /*0020*/  S2UR UR4, SR_CTAID.X ;  /* 0x00000000000479c3 */ /* 0x000e220000002500 */
[----:B------:R-:W1:Y:S07]  /*0030*/  LDCU UR5, c[0x0][0x380] ;  /* 0x00007000ff0577ac */ /* 0x000e6e0008000800 */
[----:B------:R-:W0:Y:S02]  /*0040*/  LDC R5, c[0x0][0x360] ;  /* 0x0000d800ff057b82 */ /* 0x000e240000000800 */
[----:B0-----:R-:W-:-:S05]  /*0050*/  IMAD R5, R5, UR4, R0 ;  /* 0x0000000405057c24 */ /* 0x001fca000f8e0200 */
[----:B-1----:R-:W-:-:S13]  /*0060*/  ISETP.GE.AND P0, PT, R5, UR5, PT ;  /* 0x0000000505007c0c */ /* 0x002fda000bf06270 */
[----:B------:R-:W-:Y:S05]  /*0070*/  @P0 EXIT ;  /* 0x000000000000094d */ /* 0x000fea0003800000 */
[----:B------:R-:W0:Y:S01]  /*0080*/  LDC.64 R2, c[0x0][0x388] ;  /* 0x0000e200ff027b82 */ /* 0x000e220000000a00 */
[----:B------:R-:W1:Y:S01]  /*0090*/  LDCU.64 UR4, c[0x0][0x358] ;  /* 0x00006b00ff0477ac */ /* 0x000e620008000a00 */
[----:B------:R-:W-:-:S06]  /*00a0*/  IMAD.SHL.U32 R7, R5, 0x4, RZ ;  /* 0x0000000405077824 */ /* 0x000fcc00078e00ff */
[----:B------:R-:W2:Y:S08]  /*00b0*/  LDC.64 R32, c[0x0][0x3a8] ;  /* 0x0000ea00ff207b82 */ /* 0x000eb00000000a00 */
[----:B------:R-:W3:Y:S01]  /*00c0*/  LDC.64 R28, c[0x0][0x390] ;  /* 0x0000e400ff1c7b82 */ /* 0x000ee20000000a00 */
[----:B0-----:R-:W-:-:S05]  /*00d0*/  IMAD.WIDE R2, R7, 0x4, R2 ;  /* 0x0000000407027825 */ /* 0x001fca00078e0202 */
[----:B-1----:R-:W4:Y:S04]  /*00e0*/  LDG.E R4, desc[UR4][R2.64+0x8] ;  /* 0x0000080402047981 */ /* 0x002f28000c1e1900 */
[----:B------:R-:W2:Y:S04]  /*00f0*/  LDG.E R58, desc[UR4][R2.64] ;  /* 0x00000004023a7981 */ /* 0x000ea8000c1e1900 */
[----:B------:R-:W2:Y:S04]  /*0100*/  LDG.E R7, desc[UR4][R2.64+0x4] ;  /* 0x0000040402077981 */ /* 0x000ea8000c1e1900 */
[----:B------:R-:W2:Y:S01]  /*0110*/  LDG.E R0, desc[UR4][R2.64+0xc] ;  /* 0x00000c0402007981 */ /* 0x000ea2000c1e1900 */
[----:B---3--:R-:W-:-:S06]  /*0120*/  IMAD.WIDE R28, R5, 0x8, R28 ;  /* 0x00000008051c7825 */ /* 0x008fcc00078e021c */
[----:B------:R-:W5:Y:S01]  /*0130*/  LDG.E.64 R28, desc[UR4][R28.64] ;  /* 0x000000041c1c7981 */ /* 0x000f62000c1e1b00 */
[----:B----4-:R-:W-:Y:S02]  /*0140*/  IMAD R9, R4, 0x3, RZ ;  /* 0x0000000304097824 */ /* 0x010fe400078e02ff */
[----:B--2---:R-:W-:Y:S02]  /*0150*/  IMAD R37, R58, 0x3, RZ ;  /* 0x000000033a257824 */ /* 0x004fe400078e02ff */
[----:B------:R-:W-:-:S04]  /*0160*/  IMAD.WIDE R8, R9, 0x8, R32 ;  /* 0x0000000809087825 */ /* 0x000fc800078e0220 */
[----:B------:R-:W-:Y:S01]  /*0170*/  IMAD R35, R7, 0x3, RZ ;  /* 0x0000000307237824 */ /* 0x000fe200078e02ff */
[----:B------:R-:W2:Y:S01]  /*0180*/  LDG.E.64 R54, desc[UR4][R8.64] ;  /* 0x0000000408367981 */ /* 0x000ea2000c1e1b00 */
[----:B------:R-:W-:-:S03]  /*0190*/  IMAD.WIDE R36, R37, 0x8, R32 ;  /* 0x0000000825247825 */ /* 0x000fc600078e0220 */
[----:B------:R-:W3:Y:S01]  /*01a0*/  LDG.E.64 R20, desc[UR4][R8.64+0x10] ;  /* 0x0000100408147981 */ /* 0x000ee2000c1e1b00 */
[----:B------:R-:W-:-:S03]  /*01b0*/  IMAD.WIDE R34, R35, 0x8, R32 ;  /* 0x0000000823227825 */ /* 0x000fc600078e0220 */
[----:B------:R-:W2:Y:S04]  /*01c0*/  LDG.E.64 R48, desc[UR4][R36.64] ;  /* 0x0000000424307981 */ /* 0x000ea8000c1e1b00 */
[----:B------:R-:W4:Y:S04]  /*01d0*/  LDG.E.64 R50, desc[UR4][R36.64+0x10] ;  /* 0x0000100424327981 */ /* 0x000f28000c1e1b00 */
[----:B------:R-:W4:Y:S04]  /*01e0*/  LDG.E.64 R12, desc[UR4][R34.64+0x10] ;  /* 0x00001004220c7981 */ /* 0x000f28000c1e1b00 */
[----:B------:R-:W3:Y:S04]  /*01f0*/  LDG.E.64 R44, desc[UR4][R34.64] ;  /* 0x00000004222c7981 */ /* 0x000ee8000c1e1b00 */
[----:B------:R-:W3:Y:S04]  /*0200*/  LDG.E.64 R52, desc[UR4][R36.64+0x8] ;  /* 0x0000080424347981 */ /* 0x000ee8000c1e1b00 */
[----:B------:R-:W3:Y:S04]  /*0210*/  LDG.E.64 R42, desc[UR4][R34.64+0x8] ;  /* 0x00000804222a7981 */ /* 0x000ee8000c1e1b00 */
[----:B------:R-:W3:Y:S01]  /*0220*/  LDG.E.64 R2, desc[UR4][R8.64+0x8] ;  /* 0x0000080408027981 */ /* 0x000ee2000c1e1b00 */
[----:B------:R-:W-:-:S04]  /*0230*/  IMAD R11, R0, 0x3, RZ ;  /* 0x00000003000b7824 */ /* 0x000fc800078e02ff */
[----:B------:R-:W-:-:S05]  /*0240*/  IMAD.WIDE R32, R11, 0x8, R32 ;  /* 0x000000080b207825 */ /* 0x000fca00078e0220 */
[----:B------:R-:W3:Y:S04]  /*0250*/  LDG.E.64 R10, desc[UR4][R32.64+0x10] ;  /* 0x00001004200a7981 */ /* 0x000ee8000c1e1b00 */
[----:B------:R-:W3:Y:S04]  /*0260*/  LDG.E.64 R18, desc[UR4][R32.64] ;  /* 0x0000000420127981 */ /* 0x000ee8000c1e1b00 */
[----:B------:R-:W3:Y:S01]  /*0270*/  LDG.E.64 R16, desc[UR4][R32.64+0x8] ;  /* 0x0000080420107981 */ /* 0x000ee2000c1e1b00 */
[----:B------:R-:W-:Y:S01]  /*0280*/  UMOV UR6, 0x812dea11 ;  /* 0x812dea1100067882 */ /* 0x000fe20000000000 */
[----:B------:R-:W-:Y:S01]  /*0290*/  UMOV UR7, 0x3d719799 ;  /* 0x3d71979900077882 */ /* 0x000fe20000000000 */
[----:B------:R-:W-:-:S02]  /*02a0*/  IMAD.MOV.U32 R40, RZ, RZ, 0x0 ;  /* 0x00000000ff287424 */ /* 0x000fc400078e00ff */
[----:B------:R-:W-:Y:S01]  /*02b0*/  IMAD.MOV.U32 R41, RZ, RZ, 0x3fd80000 ;  /* 0x3fd80000ff297424 */ /* 0x000fe200078e00ff */
[----:B------:R-:W-:Y:S01]  /*02c0*/  BSSY.RECONVERGENT B0, `(.L_x_50) ;  /* 0x0000032000007945 */ /* 0x000fe20003800200 */
[----:B--2---:R-:W-:Y:S02]  /*02d0*/  DADD R54, -R48, R54 ;  /* 0x0000000030367229 */ /* 0x004fe40000000136 */
[C---:B----4-:R-:W-:Y:S02]  /*02e0*/  DADD R14, -R50.reuse, R12 ;  /* 0x00000000320e7229 */ /* 0x050fe4000000010c */
[----:B---3--:R-:W-:Y:S02]  /*02f0*/  DADD R50, -R50, R20 ;  /* 0x0000000032327229 */ /* 0x008fe40000000114 */
[----:B------:R-:W-:-:S04]  /*0300*/  DADD R48, -R48, R44 ;  /* 0x0000000030307229 */ /* 0x000fc8000000012c */
[----:B------:R-:W-:Y:S02]  /*0310*/  DMUL R26, R54, R14 ;  /* 0x0000000e361a7228 */ /* 0x000fe40000000000 */
[C---:B------:R-:W-:Y:S02]  /*0320*/  DADD R46, -R52.reuse, R42 ;  /* 0x00000000342e7229 */ /* 0x040fe4000000012a */
[----:B------:R-:W-:-:S04]  /*0330*/  DADD R52, -R52, R2 ;  /* 0x0000000034347229 */ /* 0x000fc80000000102 */
[C---:B------:R-:W-:Y:S02]  /*0340*/  DFMA R26, R50.reuse, R48, -R26 ;  /* 0x00000030321a722b */ /* 0x040fe4000000081a */
[----:B------:R-:W-:Y:S02]  /*0350*/  DMUL R56, R50, R46 ;  /* 0x0000002e32387228 */ /* 0x000fe40000000000 */
[----:B------:R-:W-:-:S04]  /*0360*/  DMUL R24, R52, R48 ;  /* 0x0000003034187228 */ /* 0x000fc80000000000 */
[----:B------:R-:W-:Y:S02]  /*0370*/  DMUL R2, R26, R26 ;  /* 0x0000001a1a027228 */ /* 0x000fe40000000000 */
[----:B------:R-:W-:Y:S02]  /*0380*/  DFMA R56, R52, R14, -R56 ;  /* 0x0000000e3438722b */ /* 0x000fe40000000838 */
[----:B------:R-:W-:-:S06]  /*0390*/  DFMA R24, R54, R46, -R24 ;  /* 0x0000002e3618722b */ /* 0x000fcc0000000818 */
[----:B------:R-:W-:-:S08]  /*03a0*/  DFMA R2, R56, R56, R2 ;  /* 0x000000383802722b */ /* 0x000fd00000000002 */
[----:B------:R-:W-:-:S08]  /*03b0*/  DFMA R2, R24, R24, R2 ;  /* 0x000000181802722b */ /* 0x000fd00000000002 */
[----:B------:R-:W-:-:S06]  /*03c0*/  DADD R8, R2, UR6 ;  /* 0x0000000602087e29 */ /* 0x000fcc0008000000 */
[----:B------:R-:W0:Y:S04]  /*03d0*/  MUFU.RSQ64H R3, R9 ;  /* 0x0000000900037308 */ /* 0x000e280000001c00 */
[----:B------:R-:W-:-:S06]  /*03e0*/  VIADD R2, R9, 0xfcb00000 ;  /* 0xfcb0000009027836 */ /* 0x000fcc0000000000 */
[----:B0-----:R-:W-:-:S08]  /*03f0*/  DMUL R20, R2, R2 ;  /* 0x0000000202147228 */ /* 0x001fd00000000000 */
[----:B------:R-:W-:-:S08]  /*0400*/  DFMA R20, R8, -R20, 1 ;  /* 0x3ff000000814742b */ /* 0x000fd00000000814 */
[----:B------:R-:W-:Y:S02]  /*0410*/  DFMA R40, R20, R40, 0.5 ;  /* 0x3fe000001428742b */ /* 0x000fe40000000028 */
[----:B------:R-:W-:-:S08]  /*0420*/  DMUL R20, R2, R20 ;  /* 0x0000001402147228 */ /* 0x000fd00000000000 */
[----:B------:R-:W-:Y:S02]  /*0430*/  DFMA R40, R40, R20, R2 ;  /* 0x000000142828722b */ /* 0x000fe40000000002 */
[----:B------:R-:W-:Y:S02]  /*0440*/  DADD R12, R12, -R10 ;  /* 0x000000000c0c7229 */ /* 0x000fe4000000080a */
[----:B------:R-:W-:Y:S02]  /*0450*/  DADD R44, R44, -R18 ;  /* 0x000000002c2c7229 */ /* 0x000fe40000000812 */
[----:B------:R-:W-:Y:S02]  /*0460*/  DADD R42, R42, -R16 ;  /* 0x000000002a2a7229 */ /* 0x000fe40000000810 */
[----:B------:R-:W-:Y:S01]  /*0470*/  DMUL R10, R8, R40 ;  /* 0x00000028080a7228 */ /* 0x000fe20000000000 */
[----:B------:R-:W-:Y:S01]  /*0480*/  ISETP.GE.U32.AND P0, PT, R2, 0x7ca00000, PT ;  /* 0x7ca000000200780c */ /* 0x000fe20003f06070 */
[----:B------:R-:W-:-:S02]  /*0490*/  DMUL R20, R48, R12 ;  /* 0x0000000c30147228 */ /* 0x000fc40000000000 */
[----:B------:R-:W-:Y:S02]  /*04a0*/  DMUL R18, R46, R44 ;  /* 0x0000002c2e127228 */ /* 0x000fe40000000000 */
[----:B------:R-:W-:Y:S02]  /*04b0*/  DMUL R22, R14, R42 ;  /* 0x0000002a0e167228 */ /* 0x000fe40000000000 */
[----:B------:R-:W-:Y:S01]  /*04c0*/  DFMA R60, R10, -R10, R8 ;  /* 0x8000000a0a3c722b */ /* 0x000fe20000000008 */
[----:B------:R-:W-:Y:S01]  /*04d0*/  VIADD R31, R41, 0xfff00000 ;  /* 0xfff00000291f7836 */ /* 0x000fe20000000000 */
[----:B------:R-:W-:Y:S01]  /*04e0*/  MOV R30, R40 ;  /* 0x00000028001e7202 */ /* 0x000fe20000000f00 */
[----:B------:R-:W-:Y:S02]  /*04f0*/  DFMA R20, R14, R44, -R20 ;  /* 0x0000002c0e14722b */ /* 0x000fe40000000814 */
[----:B------:R-:W-:Y:S02]  /*0500*/  DFMA R18, R48, R42, -R18 ;  /* 0x0000002a3012722b */ /* 0x000fe40000000812 */
[----:B------:R-:W-:-:S02]  /*0510*/  DFMA R22, R46, R12, -R22 ;  /* 0x0000000c2e16722b */ /* 0x000fc40000000816 */
[----:B------:R-:W-:Y:S01]  /*0520*/  DFMA R16, R60, R30, R10 ;  /* 0x0000001e3c10722b */ /* 0x000fe2000000000a */
[----:B------:R-:W-:Y:S10]  /*0530*/  @!P0 BRA `(.L_x_51) ;  /* 0x0000000000288947 */ /* 0x000ff40003800000 */
[----:B------:R-:W-:Y:S01]  /*0540*/  IMAD.MOV.U32 R38, RZ, RZ, R8 ;  /* 0x000000ffff267224 */ /* 0x000fe200078e0008 */
[----:B------:R-:W-:Y:S01]  /*0550*/  MOV R59, R2 ;  /* 0x00000002003b7202 */ /* 0x000fe20000000f00 */
[----:B------:R-:W-:Y:S01]  /*0560*/  IMAD.MOV.U32 R6, RZ, RZ, R60 ;  /* 0x000000ffff067224 */ /* 0x000fe200078e003c */
[----:B------:R-:W-:Y:S01]  /*0570*/  MOV R8, 0x5c0 ;  /* 0x000005c000087802 */ /* 0x000fe20000000f00 */
[----:B------:R-:W-:Y:S02]  /*0580*/  IMAD.MOV.U32 R5, RZ, RZ, R61 ;  /* 0x000000ffff057224 */ /* 0x000fe400078e003d */
[----:B------:R-:W-:Y:S02]  /*0590*/  IMAD.MOV.U32 R41, RZ, RZ, R11 ;  /* 0x000000ffff297224 */ /* 0x000fe400078e000b */
[----:B------:R-:W-:-:S07]  /*05a0*/  IMAD.MOV.U32 R63, RZ, RZ, R31 ;  /* 0x000000ffff3f7224 */ /* 0x000fce00078e001f */
[----:B-----5:R-:W-:Y:S05]  /*05b0*/  CALL.REL.NOINC `($__internal_5_$__cuda_sm20_dsqrt_rn_f64_mediumpath_v1) ;  /* 0x00000030002c7944 */ /* 0x020fea0003c00000 */
[----:B------:R-:W-:Y:S02]  /*05c0*/  IMAD.MOV.U32 R16, RZ, RZ, R10 ;  /* 0x000000ffff107224 */ /* 0x000fe400078e000a */
[----:B------:R-:W-:-:S07]  /*05d0*/  IMAD.MOV.U32 R17, RZ, RZ, R11 ;  /* 0x000000ffff117224 */ /* 0x000fce00078e000b */
.L_x_51:
[----:B------:R-:W-:Y:S05]  /*05e0*/  BSYNC.RECONVERGENT B0 ;  /* 0x0000000000007941 */ /* 0x000fea0003800200 */
.L_x_50:
[----:B------:R-:W-:Y:S01]  /*05f0*/  DMUL R2, R20, R20 ;  /* 0x0000001414027228 */ /* 0x000fe20000000000 */
[----:B------:R-:W-:Y:S01]  /*0600*/  UMOV UR6, 0x812dea11 ;  /* 0x812dea1100067882 */ /* 0x000fe20000000000 */
[----:B------:R-:W-:Y:S01]  /*0610*/  UMOV UR7, 0x3d719799 ;  /* 0x3d71979900077882 */ /* 0x000fe20000000000 */
[----:B------:R-:W-:Y:S01]  /*0620*/  MOV R10, 0x0 ;  /* 0x00000000000a7802 */ /* 0x000fe20000000f00 */
[----:B------:R-:W-:Y:S01]  /*0630*/  IMAD.MOV.U32 R11, RZ, RZ, 0x3fd80000 ;  /* 0x3fd80000ff0b7424 */ /* 0x000fe200078e00ff */
[----:B------:R-:W-:Y:S03]  /*0640*/  BSSY.RECONVERGENT B0, `(.L_x_52) ;  /* 0x000001d000007945 */ /* 0x000fe60003800200 */
[----:B------:R-:W-:-:S08]  /*0650*/  DFMA R2, R22, R22, R2 ;  /* 0x000000161602722b */ /* 0x000fd00000000002 */
[----:B------:R-:W-:-:S08]  /*0660*/  DFMA R2, R18, R18, R2 ;  /* 0x000000121202722b */ /* 0x000fd00000000002 */
[----:B------:R-:W-:-:S06]  /*0670*/  DADD R38, R2, UR6 ;  /* 0x0000000602267e29 */ /* 0x000fcc0008000000 */
        /* <DEDUP_REMOVED lines=14> */
[----:B------:R-:W-:Y:S01]  /*0760*/  IMAD.MOV.U32 R59, RZ, RZ, R8 ;  /* 0x000000ffff3b7224 */ /* 0x000fe200078e0008 */
[----:B------:R-:W-:Y:S01]  /*0770*/  MOV R6, R60 ;  /* 0x0000003c00067202 */ /* 0x000fe20000000f00 */
[----:B------:R-:W-:Y:S01]  /*0780*/  IMAD.MOV.U32 R9, RZ, RZ, R39 ;  /* 0x000000ffff097224 */ /* 0x000fe200078e0027 */
[----:B------:R-:W-:Y:S01]  /*0790*/  MOV R63, R11 ;  /* 0x0000000b003f7202 */ /* 0x000fe20000000f00 */
[----:B------:R-:W-:Y:S01]  /*07a0*/  IMAD.MOV.U32 R5, RZ, RZ, R61 ;  /* 0x000000ffff057224 */ /* 0x000fe200078e003d */
[----:B------:R-:W-:Y:S01]  /*07b0*/  MOV R8, 0x7f0 ;  /* 0x000007f000087802 */ /* 0x000fe20000000f00 */
[----:B------:R-:W-:Y:S02]  /*07c0*/  IMAD.MOV.U32 R10, RZ, RZ, R30 ;  /* 0x000000ffff0a7224 */ /* 0x000fe400078e001e */
[----:B------:R-:W-:-:S07]  /*07d0*/  IMAD.MOV.U32 R41, RZ, RZ, R31 ;  /* 0x000000ffff297224 */ /* 0x000fce00078e001f */
[----:B-----5:R-:W-:Y:S05]  /*07e0*/  CALL.REL.NOINC `($__internal_5_$__cuda_sm20_dsqrt_rn_f64_mediumpath_v1) ;  /* 0x0000002c00a07944 */ /* 0x020fea0003c00000 */
[----:B------:R-:W-:Y:S02]  /*07f0*/  IMAD.MOV.U32 R2, RZ, RZ, R10 ;  /* 0x000000ffff027224 */ /* 0x000fe400078e000a */
[----:B------:R-:W-:-:S07]  /*0800*/  IMAD.MOV.U32 R3, RZ, RZ, R11 ;  /* 0x000000ffff037224 */ /* 0x000fce00078e000b */
.L_x_53:
[----:B------:R-:W-:Y:S05]  /*0810*/  BSYNC.RECONVERGENT B0 ;  /* 0x0000000000007941 */ /* 0x000fea0003800200 */
.L_x_52:
[----:B------:R-:W-:Y:S01]  /*0820*/  DSETP.MIN.AND P0, P1, R2, R16, PT ;  /* 0x000000100200722a */ /* 0x000fe20003900000 */
[----:B------:R-:W-:Y:S01]  /*0830*/  IMAD.MOV.U32 R5, RZ, RZ, R3 ;  /* 0x000000ffff057224 */ /* 0x000fe200078e0003 */
[----:B------:R-:W-:Y:S01]  /*0840*/  UMOV UR6, 0x812dea11 ;  /* 0x812dea1100067882 */ /* 0x000fe20000000000 */
[----:B------:R-:W-:Y:S01]  /*0850*/  IMAD.MOV.U32 R10, RZ, RZ, R17 ;  /* 0x000000ffff0a7224 */ /* 0x000fe200078e0011 */
[----:B------:R-:W-:Y:S01]  /*0860*/  UMOV UR7, 0x3d719799 ;  /* 0x3d71979900077882 */ /* 0x000fe20000000000 */
[----:B------:R-:W-:-:S03]  /*0870*/  IMAD.MOV.U32 R6, RZ, RZ, R16 ;  /* 0x000000ffff067224 */ /* 0x000fc600078e0010 */
[----:B------:R-:W-:Y:S02]  /*0880*/  FSEL R9, R5, R10, P0 ;  /* 0x0000000a05097208 */ /* 0x000fe40000000000 */
[----:B------:R-:W-:-:S04]  /*0890*/  MOV R5, R2 ;  /* 0x0000000200057202 */ /* 0x000fc80000000f00 */
[----:B------:R-:W-:Y:S02]  /*08a0*/  SEL R8, R5, R6, P0 ;  /* 0x0000000605087207 */ /* 0x000fe40000000000 */
[----:B------:R-:W-:-:S06]  /*08b0*/  @P1 LOP3.LUT R9, R10, 0x80000, RZ, 0xfc, !PT ;  /* 0x000800000a091812 */ /* 0x000fcc00078efcff */
[----:B------:R-:W-:-:S14]  /*08c0*/  DSETP.GEU.AND P0, PT, R8, UR6, PT ;  /* 0x0000000608007e2a */ /* 0x000fdc000bf0e000 */
[----:B------:R-:W-:Y:S05]  /*08d0*/  @!P0 EXIT ;  /* 0x000000000000894d */ /* 0x000fea0003800000 */
[----:B------:R-:W-:Y:S01]  /*08e0*/  DMUL R10, R2, R16 ;  /* 0x00000010020a7228 */ /* 0x000fe20000000000 */
[----:B------:R-:W-:Y:S01]  /*08f0*/  IMAD.MOV.U32 R30, RZ, RZ, 0x1 ;  /* 0x00000001ff1e7424 */ /* 0x000fe200078e00ff */
[----:B------:R-:W-:Y:S04]  /*0900*/  BSSY.RECONVERGENT B0, `(.L_x_54) ;  /* 0x0000018000007945 */ /* 0x000fe80003800200 */
[----:B------:R-:W0:Y:S02]  /*0910*/  MUFU.RCP64H R31, R11 ;  /* 0x0000000b001f7308 */ /* 0x000e240000001800 */
[----:B0-----:R-:W-:-:S08]  /*0920*/  DFMA R8, -R10, R30, 1 ;  /* 0x3ff000000a08742b */ /* 0x001fd0000000011e */
[----:B------:R-:W-:Y:S02]  /*0930*/  DFMA R38, R8, R8, R8 ;  /* 0x000000080826722b */ /* 0x000fe40000000008 */
[----:B------:R-:W-:-:S06]  /*0940*/  DMUL R8, R26, R20 ;  /* 0x000000141a087228 */ /* 0x000fcc0000000000 */
[----:B------:R-:W-:Y:S02]  /*0950*/  DFMA R38, R30, R38, R30 ;  /* 0x000000261e26722b */ /* 0x000fe4000000001e */
[----:B------:R-:W-:-:S06]  /*0960*/  DFMA R8, R56, R22, R8 ;  /* 0x000000163808722b */ /* 0x000fcc0000000008 */
[----:B------:R-:W-:Y:S02]  /*0970*/  DFMA R40, -R10, R38, 1 ;  /* 0x3ff000000a28742b */ /* 0x000fe40000000126 */
[----:B------:R-:W-:-:S06]  /*0980*/  DFMA R30, R24, R18, R8 ;  /* 0x00000012181e722b */ /* 0x000fcc0000000008 */
[----:B------:R-:W-:-:S04]  /*0990*/  DFMA R40, R38, R40, R38 ;  /* 0x000000282628722b */ /* 0x000fc80000000026 */
[----:B------:R-:W-:-:S04]  /*09a0*/  FSETP.GEU.AND P1, PT, |R31|, 6.5827683646048100446e-37, PT ;  /* 0x036000001f00780b */ /* 0x000fc80003f2e200 */
[----:B------:R-:W-:-:S08]  /*09b0*/  DMUL R8, R30, R40 ;  /* 0x000000281e087228 */ /* 0x000fd00000000000 */
[----:B------:R-:W-:-:S08]  /*09c0*/  DFMA R38, -R10, R8, R30 ;  /* 0x000000080a26722b */ /* 0x000fd0000000011e */
[----:B------:R-:W-:-:S10]  /*09d0*/  DFMA R8, R40, R38, R8 ;  /* 0x000000262808722b */ /* 0x000fd40000000008 */
[----:B------:R-:W-:-:S05]  /*09e0*/  FFMA R5, RZ, R11, R9 ;  /* 0x0000000bff057223 */ /* 0x000fca0000000009 */
[----:B------:R-:W-:-:S13]  /*09f0*/  FSETP.GT.AND P0, PT, |R5|, 1.469367938527859385e-39, PT ;  /* 0x001000000500780b */ /* 0x000fda0003f04200 */
[----:B------:R-:W-:Y:S05]  /*0a00*/  @P0 BRA P1, `(.L_x_55) ;  /* 0x00000000001c0947 */ /* 0x000fea0000800000 */
[----:B------:R-:W-:Y:S01]  /*0a10*/  IMAD.MOV.U32 R6, RZ, RZ, R30 ;  /* 0x000000ffff067224 */ /* 0x000fe200078e001e */
[----:B------:R-:W-:Y:S01]  /*0a20*/  MOV R8, R11 ;  /* 0x0000000b00087202 */ /* 0x000fe20000000f00 */
[----:B------:R-:W-:Y:S01]  /*0a30*/  IMAD.MOV.U32 R9, RZ, RZ, R31 ;  /* 0x000000ffff097224 */ /* 0x000fe200078e001f */
[----:B------:R-:W-:-:S07]  /*0a40*/  MOV R5, 0xa60 ;  /* 0x00000a6000057802 */ /* 0x000fce0000000f00 */
[----:B-----5:R-:W-:Y:S05]  /*0a50*/  CALL.REL.NOINC `($__internal_4_$__cuda_sm20_div_rn_f64_full) ;  /* 0x00000024006c7944 */ /* 0x020fea0003c00000 */
[----:B------:R-:W-:Y:S02]  /*0a60*/  IMAD.MOV.U32 R9, RZ, RZ, R8 ;  /* 0x000000ffff097224 */ /* 0x000fe400078e0008 */
[----:B------:R-:W-:-:S07]  /*0a70*/  IMAD.MOV.U32 R8, RZ, RZ, R6 ;  /* 0x000000ffff087224 */ /* 0x000fce00078e0006 */
.L_x_55:
[----:B------:R-:W-:Y:S05]  /*0a80*/  BSYNC.RECONVERGENT B0 ;  /* 0x0000000000007941 */ /* 0x000fea0003800200 */
.L_x_54:
[----:B------:R-:W-:Y:S01]  /*0a90*/  DSETP.MAX.AND P0, P1, R8, -1, PT ;  /* 0xbff000000800742a */ /* 0x000fe2000390f000 */
[----:B------:R-:W-:Y:S01]  /*0aa0*/  IMAD.MOV.U32 R5, RZ, RZ, R9 ;  /* 0x000000ffff057224 */ /* 0x000fe200078e0009 */
[----:B------:R-:W-:Y:S01]  /*0ab0*/  BSSY.RECONVERGENT B0, `(.L_x_56) ;  /* 0x000008c000007945 */ /* 0x000fe20003800200 */
[----:B------:R-:W-:-:S03]  /*0ac0*/  IMAD.MOV.U32 R6, RZ, RZ, 0x80000 ;  /* 0x00080000ff067424 */ /* 0x000fc600078e00ff */
[----:B------:R-:W-:Y:S02]  /*0ad0*/  FSEL R5, R5, -1.875, P0 ;  /* 0xbff0000005057808 */ /* 0x000fe40000000000 */
[----:B------:R-:W-:-:S06]  /*0ae0*/  SEL R8, R8, RZ, P0 ;  /* 0x000000ff08087207 */ /* 0x000fcc0000000000 */
[----:B------:R-:W-:-:S04]  /*0af0*/  @P1 LOP3.LUT R5, R6, 0xbff00000, RZ, 0xfc, !PT ;  /* 0xbff0000006051812 */ /* 0x000fc800078efcff */
[----:B------:R-:W-:-:S05]  /*0b00*/  MOV R9, R5 ;  /* 0x0000000500097202 */ /* 0x000fca0000000f00 */
[----:B------:R-:W-:Y:S01]  /*0b10*/  IMAD.MOV.U32 R5, RZ, RZ, R9 ;  /* 0x000000ffff057224 */ /* 0x000fe200078e0009 */
[----:B------:R-:W-:-:S06]  /*0b20*/  DSETP.MIN.AND P0, P1, R8, 1, PT ;  /* 0x3ff000000800742a */ /* 0x000fcc0003900000 */
[----:B------:R-:W-:Y:S02]  /*0b30*/  FSEL R5, R5, 1.875, P0 ;  /* 0x3ff0000005057808 */ /* 0x000fe40000000000 */
[----:B------:R-:W-:-:S06]  /*0b40*/  SEL R8, R8, RZ, P0 ;  /* 0x000000ff08087207 */ /* 0x000fcc0000000000 */
[----:B------:R-:W-:-:S05]  /*0b50*/  @P1 LOP3.LUT R5, R6, 0x3ff00000, RZ, 0xfc, !PT ;  /* 0x3ff0000006051812 */ /* 0x000fca00078efcff */
[----:B------:R-:W-:-:S06]  /*0b60*/  IMAD.MOV.U32 R9, RZ, RZ, R5 ;  /* 0x000000ffff097224 */ /* 0x000fcc00078e0005 */
[----:B------:R-:W-:-:S10]  /*0b70*/  DADD R10, -RZ, |R8| ;  /* 0x00000000ff0a7229 */ /* 0x000fd40000000508 */
[----:B------:R-:W-:-:S13]  /*0b80*/  ISETP.GT.AND P0, PT, R11, 0x3fe26665, PT ;  /* 0x3fe266650b00780c */ /* 0x000fda0003f04270 */
[----:B------:R-:W-:Y:S05]  /*0b90*/  @P0 BRA `(.L_x_57) ;  /* 0x0000000000d40947 */ /* 0x000fea0003800000 */
[----:B------:R-:W-:Y:S01]  /*0ba0*/  DMUL R10, R8, R8 ;  /* 0x00000008080a7228 */ /* 0x000fe20000000000 */
[----:B------:R-:W-:Y:S01]  /*0bb0*/  IMAD.MOV.U32 R30, RZ, RZ, 0x180754af ;  /* 0x180754afff1e7424 */ /* 0x000fe200078e00ff */
[----:B------:R-:W-:Y:S01]  /*0bc0*/  UMOV UR6, 0xdc1895e9 ;  /* 0xdc1895e900067882 */ /* 0x000fe20000000000 */
[----:B------:R-:W-:Y:S01]  /*0bd0*/  IMAD.MOV.U32 R31, RZ, RZ, 0x3fb3823b ;  /* 0x3fb3823bff1f7424 */ /* 0x000fe200078e00ff */
[----:B------:R-:W-:Y:S01]  /*0be0*/  UMOV UR7, 0x3fb0066b ;  /* 0x3fb0066b00077882 */ /* 0x000fe20000000000 */
[----:B------:R-:W-:-:S04]  /*0bf0*/  ISETP.GT.AND P0, PT, R9, -0x1, PT ;  /* 0xffffffff0900780c */ /* 0x000fc80003f04270 */
[----:B------:R-:W-:Y:S01]  /*0c00*/  DFMA R30, R10, UR6, -R30 ;  /* 0x000000060a1e7c2b */ /* 0x000fe2000800081e */
[----:B------:R-:W-:Y:S01]  /*0c10*/  UMOV UR6, 0xcc2f79ae ;  /* 0xcc2f79ae00067882 */ /* 0x000fe20000000000 */
[----:B------:R-:W-:-:S06]  /*0c20*/  UMOV UR7, 0x3fb11e52 ;  /* 0x3fb11e5200077882 */ /* 0x000fcc0000000000 */
[----:B------:R-:W-:Y:S01]  /*0c30*/  DFMA R30, R10, R30, UR6 ;  /* 0x000000060a1e7e2b */ /* 0x000fe2000800001e */
[----:B------:R-:W-:Y:S01]  /*0c40*/  UMOV UR6, 0x3526861b ;  /* 0x3526861b00067882 */ /* 0x000fe20000000000 */
[----:B------:R-:W-:-:S06]  /*0c50*/  UMOV UR7, 0x3f924eaf ;  /* 0x3f924eaf00077882 */ /* 0x000fcc0000000000 */
[----:B------:R-:W-:Y:S01]  /*0c60*/  DFMA R30, R10, R30, -UR6 ;  /* 0x800000060a1e7e2b */ /* 0x000fe2000800001e */
[----:B------:R-:W-:Y:S01]  /*0c70*/  UMOV UR6, 0xa31e6cb7 ;  /* 0xa31e6cb700067882 */ /* 0x000fe20000000000 */
[----:B------:R-:W-:-:S06]  /*0c80*/  UMOV UR7, 0x3f91df02 ;  /* 0x3f91df0200077882 */ /* 0x000fcc0000000000 */
[----:B------:R-:W-:Y:S01]  /*0c90*/  DFMA R30, R10, R30, UR6 ;  /* 0x000000060a1e7e2b */ /* 0x000fe2000800001e */
        /* <DEDUP_REMOVED lines=26> */
[----:B------:R-:W-:Y:S01]  /*0e40*/  DMUL R30, R10, R30 ;  /* 0x0000001e0a1e7228 */ /* 0x000fe20000000000 */
[----:B------:R-:W-:Y:S02]  /*0e50*/  @P0 IMAD.MOV.U32 R10, RZ, RZ, 0x33145c07 ;  /* 0x33145c07ff0a0424 */ /* 0x000fe400078e00ff */
[----:B------:R-:W-:-:S05]  /*0e60*/  @P0 IMAD.MOV.U32 R11, RZ, RZ, 0x3c91a626 ;  /* 0x3c91a626ff0b0424 */ /* 0x000fca00078e00ff */
[----:B------:R-:W-:Y:S01]  /*0e70*/  DFMA R30, |R8|, R30, |R8| ;  /* 0x0000001e081e722b */ /* 0x000fe20000000608 */
[----:B------:R-:W-:Y:S01]  /*0e80*/  @!P0 MOV R8, 0x33145c07 ;  /* 0x33145c0700088802 */ /* 0x000fe20000000f00 */
[----:B------:R-:W-:-:S06]  /*0e90*/  @!P0 IMAD.MOV.U32 R9, RZ, RZ, 0x3c91a626 ;  /* 0x3c91a626ff098424 */ /* 0x000fcc00078e00ff */
[C---:B------:R-:W-:Y:S02]  /*0ea0*/  @P0 DADD R10, R30.reuse, -R10 ;  /* 0x000000001e0a0229 */ /* 0x040fe4000000080a */
[----:B------:R-:W-:-:S08]  /*0eb0*/  @!P0 DADD R8, R30, R8 ;  /* 0x000000001e088229 */ /* 0x000fd00000000008 */
[----:B------:R-:W-:Y:S02]  /*0ec0*/  @!P0 DADD R8, R8, UR6 ;  /* 0x0000000608088e29 */ /* 0x000fe40008000000 */
[----:B------:R-:W-:Y:S01]  /*0ed0*/  @P0 DADD R8, -R10, UR6 ;  /* 0x000000060a080e29 */ /* 0x000fe20008000100 */
[----:B------:R-:W-:Y:S10]  /*0ee0*/  BRA `(.L_x_58) ;  /* 0x0000000400207947 */ /* 0x000ff40003800000 */
.L_x_57:
[----:B------:R-:W-:Y:S01]  /*0ef0*/  DADD R10, -|R8|, 1 ;  /* 0x3ff00000080a7429 */ /* 0x000fe20000000300 */
[----:B------:R-:W-:Y:S01]  /*0f00*/  IMAD.MOV.U32 R30, RZ, RZ, 0x66faac4b ;  /* 0x66faac4bff1e7424 */ /* 0x000fe200078e00ff */
[----:B------:R-:W-:Y:S01]  /*0f10*/  MOV R31, 0x3ebac2fe ;  /* 0x3ebac2fe001f7802 */ /* 0x000fe20000000f00 */
[----:B------:R-:W-:Y:S01]  /*0f20*/  UMOV UR6, 0x71155f70 ;  /* 0x71155f7000067882 */ /* 0x000fe20000000000 */
[----:B------:R-:W-:-:S04]  /*0f30*/  UMOV UR7, 0x3ec715b3 ;  /* 0x3ec715b300077882 */ /* 0x000fc80000000000 */
[----:B------:R-:W-:Y:S01]  /*0f40*/  DFMA R30, R10, UR6, -R30 ;  /* 0x000000060a1e7c2b */ /* 0x000fe2000800081e */
[----:B------:R-:W-:Y:S01]  /*0f50*/  UMOV UR6, 0x8efcd9b8 ;  /* 0x8efcd9b800067882 */ /* 0x000fe20000000000 */
[----:B------:R-:W-:Y:S01]  /*0f60*/  UMOV UR7, 0x3ed9a9b8 ;  /* 0x3ed9a9b800077882 */ /* 0x000fe20000000000 */
[----:B------:R-:W-:-:S05]  /*0f70*/  ISETP.GE.AND P0, PT, R11, 0x1, PT ;  /* 0x000000010b00780c */ /* 0x000fca0003f06270 */
[----:B------:R-:W-:Y:S01]  /*0f80*/  DFMA R30, R10, R30, UR6 ;  /* 0x000000060a1e7e2b */ /* 0x000fe2000800001e */
[----:B------:R-:W-:Y:S01]  /*0f90*/  UMOV UR6, 0xa8a0c4c3 ;  /* 0xa8a0c4c300067882 */ /* 0x000fe20000000000 */
[----:B------:R-:W-:-:S06]  /*0fa0*/  UMOV UR7, 0x3edd0f40 ;  /* 0x3edd0f4000077882 */ /* 0x000fcc0000000000 */
[----:B------:R-:W-:Y:S01]  /*0fb0*/  DFMA R38, R10, R30, UR6 ;  /* 0x000000060a267e2b */ /* 0x000fe2000800001e */
[----:B------:R-:W-:Y:S01]  /*0fc0*/  UMOV UR6, 0xfa9e0e1f ;  /* 0xfa9e0e1f00067882 */ /* 0x000fe20000000000 */
[----:B------:R-:W-:Y:S01]  /*0fd0*/  UMOV UR7, 0x3ef46d4c ;  /* 0x3ef46d4c00077882 */ /* 0x000fe20000000000 */
[----:B------:R-:W-:Y:S02]  /*0fe0*/  VIADD R31, R11, 0xfff00000 ;  /* 0xfff000000b1f7836 */ /* 0x000fe40000000000 */
[----:B------:R-:W-:-:S03]  /*0ff0*/  IMAD.MOV.U32 R30, RZ, RZ, R10 ;  /* 0x000000ffff1e7224 */ /* 0x000fc600078e000a */
[----:B------:R-:W-:Y:S01]  /*1000*/  DFMA R40, R10, R38, UR6 ;  /* 0x000000060a287e2b */ /* 0x000fe20008000026 */
[----:B------:R-:W-:Y:S01]  /*1010*/  UMOV UR6, 0x8d1e2422 ;  /* 0x8d1e242200067882 */ /* 0x000fe20000000000 */
[----:B------:R-:W-:Y:S01]  /*1020*/  UMOV UR7, 0x3f079c16 ;  /* 0x3f079c1600077882 */ /* 0x000fe20000000000 */
[----:B------:R-:W0:Y:S01]  /*1030*/  MUFU.RSQ64H R39, R31 ;  /* 0x0000001f00277308 */ /* 0x000e220000001c00 */
[----:B------:R-:W-:-:S04]  /*1040*/  IMAD.MOV.U32 R38, RZ, RZ, RZ ;  /* 0x000000ffff267224 */ /* 0x000fc800078e00ff */
[----:B------:R-:W-:Y:S01]  /*1050*/  DFMA R40, R10, R40, UR6 ;  /* 0x000000060a287e2b */ /* 0x000fe20008000028 */
[----:B------:R-:W-:Y:S01]  /*1060*/  UMOV UR6, 0xc3bca540 ;  /* 0xc3bca54000067882 */ /* 0x000fe20000000000 */
[----:B------:R-:W-:-:S06]  /*1070*/  UMOV UR7, 0x3f1c9a88 ;  /* 0x3f1c9a8800077882 */ /* 0x000fcc0000000000 */
[----:B------:R-:W-:Y:S01]  /*1080*/  DFMA R40, R10, R40, UR6 ;  /* 0x000000060a287e2b */ /* 0x000fe20008000028 */
[----:B------:R-:W-:Y:S01]  /*1090*/  UMOV UR6, 0x4bd476df ;  /* 0x4bd476df00067882 */ /* 0x000fe20000000000 */
[----:B------:R-:W-:Y:S01]  /*10a0*/  UMOV UR7, 0x3f31c4e6 ;  /* 0x3f31c4e600077882 */ /* 0x000fe20000000000 */
[----:B0-----:R-:W-:-:S05]  /*10b0*/  DMUL R60, R30, R38 ;  /* 0x000000261e3c7228 */ /* 0x001fca0000000000 */
[----:B------:R-:W-:Y:S01]  /*10c0*/  DFMA R64, R10, R40, UR6 ;  /* 0x000000060a407e2b */ /* 0x000fe20008000028 */
[----:B------:R-:W-:Y:S01]  /*10d0*/  UMOV UR6, 0x60009c8f ;  /* 0x60009c8f00067882 */ /* 0x000fe20000000000 */
[----:B------:R-:W-:Y:S01]  /*10e0*/  UMOV UR7, 0x3f46e8ba ;  /* 0x3f46e8ba00077882 */ /* 0x000fe20000000000 */
[----:B------:R-:W-:Y:S01]  /*10f0*/  VIADD R41, R39, 0xfff00000 ;  /* 0xfff0000027297836 */ /* 0x000fe20000000000 */
[----:B------:R-:W-:Y:S01]  /*1100*/  DFMA R62, R60, -R60, R30 ;  /* 0x8000003c3c3e722b */ /* 0x000fe2000000001e */
[----:B------:R-:W-:-:S03]  /*1110*/  MOV R40, RZ ;  /* 0x000000ff00287202 */ /* 0x000fc60000000f00 */
[----:B------:R-:W-:Y:S01]  /*1120*/  DFMA R64, R10, R64, UR6 ;  /* 0x000000060a407e2b */ /* 0x000fe20008000040 */
[----:B------:R-:W-:Y:S01]  /*1130*/  UMOV UR6, 0xc62b05a2 ;  /* 0xc62b05a200067882 */ /* 0x000fe20000000000 */
[----:B------:R-:W-:Y:S02]  /*1140*/  UMOV UR7, 0x3f5f1c71 ;  /* 0x3f5f1c7100077882 */ /* 0x000fe40000000000 */
[----:B------:R-:W-:-:S04]  /*1150*/  DFMA R60, R40, R62, R60 ;  /* 0x0000003e283c722b */ /* 0x000fc8000000003c */
[----:B------:R-:W-:Y:S01]  /*1160*/  DFMA R64, R10, R64, UR6 ;  /* 0x000000060a407e2b */ /* 0x000fe20008000040 */
[----:B------:R-:W-:Y:S01]  /*1170*/  UMOV UR6, 0xb6dc9f2c ;  /* 0xb6dc9f2c00067882 */ /* 0x000fe20000000000 */
[----:B------:R-:W-:Y:S02]  /*1180*/  UMOV UR7, 0x3f76db6d ;  /* 0x3f76db6d00077882 */ /* 0x000fe40000000000 */
[-C--:B------:R-:W-:Y:S02]  /*1190*/  DFMA R38, R38, -R60.reuse, 1 ;  /* 0x3ff000002626742b */ /* 0x080fe4000000083c */
[----:B------:R-:W-:Y:S02]  /*11a0*/  DFMA R30, R60, -R60, R30 ;  /* 0x8000003c3c1e722b */ /* 0x000fe4000000001e */
[----:B------:R-:W-:Y:S01]  /*11b0*/  DFMA R64, R10, R64, UR6 ;  /* 0x000000060a407e2b */ /* 0x000fe20008000040 */
[----:B------:R-:W-:Y:S01]  /*11c0*/  UMOV UR6, 0x3333329c ;  /* 0x3333329c00067882 */ /* 0x000fe20000000000 */
[----:B------:R-:W-:-:S02]  /*11d0*/  UMOV UR7, 0x3f933333 ;  /* 0x3f93333300077882 */ /* 0x000fc40000000000 */
[----:B------:R-:W-:-:S04]  /*11e0*/  DFMA R38, R40, R38, R40 ;  /* 0x000000262826722b */ /* 0x000fc80000000028 */
[----:B------:R-:W-:Y:S01]  /*11f0*/  DFMA R64, R10, R64, UR6 ;  /* 0x000000060a407e2b */ /* 0x000fe20008000040 */
[----:B------:R-:W-:Y:S01]  /*1200*/  UMOV UR6, 0x55555555 ;  /* 0x5555555500067882 */ /* 0x000fe20000000000 */
[----:B------:R-:W-:Y:S02]  /*1210*/  UMOV UR7, 0x3fb55555 ;  /* 0x3fb5555500077882 */ /* 0x000fe40000000000 */
[----:B------:R-:W-:Y:S02]  /*1220*/  DFMA R30, R38, R30, R60 ;  /* 0x0000001e261e722b */ /* 0x000fe4000000003c */
[----:B------:R-:W-:Y:S02]  /*1230*/  DMUL R38, RZ, |R8| ;  /* 0x40000008ff267228 */ /* 0x000fe40000000000 */
[----:B------:R-:W-:Y:S01]  /*1240*/  DFMA R64, R10, R64, UR6 ;  /* 0x000000060a407e2b */ /* 0x000fe20008000040 */
[----:B------:R-:W-:Y:S01]  /*1250*/  UMOV UR6, 0x33145c07 ;  /* 0x33145c0700067882 */ /* 0x000fe20000000000 */
[----:B------:R-:W-:-:S04]  /*1260*/  UMOV UR7, 0x3ca1a626 ;  /* 0x3ca1a62600077882 */ /* 0x000fc80000000000 */
[----:B------:R-:W-:Y:S02]  /*1270*/  VIADD R31, R31, 0x100000 ;  /* 0x001000001f1f7836 */ /* 0x000fe40000000000 */
[----:B------:R-:W-:-:S08]  /*1280*/  DMUL R64, R10, R64 ;  /* 0x000000400a407228 */ /* 0x000fd00000000000 */
[----:B------:R-:W-:-:S10]  /*1290*/  DFMA R64, R30, R64, R30 ;  /* 0x000000401e40722b */ /* 0x000fd4000000001e */
[----:B------:R-:W-:Y:S02]  /*12a0*/  FSEL R38, R38, R64, !P0 ;  /* 0x0000004026267208 */ /* 0x000fe40004000000 */
[----:B------:R-:W-:Y:S02]  /*12b0*/  FSEL R39, R39, R65, !P0 ;  /* 0x0000004127277208 */ /* 0x000fe40004000000 */
[----:B------:R-:W-:-:S04]  /*12c0*/  ISETP.GE.AND P0, PT, R11, RZ, PT ;  /* 0x000000ff0b00720c */ /* 0x000fc80003f06270 */
[----:B------:R-:W-:-:S10]  /*12d0*/  DMUL R30, R38, +INF ;  /* 0x7ff00000261e7828 */ /* 0x000fd40000000000 */
[----:B------:R-:W-:Y:S02]  /*12e0*/  FSEL R30, R30, R38, !P0 ;  /* 0x000000261e1e7208 */ /* 0x000fe40004000000 */
[----:B------:R-:W-:Y:S02]  /*12f0*/  FSEL R31, R31, R39, !P0 ;  /* 0x000000271f1f7208 */ /* 0x000fe40004000000 */
[----:B------:R-:W-:-:S04]  /*1300*/  ISETP.GE.AND P0, PT, R9, RZ, PT ;  /* 0x000000ff0900720c */ /* 0x000fc80003f06270 */
[----:B------:R-:W-:Y:S01]  /*1310*/  DADD R10, R30, -UR6 ;  /* 0x800000061e0a7e29 */ /* 0x000fe20008000000 */
[----:B------:R-:W-:Y:S01]  /*1320*/  UMOV UR6, 0x54442d18 ;  /* 0x54442d1800067882 */ /* 0x000fe20000000000 */
[----:B------:R-:W-:-:S06]  /*1330*/  UMOV UR7, 0x400921fb ;  /* 0x400921fb00077882 */ /* 0x000fcc0000000000 */
[----:B------:R-:W-:-:S10]  /*1340*/  DADD R10, -R10, UR6 ;  /* 0x000000060a0a7e29 */ /* 0x000fd40008000100 */
[----:B------:R-:W-:Y:S02]  /*1350*/  FSEL R8, R10, R30, !P0 ;  /* 0x0000001e0a087208 */ /* 0x000fe40004000000 */
[----:B------:R-:W-:-:S07]  /*1360*/  FSEL R9, R11, R31, !P0 ;  /* 0x0000001f0b097208 */ /* 0x000fce0004000000 */
.L_x_58:
[----:B------:R-:W-:Y:S05]  /*1370*/  BSYNC.RECONVERGENT B0 ;  /* 0x0000000000007941 */ /* 0x000fea0003800200 */
.L_x_56:
[----:B------:R-:W-:Y:S01]  /*1380*/  DMUL R10, R42, R26 ;  /* 0x0000001a2a0a7228 */ /* 0x000fe20000000000 */
[----:B------:R-:W-:Y:S01]  /*1390*/  UMOV UR6, 0xa0b5ed8d ;  /* 0xa0b5ed8d00067882 */ /* 0x000fe20000000000 */
[----:B------:R-:W-:Y:S01]  /*13a0*/  UMOV UR7, 0x3eb0c6f7 ;  /* 0x3eb0c6f700077882 */ /* 0x000fe20000000000 */
[----:B------:R-:W-:Y:S01]  /*13b0*/  DADD R30, -RZ, -R8 ;  /* 0x00000000ff1e7229 */ /* 0x000fe20000000908 */
[----:B------:R-:W-:Y:S01]  /*13c0*/  BSSY.RECONVERGENT B0, `(.L_x_59) ;  /* 0x0000012000007945 */ /* 0x000fe20003800200 */
[----:B-----5:R-:W-:-:S03]  /*13d0*/  DSETP.GT.AND P1, PT, R28, UR6, PT ;  /* 0x000000061c007e2a */ /* 0x020fc6000bf24000 */
[----:B------:R-:W-:-:S08]  /*13e0*/  DFMA R10, R44, R56, R10 ;  /* 0x000000382c0a722b */ /* 0x000fd0000000000a */
[----:B------:R-:W-:-:S08]  /*13f0*/  DFMA R10, R12, R24, R10 ;  /* 0x000000180c0a722b */ /* 0x000fd0000000000a */
[----:B------:R-:W-:-:S06]  /*1400*/  DSETP.GEU.AND P0, PT, R10, RZ, PT ;  /* 0x000000ff0a00722a */ /* 0x000fcc0003f0e000 */
[----:B------:R-:W-:Y:S02]  /*1410*/  FSEL R30, R30, R8, !P0 ;  /* 0x000000081e1e7208 */ /* 0x000fe40004000000 */
[----:B------:R-:W-:Y:S01]  /*1420*/  FSEL R31, R31, R9, !P0 ;  /* 0x000000091f1f7208 */ /* 0x000fe20004000000 */
[----:B------:R-:W-:Y:S06]  /*1430*/  @!P1 BRA `(.L_x_60) ;  /* 0x0000000000109947 */ /* 0x000fec0003800000 */
[----:B------:R-:W-:-:S06]  /*1440*/  DSETP.GEU.AND P0, PT, |R8|, UR6, PT ;  /* 0x0000000608007e2a */ /* 0x000fcc000bf0e200 */
[----:B------:R-:W-:-:S14]  /*1450*/  DSETP.GEU.OR P0, PT, R30, RZ, !P0 ;  /* 0x000000ff1e00722a */ /* 0x000fdc000470e400 */
[----:B------:R-:W-:Y:S05]  /*1460*/  @P0 EXIT ;  /* 0x000000000000094d */ /* 0x000fea0003800000 */
[----:B------:R-:W-:Y:S05]  /*1470*/  BRA `(.L_x_61) ;  /* 0x0000000000187947 */ /* 0x000fea0003800000 */
.L_x_60:
[----:B------:R-:W-:Y:S01]  /*1480*/  DSETP.GT.AND P0, PT, R30, RZ, PT ;  /* 0x000000ff1e00722a */ /* 0x000fe20003f04000 */
[----:B------:R-:W-:Y:S01]  /*1490*/  UMOV UR8, 0xa0b5ed8d ;  /* 0xa0b5ed8d00087882 */ /* 0x000fe20000000000 */
[----:B------:R-:W-:-:S04]  /*14a0*/  UMOV UR9, 0x3eb0c6f7 ;  /* 0x3eb0c6f700097882 */ /* 0x000fc80000000000 */
[----:B------:R-:W-:-:S06]  /*14b0*/  DSETP.GEU.OR P0, PT, R28, -UR8, !P0 ;  /* 0x800000081c007e2a */ /* 0x000fcc000c70e400 */
[----:B------:R-:W-:-:S14]  /*14c0*/  DSETP.LT.OR P0, PT, |R8|, UR6, P0 ;  /* 0x0000000608007e2a */ /* 0x000fdc0008701600 */
[----:B------:R-:W-:Y:S05]  /*14d0*/  @P0 EXIT ;  /* 0x000000000000094d */ /* 0x000fea0003800000 */
.L_x_61:
[----:B------:R-:W-:Y:S05]  /*14e0*/  BSYNC.RECONVERGENT B0 ;  /* 0x0000000000007941 */ /* 0x000fea0003800200 */
.L_x_59:
[----:B------:R-:W-:Y:S01]  /*14f0*/  DMUL R8, R46, R46 ;  /* 0x0000002e2e087228 */ /* 0x000fe20000000000 */
[----:B------:R-:W-:Y:S01]  /*1500*/  UMOV UR6, 0x812dea11 ;  /* 0x812dea1100067882 */ /* 0x000fe20000000000 */
[----:B------:R-:W-:Y:S01]  /*1510*/  UMOV UR7, 0x3d719799 ;  /* 0x3d71979900077882 */ /* 0x000fe20000000000 */
[----:B------:R-:W-:Y:S01]  /*1520*/  IMAD.MOV.U32 R28, RZ, RZ, 0x0 ;  /* 0x00000000ff1c7424 */ /* 0x000fe200078e00ff */
[----:B------:R-:W-:Y:S01]  /*1530*/  BSSY.RECONVERGENT B0, `(.L_x_62) ;  /* 0x000001e000007945 */ /* 0x000fe20003800200 */
[----:B------:R-:W-:-:S03]  /*1540*/  IMAD.MOV.U32 R29, RZ, RZ, 0x3fd80000 ;  /* 0x3fd80000ff1d7424 */ /* 0x000fc600078e00ff */
        /* <DEDUP_REMOVED lines=12> */
[----:B------:R-:W-:Y:S01]  /*1610*/  IADD3 R39, PT, PT, R41, -0x100000, RZ ;  /* 0xfff0000029277810 */ /* 0x000fe20007ffe0ff */
[----:B------:R-:W-:-:S05]  /*1620*/  IMAD.MOV.U32 R38, RZ, RZ, R40 ;  /* 0x000000ffff267224 */ /* 0x000fca00078e0028 */
[----:B------:R-:W-:-:S08]  /*1630*/  DFMA R60, R10, -R10, R62 ;  /* 0x8000000a0a3c722b */ /* 0x000fd0000000003e */
        /* <DEDUP_REMOVED lines=8> */
[----:B------:R-:W-:Y:S02]  /*16c0*/  IMAD.MOV.U32 R41, RZ, RZ, R11 ;  /* 0x000000ffff297224 */ /* 0x000fe400078e000b */
[----:B------:R-:W-:-:S07]  /*16d0*/  IMAD.MOV.U32 R63, RZ, RZ, R39 ;  /* 0x000000ffff3f7224 */ /* 0x000fce00078e0027 */
[----:B------:R-:W-:Y:S05]  /*16e0*/  CALL.REL.NOINC `($__internal_5_$__cuda_sm20_dsqrt_rn_f64_mediumpath_v1) ;  /* 0x0000001c00e07944 */ /* 0x000fea0003c00000 */
[----:B------:R-:W-:Y:S01]  /*16f0*/  IMAD.MOV.U32 R28, RZ, RZ, R10 ;  /* 0x000000ffff1c7224 */ /* 0x000fe200078e000a */
[----:B------:R-:W-:-:S07]  /*1700*/  MOV R29, R11 ;  /* 0x0000000b001d7202 */ /* 0x000fce0000000f00 */
.L_x_63:
[----:B------:R-:W-:Y:S05]  /*1710*/  BSYNC.RECONVERGENT B0 ;  /* 0x0000000000007941 */ /* 0x000fea0003800200 */
.L_x_62:
[----:B------:R-:W-:Y:S01]  /*1720*/  DMUL R8, R16, R16 ;  /* 0x0000001010087228 */ /* 0x000fe20000000000 */
[----:B------:R-:W-:Y:S01]  /*1730*/  IMAD.MOV.U32 R10, RZ, RZ, 0x1 ;  /* 0x00000001ff0a7424 */ /* 0x000fe200078e00ff */
[----:B------:R-:W-:Y:S01]  /*1740*/  FSETP.GEU.AND P1, PT, |R29|, 6.5827683646048100446e-37, PT ;  /* 0x036000001d00780b */ /* 0x000fe20003f2e200 */
[----:B------:R-:W-:Y:S01]  /*1750*/  BSSY.RECONVERGENT B0, `(.L_x_64) ;  /* 0x0000017000007945 */ /* 0x000fe20003800200 */
[----:B------:R-:W-:Y:S02]  /*1760*/  DMUL R2, R2, R2 ;  /* 0x0000000202027228 */ /* 0x000fe40000000000 */
[----:B------:R-:W0:Y:S02]  /*1770*/  MUFU.RCP64H R11, R9 ;  /* 0x00000009000b7308 */ /* 0x000e240000001800 */
[----:B0-----:R-:W-:-:S08]  /*1780*/  DFMA R16, -R8, R10, 1 ;  /* 0x3ff000000810742b */ /* 0x001fd0000000010a */
[----:B------:R-:W-:-:S08]  /*1790*/  DFMA R16, R16, R16, R16 ;  /* 0x000000101010722b */ /* 0x000fd00000000010 */
[----:B------:R-:W-:-:S08]  /*17a0*/  DFMA R16, R10, R16, R10 ;  /* 0x000000100a10722b */ /* 0x000fd0000000000a */
[----:B------:R-:W-:-:S08]  /*17b0*/  DFMA R10, -R8, R16, 1 ;  /* 0x3ff00000080a742b */ /* 0x000fd00000000110 */
[----:B------:R-:W-:-:S08]  /*17c0*/  DFMA R10, R16, R10, R16 ;  /* 0x0000000a100a722b */ /* 0x000fd00000000010 */
[----:B------:R-:W-:-:S08]  /*17d0*/  DMUL R16, R10, R28 ;  /* 0x0000001c0a107228 */ /* 0x000fd00000000000 */
[----:B------:R-:W-:-:S08]  /*17e0*/  DFMA R38, -R8, R16, R28 ;  /* 0x000000100826722b */ /* 0x000fd0000000011c */
[----:B------:R-:W-:Y:S02]  /*17f0*/  DFMA R10, R10, R38, R16 ;  /* 0x000000260a0a722b */ /* 0x000fe40000000010 */
[----:B------:R-:W-:-:S08]  /*1800*/  DMUL R16, R28, R28 ;  /* 0x0000001c1c107228 */ /* 0x000fd00000000000 */
[----:B------:R-:W-:-:S05]  /*1810*/  FFMA R5, RZ, R9, R11 ;  /* 0x00000009ff057223 */ /* 0x000fca000000000b */
[----:B------:R-:W-:-:S13]  /*1820*/  FSETP.GT.AND P0, PT, |R5|, 1.469367938527859385e-39, PT ;  /* 0x001000000500780b */ /* 0x000fda0003f04200 */
[----:B------:R-:W-:Y:S05]  /*1830*/  @P0 BRA P1, `(.L_x_65) ;  /* 0x0000000000200947 */ /* 0x000fea0000800000 */
[----:B------:R-:W-:Y:S01]  /*1840*/  IMAD.MOV.U32 R10, RZ, RZ, R8 ;  /* 0x000000ffff0a7224 */ /* 0x000fe200078e0008 */
[----:B------:R-:W-:Y:S01]  /*1850*/  MOV R5, 0x18a0 ;  /* 0x000018a000057802 */ /* 0x000fe20000000f00 */
[----:B------:R-:W-:Y:S01]  /*1860*/  IMAD.MOV.U32 R8, RZ, RZ, R9 ;  /* 0x000000ffff087224 */ /* 0x000fe200078e0009 */
[----:B------:R-:W-:Y:S01]  /*1870*/  MOV R9, R29 ;  /* 0x0000001d00097202 */ /* 0x000fe20000000f00 */
[----:B------:R-:W-:-:S07]  /*1880*/  IMAD.MOV.U32 R6, RZ, RZ, R28 ;  /* 0x000000ffff067224 */ /* 0x000fce00078e001c */
[----:B------:R-:W-:Y:S05]  /*1890*/  CALL.REL.NOINC `($__internal_4_$__cuda_sm20_div_rn_f64_full) ;  /* 0x0000001400dc7944 */ /* 0x000fea0003c00000 */
[----:B------:R-:W-:Y:S02]  /*18a0*/  IMAD.MOV.U32 R10, RZ, RZ, R6 ;  /* 0x000000ffff0a7224 */ /* 0x000fe400078e0006 */
[----:B------:R-:W-:-:S07]  /*18b0*/  IMAD.MOV.U32 R11, RZ, RZ, R8 ;  /* 0x000000ffff0b7224 */ /* 0x000fce00078e0008 */
.L_x_65:
[----:B------:R-:W-:Y:S05]  /*18c0*/  BSYNC.RECONVERGENT B0 ;  /* 0x0000000000007941 */ /* 0x000fea0003800200 */
.L_x_64:
[----:B------:R-:W0:Y:S01]  /*18d0*/  MUFU.RCP64H R9, R3 ;  /* 0x0000000300097308 */ /* 0x000e220000001800 */
[----:B------:R-:W-:Y:S01]  /*18e0*/  IMAD.MOV.U32 R8, RZ, RZ, 0x1 ;  /* 0x00000001ff087424 */ /* 0x000fe200078e00ff */
[----:B------:R-:W-:Y:S01]  /*18f0*/  BSSY.RECONVERGENT B0, `(.L_x_66) ;  /* 0x0000019000007945 */ /* 0x000fe20003800200 */
[-C--:B------:R-:W-:Y:S02]  /*1900*/  DMUL R26, R26, R10.reuse ;  /* 0x0000000a1a1a7228 */ /* 0x080fe40000000000 */
[----:B------:R-:W-:Y:S02]  /*1910*/  DMUL R24, R24, R10 ;  /* 0x0000000a18187228 */ /* 0x000fe40000000000 */
[----:B0-----:R-:W-:-:S08]  /*1920*/  DFMA R38, -R2, R8, 1 ;  /* 0x3ff000000226742b */ /* 0x001fd00000000108 */
[----:B------:R-:W-:-:S08]  /*1930*/  DFMA R38, R38, R38, R38 ;  /* 0x000000262626722b */ /* 0x000fd00000000026 */
[----:B------:R-:W-:-:S08]  /*1940*/  DFMA R38, R8, R38, R8 ;  /* 0x000000260826722b */ /* 0x000fd00000000008 */
[----:B------:R-:W-:-:S08]  /*1950*/  DFMA R8, -R2, R38, 1 ;  /* 0x3ff000000208742b */ /* 0x000fd00000000126 */
[----:B------:R-:W-:-:S08]  /*1960*/  DFMA R8, R38, R8, R38 ;  /* 0x000000082608722b */ /* 0x000fd00000000026 */
[----:B------:R-:W-:-:S08]  /*1970*/  DMUL R38, R8, -R28 ;  /* 0x8000001c08267228 */ /* 0x000fd00000000000 */
[----:B------:R-:W-:-:S08]  /*1980*/  DFMA R40, -R2, R38, -R28 ;  /* 0x000000260228722b */ /* 0x000fd0000000091c */
[----:B------:R-:W-:Y:S02]  /*1990*/  DFMA R8, R8, R40, R38 ;  /* 0x000000280808722b */ /* 0x000fe40000000026 */
[----:B------:R-:W-:Y:S02]  /*19a0*/  DADD R38, -RZ, -R28 ;  /* 0x00000000ff267229 */ /* 0x000fe4000000091c */
[----:B------:R-:W-:-:S06]  /*19b0*/  DMUL R28, R56, R10 ;  /* 0x0000000a381c7228 */ /* 0x000fcc0000000000 */
[----:B------:R-:W-:Y:S02]  /*19c0*/  FFMA R5, RZ, R3, R9 ;  /* 0x00000003ff057223 */ /* 0x000fe40000000009 */
[----:B------:R-:W-:-:S03]  /*19d0*/  FSETP.GEU.AND P1, PT, |R39|, 6.5827683646048100446e-37, PT ;  /* 0x036000002700780b */ /* 0x000fc60003f2e200 */
[----:B------:R-:W-:-:S13]  /*19e0*/  FSETP.GT.AND P0, PT, |R5|, 1.469367938527859385e-39, PT ;  /* 0x001000000500780b */ /* 0x000fda0003f04200 */
[----:B------:R-:W-:Y:S05]  /*19f0*/  @P0 BRA P1, `(.L_x_67) ;  /* 0x0000000000200947 */ /* 0x000fea0000800000 */
[----:B------:R-:W-:Y:S01]  /*1a00*/  IMAD.MOV.U32 R6, RZ, RZ, R38 ;  /* 0x000000ffff067224 */ /* 0x000fe200078e0026 */
[----:B------:R-:W-:Y:S01]  /*1a10*/  MOV R9, R39 ;  /* 0x0000002700097202 */ /* 0x000fe20000000f00 */
[----:B------:R-:W-:Y:S01]  /*1a20*/  IMAD.MOV.U32 R10, RZ, RZ, R2 ;  /* 0x000000ffff0a7224 */ /* 0x000fe200078e0002 */
[----:B------:R-:W-:Y:S01]  /*1a30*/  MOV R5, 0x1a60 ;  /* 0x00001a6000057802 */ /* 0x000fe20000000f00 */
[----:B------:R-:W-:-:S07]  /*1a40*/  IMAD.MOV.U32 R8, RZ, RZ, R3 ;  /* 0x000000ffff087224 */ /* 0x000fce00078e0003 */
[----:B------:R-:W-:Y:S05]  /*1a50*/  CALL.REL.NOINC `($__internal_4_$__cuda_sm20_div_rn_f64_full) ;  /* 0x00000014006c7944 */ /* 0x000fea0003c00000 */
[----:B------:R-:W-:Y:S02]  /*1a60*/  IMAD.MOV.U32 R9, RZ, RZ, R8 ;  /* 0x000000ffff097224 */ /* 0x000fe400078e0008 */
[----:B------:R-:W-:-:S07]  /*1a70*/  IMAD.MOV.U32 R8, RZ, RZ, R6 ;  /* 0x000000ffff087224 */ /* 0x000fce00078e0006 */
.L_x_67:
[----:B------:R-:W-:Y:S05]  /*1a80*/  BSYNC.RECONVERGENT B0 ;  /* 0x0000000000007941 */ /* 0x000fea0003800200 */
.L_x_66:
[----:B------:R-:W0:Y:S01]  /*1a90*/  MUFU.RCP64H R3, R17 ;  /* 0x0000001100037308 */ /* 0x000e220000001800 */
[----:B------:R-:W-:Y:S01]  /*1aa0*/  MOV R2, 0x1 ;  /* 0x0000000100027802 */ /* 0x000fe20000000f00 */
[----:B------:R-:W-:Y:S01]  /*1ab0*/  DMUL R52, R52, R46 ;  /* 0x0000002e34347228 */ /* 0x000fe20000000000 */
[----:B------:R-:W-:Y:S01]  /*1ac0*/  BSSY.RECONVERGENT B0, `(.L_x_68) ;  /* 0x000001d000007945 */ /* 0x000fe20003800200 */
[----:B------:R-:W-:Y:S02]  /*1ad0*/  DMUL R42, R46, R42 ;  /* 0x0000002a2e2a7228 */ /* 0x000fe40000000000 */
[-C--:B------:R-:W-:Y:S02]  /*1ae0*/  DMUL R22, R22, R8.reuse ;  /* 0x0000000816167228 */ /* 0x080fe40000000000 */
[----:B------:R-:W-:Y:S02]  /*1af0*/  DMUL R20, R20, R8 ;  /* 0x0000000814147228 */ /* 0x000fe40000000000 */
[----:B------:R-:W-:-:S02]  /*1b00*/  DFMA R52, R54, R48, R52 ;  /* 0x000000303634722b */ /* 0x000fc40000000034 */
[----:B------:R-:W-:Y:S02]  /*1b10*/  DFMA R42, R48, R44, R42 ;  /* 0x0000002c302a722b */ /* 0x000fe4000000002a */
[----:B------:R-:W-:Y:S02]  /*1b20*/  DMUL R18, R18, R8 ;  /* 0x0000000812127228 */ /* 0x000fe40000000000 */
[----:B0-----:R-:W-:Y:S02]  /*1b30*/  DFMA R10, -R16, R2, 1 ;  /* 0x3ff00000100a742b */ /* 0x001fe40000000102 */
[----:B------:R-:W-:Y:S02]  /*1b40*/  DFMA R50, R50, R14, R52 ;  /* 0x0000000e3232722b */ /* 0x000fe40000000034 */
[----:B------:R-:W-:-:S04]  /*1b50*/  DFMA R12, R14, R12, R42 ;  /* 0x0000000c0e0c722b */ /* 0x000fc8000000002a */
[----:B------:R-:W-:-:S04]  /*1b60*/  DFMA R10, R10, R10, R10 ;  /* 0x0000000a0a0a722b */ /* 0x000fc8000000000a */
[----:B------:R-:W-:-:S04]  /*1b70*/  FSETP.GEU.AND P1, PT, |R51|, 6.5827683646048100446e-37, PT ;  /* 0x036000003300780b */ /* 0x000fc80003f2e200 */
        /* <DEDUP_REMOVED lines=14> */
[----:B------:R-:W-:Y:S05]  /*1c60*/  CALL.REL.NOINC `($__internal_4_$__cuda_sm20_div_rn_f64_full) ;  /* 0x0000001000e87944 */ /* 0x000fea0003c00000 */
[----:B------:R-:W-:Y:S01]  /*1c70*/  MOV R2, R6 ;  /* 0x0000000600027202 */ /* 0x000fe20000000f00 */
[----:B------:R-:W-:-:S07]  /*1c80*/  IMAD.MOV.U32 R3, RZ, RZ, R8 ;  /* 0x000000ffff037224 */ /* 0x000fce00078e0008 */
.L_x_69:
[----:B------:R-:W-:Y:S05]  /*1c90*/  BSYNC.RECONVERGENT B0 ;  /* 0x0000000000007941 */ /* 0x000fea0003800200 */
.L_x_68:
        /* <DEDUP_REMOVED lines=23> */
.L_x_71:
[----:B------:R-:W-:Y:S05]  /*1e10*/  BSYNC.RECONVERGENT B0 ;  /* 0x0000000000007941 */ /* 0x000fea0003800200 */
.L_x_70:
[----:B------:R-:W0:Y:S02]  /*1e20*/  LDCU.64 UR6, c[0x0][0x3a0] ;  /* 0x00007400ff0677ac */ /* 0x000e240008000a00 */
[C---:B0-----:R-:W-:Y:S02]  /*1e30*/  IADD3 R10, P0, PT, R4.reuse, UR6, RZ ;  /* 0x00000006040a7c10 */ /* 0x041fe4000ff1e0ff */
[C---:B------:R-:W-:Y:S02]  /*1e40*/  IADD3 R16, P1, PT, R7.reuse, UR6, RZ ;  /* 0x0000000607107c10 */ /* 0x040fe4000ff3e0ff */
[----:B------:R-:W-:Y:S02]  /*1e50*/  LEA.HI.X.SX32 R11, R4, UR7, 0x1, P0 ;  /* 0x00000007040b7c11 */ /* 0x000fe400080f0eff */
[C---:B------:R-:W-:Y:S02]  /*1e60*/  IADD3 R14, P2, PT, R0.reuse, UR6, RZ ;  /* 0x00000006000e7c10 */ /* 0x040fe4000ff5e0ff */
[----:B------:R-:W-:Y:S01]  /*1e70*/  LEA.HI.X.SX32 R17, R7, UR7, 0x1, P1 ;  /* 0x0000000707117c11 */ /* 0x000fe200088f0eff */
[----:B------:R-:W2:Y:S01]  /*1e80*/  LDG.E.U8 R10, desc[UR4][R10.64] ;  /* 0x000000040a0a7981 */ /* 0x000ea2000c1e1100 */
[----:B------:R-:W-:-:S02]  /*1e90*/  LEA.HI.X.SX32 R15, R0, UR7, 0x1, P2 ;  /* 0x00000007000f7c11 */ /* 0x000fc400090f0eff */
[C---:B------:R-:W-:Y:S01]  /*1ea0*/  IADD3 R12, P0, PT, R58.reuse, UR6, RZ ;  /* 0x000000063a0c7c10 */ /* 0x040fe2000ff1e0ff */
[----:B------:R-:W3:Y:S03]  /*1eb0*/  LDG.E.U8 R60, desc[UR4][R16.64] ;  /* 0x00000004103c7981 */ /* 0x000ee6000c1e1100 */
[----:B------:R-:W-:Y:S01]  /*1ec0*/  LEA.HI.X.SX32 R13, R58, UR7, 0x1, P0 ;  /* 0x000000073a0d7c11 */ /* 0x000fe200080f0eff */
[----:B------:R-:W4:Y:S04]  /*1ed0*/  LDG.E.U8 R61, desc[UR4][R14.64] ;  /* 0x000000040e3d7981 */ /* 0x000f28000c1e1100 */
[----:B------:R0:W5:Y:S01]  /*1ee0*/  LDG.E.U8 R5, desc[UR4][R12.64] ;  /* 0x000000040c057981 */ /* 0x000162000c1e1100 */
[----:B------:R-:W-:-:S02]  /*1ef0*/  DADD R52, R2, -1 ;  /* 0xbff0000002347429 */ /* 0x000fc40000000000 */
[-C--:B------:R-:W-:Y:S02]  /*1f00*/  DMUL R56, R22, R8.reuse ;  /* 0x0000000816387228 */ /* 0x080fe40000000000 */
[----:B------:R-:W-:Y:S02]  /*1f10*/  DMUL R54, R20, R8 ;  /* 0x0000000814367228 */ /* 0x000fe40000000000 */
[----:B------:R-:W-:Y:S02]  /*1f20*/  DADD R46, R8, -1 ;  /* 0xbff00000082e7429 */ /* 0x000fe40000000000 */
[-C--:B------:R-:W-:Y:S02]  /*1f30*/  DMUL R50, R28, R2.reuse ;  /* 0x000000021c327228 */ /* 0x080fe40000000000 */
[----:B------:R-:W-:Y:S02]  /*1f40*/  DMUL R48, R26, R2 ;  /* 0x000000021a307228 */ /* 0x000fe40000000000 */
[----:B------:R-:W-:-:S02]  /*1f50*/  DMUL R8, R18, R8 ;  /* 0x0000000812087228 */ /* 0x000fc40000000000 */
[----:B------:R-:W-:Y:S01]  /*1f60*/  DMUL R2, R24, R2 ;  /* 0x0000000218027228 */ /* 0x000fe20000000000 */
[----:B------:R-:W-:Y:S01]  /*1f70*/  BSSY.RECONVERGENT B0, `(.L_x_72) ;  /* 0x0000025000007945 */ /* 0x000fe20003800200 */
[-C--:B------:R-:W-:Y:S02]  /*1f80*/  DFMA R56, R28, R52.reuse, -R56 ;  /* 0x000000341c38722b */ /* 0x080fe40000000838 */
[----:B------:R-:W-:Y:S02]  /*1f90*/  DFMA R54, R26, R52, -R54 ;  /* 0x000000341a36722b */ /* 0x000fe40000000836 */
[-C--:B------:R-:W-:Y:S02]  /*1fa0*/  DFMA R50, R22, R46.reuse, -R50 ;  /* 0x0000002e1632722b */ /* 0x080fe40000000832 */
[----:B------:R-:W-:Y:S02]  /*1fb0*/  DFMA R48, R20, R46, -R48 ;  /* 0x0000002e1430722b */ /* 0x000fe40000000830 */
[----:B------:R-:W-:-:S02]  /*1fc0*/  DFMA R52, R24, R52, -R8 ;  /* 0x000000341834722b */ /* 0x000fc40000000808 */
[----:B------:R-:W-:Y:S01]  /*1fd0*/  DFMA R46, R18, R46, -R2 ;  /* 0x0000002e122e722b */ /* 0x000fe20000000802 */
[----:B------:R-:W-:Y:S02]  /*1fe0*/  CS2R R44, SRZ ;  /* 0x00000000002c7805 */ /* 0x000fe4000001ff00 */
[----:B--2---:R-:W-:Y:S02]  /*1ff0*/  LOP3.LUT P1, RZ, R10, 0x3, RZ, 0xc0, !PT ;  /* 0x000000030aff7812 */ /* 0x004fe4000782c0ff */
[----:B---3--:R-:W-:Y:S02]  /*2000*/  LOP3.LUT R60, R60, 0x3, RZ, 0xc0, !PT ;  /* 0x000000033c3c7812 */ /* 0x008fe400078ec0ff */
[----:B----4-:R-:W-:-:S09]  /*2010*/  LOP3.LUT R61, R61, 0x3, RZ, 0xc0, !PT ;  /* 0x000000033d3d7812 */ /* 0x010fd200078ec0ff */
[----:B0-----:R-:W-:Y:S05]  /*2020*/  @P1 BRA `(.L_x_73) ;  /* 0x0000000000641947 */ /* 0x001fea0003800000 */
[----:B------:R-:W0:Y:S02]  /*2030*/  LDC.64 R2, c[0x0][0x398] ;  /* 0x0000e600ff027b82 */ /* 0x000e240000000a00 */
[----:B0-----:R-:W-:-:S06]  /*2040*/  IMAD.WIDE R2, R4, 0x4, R2 ;  /* 0x0000000404027825 */ /* 0x001fcc00078e0202 */
[----:B------:R-:W2:Y:S02]  /*2050*/  LDG.E R2, desc[UR4][R2.64] ;  /* 0x0000000402027981 */ /* 0x000ea4000c1e1900 */
[----:B--2---:R-:W-:-:S13]  /*2060*/  FSETP.GT.AND P0, PT, R2, RZ, PT ;  /* 0x000000ff0200720b */ /* 0x004fda0003f04000 */
[----:B------:R-:W-:Y:S05]  /*2070*/  @!P0 BRA `(.L_x_73) ;  /* 0x0000000000508947 */ /* 0x000fea0003800000 */
[----:B------:R-:W0:Y:S01]  /*2080*/  F2F.F64.F32 R2, R2 ;  /* 0x0000000200027310 */ /* 0x000e220000201800 */
[----:B------:R-:W-:Y:S07]  /*2090*/  BSSY.RECONVERGENT B1, `(.L_x_73) ;  /* 0x0000012000017945 */ /* 0x000fee0003800200 */
[----:B0-----:R-:W0:Y:S01]  /*20a0*/  MUFU.RCP64H R9, R3 ;  /* 0x0000000300097308 */ /* 0x001e220000001800 */
[----:B------:R-:W-:-:S05]  /*20b0*/  VIADD R8, R3, 0x300402 ;  /* 0x0030040203087836 */ /* 0x000fca0000000000 */
[----:B------:R-:W-:Y:S01]  /*20c0*/  FSETP.GEU.AND P0, PT, |R8|, 5.8789094863358348022e-39, PT ;  /* 0x004004020800780b */ /* 0x000fe20003f0e200 */
[----:B0-----:R-:W-:-:S08]  /*20d0*/  DFMA R10, -R2, R8, 1 ;  /* 0x3ff00000020a742b */ /* 0x001fd00000000108 */
[----:B------:R-:W-:-:S08]  /*20e0*/  DFMA R10, R10, R10, R10 ;  /* 0x0000000a0a0a722b */ /* 0x000fd0000000000a */
[----:B------:R-:W-:-:S08]  /*20f0*/  DFMA R10, R8, R10, R8 ;  /* 0x0000000a080a722b */ /* 0x000fd00000000008 */
[----:B------:R-:W-:-:S08]  /*2100*/  DFMA R38, -R2, R10, 1 ;  /* 0x3ff000000226742b */ /* 0x000fd0000000010a */
[----:B------:R-:W-:Y:S01]  /*2110*/  DFMA R44, R10, R38, R10 ;  /* 0x000000260a2c722b */ /* 0x000fe2000000000a */
[----:B------:R-:W-:Y:S10]  /*2120*/  @P0 BRA `(.L_x_74) ;  /* 0x0000000000200947 */ /* 0x000ff40003800000 */
[----:B------:R-:W-:Y:S01]  /*2130*/  LOP3.LUT R6, R3, 0x7fffffff, RZ, 0xc0, !PT ;  /* 0x7fffffff03067812 */ /* 0x000fe200078ec0ff */
[----:B------:R-:W-:Y:S01]  /*2140*/  IMAD.MOV.U32 R9, RZ, RZ, R3 ;  /* 0x000000ffff097224 */ /* 0x000fe200078e0003 */
[----:B------:R-:W-:-:S03]  /*2150*/  MOV R8, R2 ;  /* 0x0000000200087202 */ /* 0x000fc60000000f00 */
[----:B------:R-:W-:Y:S01]  /*2160*/  VIADD R38, R6, 0xfff00000 ;  /* 0xfff0000006267836 */ /* 0x000fe20000000000 */
[----:B------:R-:W-:-:S07]  /*2170*/  MOV R6, 0x2190 ;  /* 0x0000219000067802 */ /* 0x000fce0000000f00 */
[----:B-----5:R-:W-:Y:S05]  /*2180*/  CALL.REL.NOINC `($__internal_3_$__cuda_sm20_dblrcp_rn_slowpath_v3) ;  /* 0x0000000c00007944 */ /* 0x020fea0003c00000 */
[----:B------:R-:W-:Y:S02]  /*2190*/  IMAD.MOV.U32 R44, RZ, RZ, R10 ;  /* 0x000000ffff2c7224 */ /* 0x000fe400078e000a */
[----:B------:R-:W-:-:S07]  /*21a0*/  IMAD.MOV.U32 R45, RZ, RZ, R11 ;  /* 0x000000ffff2d7224 */ /* 0x000fce00078e000b */
.L_x_74:
[----:B------:R-:W-:Y:S05]  /*21b0*/  BSYNC.RECONVERGENT B1 ;  /* 0x0000000000017941 */ /* 0x000fea0003800200 */
.L_x_73:
[----:B------:R-:W-:Y:S05]  /*21c0*/  BSYNC.RECONVERGENT B0 ;  /* 0x0000000000007941 */ /* 0x000fea0003800200 */
.L_x_72:
[----:B-----5:R-:W-:Y:S01]  /*21d0*/  LOP3.LUT P2, RZ, R5, 0x3, RZ, 0xc0, !PT ;  /* 0x0000000305ff7812 */ /* 0x020fe2000784c0ff */
[----:B------:R-:W-:Y:S01]  /*21e0*/  BSSY.RECONVERGENT B0, `(.L_x_75) ;  /* 0x000001c000007945 */ /* 0x000fe20003800200 */
[----:B------:R-:W-:-:S11]  /*21f0*/  CS2R R42, SRZ ;  /* 0x00000000002a7805 */ /* 0x000fd6000001ff00 */
[----:B------:R-:W-:Y:S05]  /*2200*/  @P2 BRA `(.L_x_76) ;  /* 0x0000000000642947 */ /* 0x000fea0003800000 */
        /* <DEDUP_REMOVED lines=8> */
[----:B------:R-:W-:-:S04]  /*2290*/  IADD3 R8, PT, PT, R3, 0x300402, RZ ;  /* 0x0030040203087810 */ /* 0x000fc80007ffe0ff */
[----:B------:R-:W-:Y:S02]  /*22a0*/  FSETP.GEU.AND P0, PT, |R8|, 5.8789094863358348022e-39, PT ;  /* 0x004004020800780b */ /* 0x000fe40003f0e200 */
        /* <DEDUP_REMOVED lines=8> */
[----:B------:R-:W-:Y:S01]  /*2330*/  MOV R6, 0x2370 ;  /* 0x0000237000067802 */ /* 0x000fe20000000f00 */
[----:B------:R-:W-:Y:S02]  /*2340*/  IMAD.MOV.U32 R9, RZ, RZ, R3 ;  /* 0x000000ffff097224 */ /* 0x000fe400078e0003 */
[----:B------:R-:W-:-:S07]  /*2350*/  VIADD R38, R5, 0xfff00000 ;  /* 0xfff0000005267836 */ /* 0x000fce0000000000 */
[----:B------:R-:W-:Y:S05]  /*2360*/  CALL.REL.NOINC `($__internal_3_$__cuda_sm20_dblrcp_rn_slowpath_v3) ;  /* 0x0000000800887944 */ /* 0x000fea0003c00000 */
[----:B------:R-:W-:Y:S01]  /*2370*/  IMAD.MOV.U32 R42, RZ, RZ, R10 ;  /* 0x000000ffff2a7224 */ /* 0x000fe200078e000a */
[----:B------:R-:W-:-:S07]  /*2380*/  MOV R43, R11 ;  /* 0x0000000b002b7202 */ /* 0x000fce0000000f00 */
.L_x_77:
[----:B------:R-:W-:Y:S05]  /*2390*/  BSYNC.RECONVERGENT B1 ;  /* 0x0000000000017941 */ /* 0x000fea0003800200 */
.L_x_76:
[----:B------:R-:W-:Y:S05]  /*23a0*/  BSYNC.RECONVERGENT B0 ;  /* 0x0000000000007941 */ /* 0x000fea0003800200 */
.L_x_75:
[----:B------:R-:W-:Y:S01]  /*23b0*/  ISETP.NE.AND P0, PT, R60, RZ, PT ;  /* 0x000000ff3c00720c */ /* 0x000fe20003f05270 */
[----:B------:R-:W-:Y:S01]  /*23c0*/  BSSY.RECONVERGENT B0, `(.L_x_78) ;  /* 0x000001e000007945 */ /* 0x000fe20003800200 */
[----:B------:R-:W-:-:S11]  /*23d0*/  CS2R R2, SRZ ;  /* 0x0000000000027805 */ /* 0x000fd6000001ff00 */
[----:B------:R-:W-:Y:S05]  /*23e0*/  @P0 BRA `(.L_x_79) ;  /* 0x00000000006c0947 */ /* 0x000fea0003800000 */
[----:B------:R-:W0:Y:S02]  /*23f0*/  LDC.64 R8, c[0x0][0x398] ;  /* 0x0000e600ff087b82 */ /* 0x000e240000000a00 */
[----:B0-----:R-:W-:-:S05]  /*2400*/  IMAD.WIDE R6, R7, 0x4, R8 ;  /* 0x0000000407067825 */ /* 0x001fca00078e0208 */
        /* <DEDUP_REMOVED lines=20> */
[----:B------:R-:W-:Y:S01]  /*2550*/  MOV R8, R10 ;  /* 0x0000000a00087202 */ /* 0x000fe20000000f00 */
[----:B------:R-:W-:-:S07]  /*2560*/  IMAD.MOV.U32 R9, RZ, RZ, R11 ;  /* 0x000000ffff097224 */ /* 0x000fce00078e000b */
.L_x_81:
[----:B------:R-:W-:Y:S05]  /*2570*/  BSYNC.RECONVERGENT B1 ;  /* 0x0000000000017941 */ /* 0x000fea0003800200 */
.L_x_80:
[----:B------:R-:W-:Y:S02]  /*2580*/  IMAD.MOV.U32 R2, RZ, RZ, R8 ;  /* 0x000000ffff027224 */ /* 0x000fe400078e0008 */
[----:B------:R-:W-:-:S07]  /*2590*/  IMAD.MOV.U32 R3, RZ, RZ, R9 ;  /* 0x000000ffff037224 */ /* 0x000fce00078e0009 */
.L_x_79:
[----:B------:R-:W-:Y:S05]  /*25a0*/  BSYNC.RECONVERGENT B0 ;  /* 0x0000000000007941 */ /* 0x000fea0003800200 */
.L_x_78:
[----:B------:R-:W-:Y:S01]  /*25b0*/  ISETP.NE.AND P0, PT, R61, RZ, PT ;  /* 0x000000ff3d00720c */ /* 0x000fe20003f05270 */
        /* <DEDUP_REMOVED lines=21> */
[----:B------:R-:W-:Y:S02]  /*2710*/  MOV R8, R6 ;  /* 0x0000000600087202 */ /* 0x000fe40000000f00 */
[----:B------:R-:W-:Y:S01]  /*2720*/  MOV R6, 0x2750 ;  /* 0x0000275000067802 */ /* 0x000fe20000000f00 */
[----:B------:R-:W-:-:S07]  /*2730*/  VIADD R38, R0, 0xfff00000 ;  /* 0xfff0000000267836 */ /* 0x000fce0000000000 */
[----:B------:R-:W-:Y:S05]  /*2740*/  CALL.REL.NOINC `($__internal_3_$__cuda_sm20_dblrcp_rn_slowpath_v3) ;  /* 0x0000000400907944 */ /* 0x000fea0003c00000 */
[----:B------:R-:W-:Y:S02]  /*2750*/  IMAD.MOV.U32 R58, RZ, RZ, R10 ;  /* 0x000000ffff3a7224 */ /* 0x000fe400078e000a */
[----:B------:R-:W-:-:S07]  /*2760*/  IMAD.MOV.U32 R59, RZ, RZ, R11 ;  /* 0x000000ffff3b7224 */ /* 0x000fce00078e000b */
.L_x_84:
[----:B------:R-:W-:Y:S05]  /*2770*/  BSYNC.RECONVERGENT B1 ;  /* 0x0000000000017941 */ /* 0x000fea0003800200 */
.L_x_83:
[----:B------:R-:W-:Y:S05]  /*2780*/  BSYNC.RECONVERGENT B0 ;  /* 0x0000000000007941 */ /* 0x000fea0003800200 */
.L_x_82:
[----:B------:R-:W-:Y:S01]  /*2790*/  DMUL R8, R54, R54 ;  /* 0x0000003636087228 */ /* 0x000fe20000000000 */
[----:B------:R-:W-:Y:S01]  /*27a0*/  UMOV UR6, 0x812dea11 ;  /* 0x812dea1100067882 */ /* 0x000fe20000000000 */
[----:B------:R-:W-:Y:S01]  /*27b0*/  DMUL R6, R26, R26 ;  /* 0x0000001a1a067228 */ /* 0x000fe20000000000 */
[----:B------:R-:W-:Y:S01]  /*27c0*/  UMOV UR7, 0x3d719799 ;  /* 0x3d71979900077882 */ /* 0x000fe20000000000 */
[----:B------:R-:W-:Y:S02]  /*27d0*/  DMUL R10, R48, R48 ;  /* 0x00000030300a7228 */ /* 0x000fe40000000000 */
[----:B------:R-:W-:Y:S02]  /*27e0*/  DMUL R38, R20, R20 ;  /* 0x0000001414267228 */ /* 0x000fe40000000000 */
[----:B------:R-:W-:Y:S02]  /*27f0*/  DFMA R8, R56, R56, R8 ;  /* 0x000000383808722b */ /* 0x000fe40000000008 */
[----:B------:R-:W-:-:S02]  /*2800*/  DFMA R6, R28, R28, R6 ;  /* 0x0000001c1c06722b */ /* 0x000fc40000000006 */
[----:B------:R-:W-:Y:S02]  /*2810*/  DFMA R10, R50, R50, R10 ;  /* 0x00000032320a722b */ /* 0x000fe4000000000a */
[----:B------:R-:W-:Y:S02]  /*2820*/  DFMA R38, R22, R22, R38 ;  /* 0x000000161626722b */ /* 0x000fe40000000026 */
[----:B------:R-:W-:Y:S02]  /*2830*/  DFMA R8, R52, R52, R8 ;  /* 0x000000343408722b */ /* 0x000fe40000000008 */
[----:B------:R-:W-:Y:S02]  /*2840*/  DFMA R6, R24, R24, R6 ;  /* 0x000000181806722b */ /* 0x000fe40000000006 */
[----:B------:R-:W-:Y:S02]  /*2850*/  DFMA R10, R46, R46, R10 ;  /* 0x0000002e2e0a722b */ /* 0x000fe4000000000a */
[----:B------:R-:W-:-:S02]  /*2860*/  DFMA R38, R18, R18, R38 ;  /* 0x000000121226722b */ /* 0x000fc40000000026 */
[----:B------:R-:W-:-:S08]  /*2870*/  DMUL R8, R8, R42 ;  /* 0x0000002a08087228 */ /* 0x000fd00000000000 */
[----:B------:R-:W-:-:S08]  /*2880*/  DFMA R6, R6, R44, R8 ;  /* 0x0000002c0606722b */ /* 0x000fd00000000008 */
[----:B------:R-:W-:-:S08]  /*2890*/  DFMA R10, R10, R2, R6 ;  /* 0x000000020a0a722b */ /* 0x000fd00000000006 */
[----:B------:R-:W-:-:S08]  /*28a0*/  DFMA R10, R38, R58, R10 ;  /* 0x0000003a260a722b */ /* 0x000fd0000000000a */
[----:B------:R-:W-:-:S14]  /*28b0*/  DSETP.GEU.AND P0, PT, R10, UR6, PT ;  /* 0x000000060a007e2a */ /* 0x000fdc000bf0e000 */
[----:B------:R-:W-:Y:S05]  /*28c0*/  @!P0 EXIT ;  /* 0x000000000000894d */ /* 0x000fea0003800000 */
[----:B------:R-:W0:Y:S01]  /*28d0*/  MUFU.RCP64H R7, R11 ;  /* 0x0000000b00077308 */ /* 0x000e220000001800 */
[----:B------:R-:W-:Y:S01]  /*28e0*/  MOV R6, 0x1 ;  /* 0x0000000100067802 */ /* 0x000fe20000000f00 */
[----:B------:R-:W1:Y:S01]  /*28f0*/  LDCU.64 UR6, c[0x0][0x3b0] ;  /* 0x00007600ff0677ac */ /* 0x000e620008000a00 */
[----:B------:R-:W-:Y:S04]  /*2900*/  BSSY.RECONVERGENT B0, `(.L_x_85) ;  /* 0x0000013000007945 */ /* 0x000fe80003800200 */
[----:B0-----:R-:W-:-:S08]  /*2910*/  DFMA R8, -R10, R6, 1 ;  /* 0x3ff000000a08742b */ /* 0x001fd00000000106 */
[----:B------:R-:W-:-:S08]  /*2920*/  DFMA R8, R8, R8, R8 ;  /* 0x000000080808722b */ /* 0x000fd00000000008 */
[----:B------:R-:W-:Y:S02]  /*2930*/  DFMA R6, R6, R8, R6 ;  /* 0x000000080606722b */ /* 0x000fe40000000006 */
[----:B-1----:R-:W-:-:S06]  /*2940*/  DMUL R8, R30, -UR6 ;  /* 0x800000061e087c28 */ /* 0x002fcc0008000000 */
        /* <DEDUP_REMOVED lines=12> */
[----:B------:R-:W-:Y:S05]  /*2a10*/  CALL.REL.NOINC `($__internal_4_$__cuda_sm20_div_rn_f64_full) ;  /* 0x00000004007c7944 */ /* 0x000fea0003c00000 */
[----:B------:R-:W-:-:S07]  /*2a20*/  IMAD.MOV.U32 R7, RZ, RZ, R8 ;  /* 0x000000ffff077224 */ /* 0x000fce00078e0008 */
.L_x_86:
[----:B------:R-:W-:Y:S05]  /*2a30*/  BSYNC.RECONVERGENT B0 ;  /* 0x0000000000007941 */ /* 0x000fea0003800200 */
.L_x_85:
[----:B------:R-:W-:Y:S01]  /*2a40*/  BSSY.RECONVERGENT B0, `(.L_x_87) ;  /* 0x000000e000007945 */ /* 0x000fe20003800200 */
[----:B------:R-:W-:Y:S02]  /*2a50*/  ISETP.NE.AND P3, PT, R60, RZ, PT ;  /* 0x000000ff3c00720c */ /* 0x000fe40003f65270 */
[----:B------:R-:W-:Y:S01]  /*2a60*/  ISETP.NE.AND P4, PT, R61, RZ, PT ;  /* 0x000000ff3d00720c */ /* 0x000fe20003f85270 */
[----:B------:R-:W-:-:S12]  /*2a70*/  @P1 BRA `(.L_x_88) ;  /* 0x0000000000281947 */ /* 0x000fd80003800000 */
[----:B------:R-:W0:Y:S01]  /*2a80*/  LDC.64 R8, c[0x0][0x3a8] ;  /* 0x0000ea00ff087b82 */ /* 0x000e220000000a00 */
[----:B------:R-:W-:Y:S01]  /*2a90*/  DMUL R44, R6, R44 ;  /* 0x0000002c062c7228 */ /* 0x000fe20000000000 */
[----:B------:R-:W-:-:S07]  /*2aa0*/  IMAD R5, R4, 0x3, RZ ;  /* 0x0000000304057824 */ /* 0x000fce00078e02ff */
[-C--:B------:R-:W-:Y:S02]  /*2ab0*/  DMUL R28, R28, R44.reuse ;  /* 0x0000002c1c1c7228 */ /* 0x080fe40000000000 */
[-C--:B------:R-:W-:Y:S02]  /*2ac0*/  DMUL R26, R26, R44.reuse ;  /* 0x0000002c1a1a7228 */ /* 0x080fe40000000000 */
[----:B------:R-:W-:Y:S01]  /*2ad0*/  DMUL R24, R24, R44 ;  /* 0x0000002c18187228 */ /* 0x000fe20000000000 */
[----:B0-----:R-:W-:-:S05]  /*2ae0*/  IMAD.WIDE R8, R5, 0x8, R8 ;  /* 0x0000000805087825 */ /* 0x001fca00078e0208 */
[----:B------:R0:W-:Y:S04]  /*2af0*/  REDG.E.ADD.F64.RN.STRONG.GPU desc[UR4][R8.64], R28 ;  /* 0x0000001c080079a6 */ /* 0x0001e8000c12ff04 */
[----:B------:R0:W-:Y:S04]  /*2b00*/  REDG.E.ADD.F64.RN.STRONG.GPU desc[UR4][R8.64+0x8], R26 ;  /* 0x0000081a080079a6 */ /* 0x0001e8000c12ff04 */
[----:B------:R0:W-:Y:S02]  /*2b10*/  REDG.E.ADD.F64.RN.STRONG.GPU desc[UR4][R8.64+0x10], R24 ;  /* 0x00001018080079a6 */ /* 0x0001e4000c12ff04 */
.L_x_88:
[----:B------:R-:W-:Y:S05]  /*2b20*/  BSYNC.RECONVERGENT B0 ;  /* 0x0000000000007941 */ /* 0x000fea0003800200 */
.L_x_87:
[----:B------:R-:W-:Y:S04]  /*2b30*/  BSSY.RECONVERGENT B0, `(.L_x_89) ;  /* 0x000000c000007945 */ /* 0x000fe80003800200 */
[----:B------:R-:W-:Y:S05]  /*2b40*/  @P2 BRA `(.L_x_90) ;  /* 0x0000000000282947 */ /* 0x000fea0003800000 */
[----:B------:R-:W2:Y:S01]  /*2b50*/  LDG.E.U8 R12, desc[UR4][R12.64] ;  /* 0x000000040c0c7981 */ /* 0x000ea2000c1e1100 */
[----:B------:R-:W-:-:S08]  /*2b60*/  DMUL R42, R6, R42 ;  /* 0x0000002a062a7228 */ /* 0x000fd00000000000 */
[-C--:B------:R-:W-:Y:S02]  /*2b70*/  DMUL R56, R56, R42.reuse ;  /* 0x0000002a38387228 */ /* 0x080fe40000000000 */
[-C--:B------:R-:W-:Y:S02]  /*2b80*/  DMUL R54, R54, R42.reuse ;  /* 0x0000002a36367228 */ /* 0x080fe40000000000 */
[----:B------:R-:W-:Y:S01]  /*2b90*/  DMUL R42, R52, R42 ;  /* 0x0000002a342a7228 */ /* 0x000fe20000000000 */
[----:B--2---:R-:W-:-:S13]  /*2ba0*/  LOP3.LUT P0, RZ, R12, 0x3, RZ, 0xc0, !PT ;  /* 0x000000030cff7812 */ /* 0x004fda000780c0ff */
[----:B------:R-:W-:Y:S05]  /*2bb0*/  @P0 BRA `(.L_x_90) ;  /* 0x00000000000c0947 */ /* 0x000fea0003800000 */
[----:B------:R1:W-:Y:S04]  /*2bc0*/  REDG.E.ADD.F64.RN.STRONG.GPU desc[UR4][R36.64], R56 ;  /* 0x00000038240079a6 */ /* 0x0003e8000c12ff04 */
[----:B------:R1:W-:Y:S04]  /*2bd0*/  REDG.E.ADD.F64.RN.STRONG.GPU desc[UR4][R36.64+0x8], R54 ;  /* 0x00000836240079a6 */ /* 0x0003e8000c12ff04 */
[----:B------:R1:W-:Y:S02]  /*2be0*/  REDG.E.ADD.F64.RN.STRONG.GPU desc[UR4][R36.64+0x10], R42 ;  /* 0x0000102a240079a6 */ /* 0x0003e4000c12ff04 */
.L_x_90:
[----:B------:R-:W-:Y:S05]  /*2bf0*/  BSYNC.RECONVERGENT B0 ;  /* 0x0000000000007941 */ /* 0x000fea0003800200 */
.L_x_89:
        /* <DEDUP_REMOVED lines=12> */
.L_x_92:
[----:B------:R-:W-:Y:S05]  /*2cc0*/  BSYNC.RECONVERGENT B0 ;  /* 0x0000000000007941 */ /* 0x000fea0003800200 */
.L_x_91:
[----:B------:R-:W-:Y:S05]  /*2cd0*/  @P4 EXIT ;  /* 0x000000000000494d */ /* 0x000fea0003800000 */
[----:B------:R-:W3:Y:S01]  /*2ce0*/  LDG.E.U8 R14, desc[UR4][R14.64] ;  /* 0x000000040e0e7981 */ /* 0x000ee2000c1e1100 */
[----:B------:R-:W-:-:S08]  /*2cf0*/  DMUL R6, R6, R58 ;  /* 0x0000003a06067228 */ /* 0x000fd00000000000 */
[-C--:B------:R-:W-:Y:S02]  /*2d00*/  DMUL R22, R22, R6.reuse ;  /* 0x0000000616167228 */ /* 0x080fe40000000000 */
[-C--:B------:R-:W-:Y:S02]  /*2d10*/  DMUL R20, R20, R6.reuse ;  /* 0x0000000614147228 */ /* 0x080fe40000000000 */
[----:B------:R-:W-:Y:S01]  /*2d20*/  DMUL R6, R18, R6 ;  /* 0x0000000612067228 */ /* 0x000fe20000000000 */
[----:B---3--:R-:W-:-:S13]  /*2d30*/  LOP3.LUT P0, RZ, R14, 0x3, RZ, 0xc0, !PT ;  /* 0x000000030eff7812 */ /* 0x008fda000780c0ff */
[----:B------:R-:W-:Y:S05]  /*2d40*/  @P0 EXIT ;  /* 0x000000000000094d */ /* 0x000fea0003800000 */
[----:B------:R-:W-:Y:S04]  /*2d50*/  REDG.E.ADD.F64.RN.STRONG.GPU desc[UR4][R32.64], R22 ;  /* 0x00000016200079a6 */ /* 0x000fe8000c12ff04 */
[----:B------:R-:W-:Y:S04]  /*2d60*/  REDG.E.ADD.F64.RN.STRONG.GPU desc[UR4][R32.64+0x8], R20 ;  /* 0x00000814200079a6 */ /* 0x000fe8000c12ff04 */
[----:B------:R-:W-:Y:S01]  /*2d70*/  REDG.E.ADD.F64.RN.STRONG.GPU desc[UR4][R32.64+0x10], R6 ;  /* 0x00001006200079a6 */ /* 0x000fe2000c12ff04 */
[----:B------:R-:W-:Y:S05]  /*2d80*/  EXIT ;  /* 0x000000000000794d */ /* 0x000fea0003800000 */
        .weak           $__internal_3_$__cuda_sm20_dblrcp_rn_slowpath_v3
        .type           $__internal_3_$__cuda_sm20_dblrcp_rn_slowpath_v3,@function
        .size           $__internal_3_$__cuda_sm20_dblrcp_rn_slowpath_v3,($__internal_4_$__cuda_sm20_div_rn_f64_full - $__internal_3_$__cuda_sm20_dblrcp_rn_slowpath_v3)
$__internal_3_$__cuda_sm20_dblrcp_rn_slowpath_v3:
[----:B------:R-:W-:Y:S01]  /*2d90*/  DSETP.GTU.AND P0, PT, |R8|, +INF , PT ;  /* 0x7ff000000800742a */ /* 0x000fe20003f0c200 */
[----:B------:R-:W-:-:S13]  /*2da0*/  BSSY.RECONVERGENT B2, `(.L_x_93) ;  /* 0x0000023000027945 */ /* 0x000fda0003800200 */
[----:B------:R-:W-:Y:S05]  /*2db0*/  @P0 BRA `(.L_x_94) ;  /* 0x00000000007c0947 */ /* 0x000fea0003800000 */
[----:B------:R-:W-:-:S05]  /*2dc0*/  LOP3.LUT R39, R9, 0x7fffffff, RZ, 0xc0, !PT ;  /* 0x7fffffff09277812 */ /* 0x000fca00078ec0ff */
[----:B------:R-:W-:-:S05]  /*2dd0*/  VIADD R10, R39, 0xffffffff ;  /* 0xffffffff270a7836 */ /* 0x000fca0000000000 */
[----:B------:R-:W-:-:S13]  /*2de0*/  ISETP.GE.U32.AND P0, PT, R10, 0x7fefffff, PT ;  /* 0x7fefffff0a00780c */ /* 0x000fda0003f06070 */
[----:B------:R-:W-:Y:S02]  /*2df0*/  @P0 LOP3.LUT R11, R9, 0x7ff00000, RZ, 0x3c, !PT ;  /* 0x7ff00000090b0812 */ /* 0x000fe400078e3cff */
[----:B------:R-:W-:Y:S01]  /*2e00*/  @P0 MOV R10, RZ ;  /* 0x000000ff000a0202 */ /* 0x000fe20000000f00 */
[----:B------:R-:W-:Y:S06]  /*2e10*/  @P0 BRA `(.L_x_95) ;  /* 0x00000000006c0947 */ /* 0x000fec0003800000 */
[----:B------:R-:W-:-:S13]  /*2e20*/  ISETP.GE.U32.AND P0, PT, R39, 0x1000001, PT ;  /* 0x010000012700780c */ /* 0x000fda0003f06070 */
[----:B------:R-:W-:Y:S05]  /*2e30*/  @!P0 BRA `(.L_x_96) ;  /* 0x0000000000348947 */ /* 0x000fea0003800000 */
[----:B------:R-:W-:Y:S02]  /*2e40*/  VIADD R11, R9, 0xc0200000 ;  /* 0xc0200000090b7836 */ /* 0x000fe40000000000 */
[----:B------:R-:W-:Y:S02]  /*2e50*/  IMAD.MOV.U32 R10, RZ, RZ, R8 ;  /* 0x000000ffff0a7224 */ /* 0x000fe400078e0008 */
[----:B------:R-:W0:Y:S04]  /*2e60*/  MUFU.RCP64H R39, R11 ;  /* 0x0000000b00277308 */ /* 0x000e280000001800 */
        /* <DEDUP_REMOVED lines=10> */
.L_x_96:
        /* <DEDUP_REMOVED lines=10> */
.L_x_94:
[----:B------:R-:W-:Y:S01]  /*2fb0*/  LOP3.LUT R11, R9, 0x80000, RZ, 0xfc, !PT ;  /* 0x00080000090b7812 */ /* 0x000fe200078efcff */
[----:B------:R-:W-:-:S07]  /*2fc0*/  IMAD.MOV.U32 R10, RZ, RZ, R8 ;  /* 0x000000ffff0a7224 */ /* 0x000fce00078e0008 */
.L_x_95:
[----:B------:R-:W-:Y:S05]  /*2fd0*/  BSYNC.RECONVERGENT B2 ;  /* 0x0000000000027941 */ /* 0x000fea0003800200 */
.L_x_93:
[----:B------:R-:W-:Y:S01]  /*2fe0*/  MOV R8, R6 ;  /* 0x0000000600087202 */ /* 0x000fe20000000f00 */
[----:B------:R-:W-:-:S04]  /*2ff0*/  IMAD.MOV.U32 R9, RZ, RZ, 0x0 ;  /* 0x00000000ff097424 */ /* 0x000fc800078e00ff */
[----:B------:R-:W-:Y:S05]  /*3000*/  RET.REL.NODEC R8 `(project_angle_restricted_hinges) ;  /* 0xffffffcc08fc7950 */ /* 0x000fea0003c3ffff */
        .weak           $__internal_4_$__cuda_sm20_div_rn_f64_full
        .type           $__internal_4_$__cuda_sm20_div_rn_f64_full,@function
        .size           $__internal_4_$__cuda_sm20_div_rn_f64_full,($__internal_5_$__cuda_sm20_dsqrt_rn_f64_mediumpath_v1 - $__internal_4_$__cuda_sm20_div_rn_f64_full)
$__internal_4_$__cuda_sm20_div_rn_f64_full:
[C---:B------:R-:W-:Y:S01]  /*3010*/  FSETP.GEU.AND P0, PT, |R8|.reuse, 1.469367938527859385e-39, PT ;  /* 0x001000000800780b */ /* 0x040fe20003f0e200 */
[----:B------:R-:W-:Y:S01]  /*3020*/  IMAD.MOV.U32 R40, RZ, RZ, R10 ;  /* 0x000000ffff287224 */ /* 0x000fe200078e000a */
[----:B------:R-:W-:Y:S01]  /*3030*/  LOP3.LUT R38, R8, 0x800fffff, RZ, 0xc0, !PT ;  /* 0x800fffff08267812 */ /* 0x000fe200078ec0ff */
[----:B------:R-:W-:Y:S01]  /*3040*/  IMAD.MOV.U32 R41, RZ, RZ, R8 ;  /* 0x000000ffff297224 */ /* 0x000fe200078e0008 */
[----:B------:R-:W-:Y:S01]  /*3050*/  MOV R64, R6 ;  /* 0x0000000600407202 */ /* 0x000fe20000000f00 */
[----:B------:R-:W-:Y:S01]  /*3060*/  IMAD.MOV.U32 R65, RZ, RZ, R9 ;  /* 0x000000ffff417224 */ /* 0x000fe200078e0009 */
[----:B------:R-:W-:Y:S01]  /*3070*/  LOP3.LUT R39, R38, 0x3ff00000, RZ, 0xfc, !PT ;  /* 0x3ff0000026277812 */ /* 0x000fe200078efcff */
[----:B------:R-:W-:Y:S01]  /*3080*/  IMAD.MOV.U32 R38, RZ, RZ, R10 ;  /* 0x000000ffff267224 */ /* 0x000fe200078e000a */
[----:B------:R-:W-:Y:S01]  /*3090*/  BSSY.RECONVERGENT B1, `(.L_x_97) ;  /* 0x0000058000017945 */ /* 0x000fe20003800200 */
[----:B------:R-:W-:Y:S01]  /*30a0*/  IMAD.MOV.U32 R62, RZ, RZ, 0x1 ;  /* 0x00000001ff3e7424 */ /* 0x000fe200078e00ff */
[C---:B------:R-:W-:Y:S01]  /*30b0*/  FSETP.GEU.AND P4, PT, |R65|.reuse, 1.469367938527859385e-39, PT ;  /* 0x001000004100780b */ /* 0x040fe20003f8e200 */
[----:B------:R-:W-:Y:S01]  /*30c0*/  IMAD.MOV.U32 R66, RZ, RZ, R64 ;  /* 0x000000ffff427224 */ /* 0x000fe200078e0040 */
[----:B------:R-:W-:Y:S01]  /*30d0*/  LOP3.LUT R6, R65, 0x7ff00000, RZ, 0xc0, !PT ;  /* 0x7ff0000041067812 */ /* 0x000fe200078ec0ff */
[----:B------:R-:W-:-:S06]  /*30e0*/  @!P0 DMUL R38, R40, 8.98846567431157953865e+307 ;  /* 0x7fe0000028268828 */ /* 0x000fcc0000000000 */
[----:B------:R-:W0:Y:S04]  /*30f0*/  MUFU.RCP64H R63, R39 ;  /* 0x00000027003f7308 */ /* 0x000e280000001800 */
[----:B------:R-:W-:-:S04]  /*3100*/  @!P4 LOP3.LUT R9, R41, 0x7ff00000, RZ, 0xc0, !PT ;  /* 0x7ff000002909c812 */ /* 0x000fc800078ec0ff */
[----:B------:R-:W-:Y:S02]  /*3110*/  @!P4 ISETP.GE.U32.AND P5, PT, R6, R9, PT ;  /* 0x000000090600c20c */ /* 0x000fe40003fa6070 */
[----:B------:R-:W-:Y:S01]  /*3120*/  LOP3.LUT R9, R8, 0x7ff00000, RZ, 0xc0, !PT ;  /* 0x7ff0000008097812 */ /* 0x000fe200078ec0ff */
[----:B------:R-:W-:-:S03]  /*3130*/  IMAD.MOV.U32 R8, RZ, RZ, 0x1ca00000 ;  /* 0x1ca00000ff087424 */ /* 0x000fc600078e00ff */
[----:B------:R-:W-:Y:S02]  /*3140*/  ISETP.GE.U32.AND P3, PT, R6, R9, PT ;  /* 0x000000090600720c */ /* 0x000fe40003f66070 */
[----:B------:R-:W-:Y:S01]  /*3150*/  @!P0 LOP3.LUT R9, R39, 0x7ff00000, RZ, 0xc0, !PT ;  /* 0x7ff0000027098812 */ /* 0x000fe200078ec0ff */
[----:B0-----:R-:W-:-:S08]  /*3160*/  DFMA R10, R62, -R38, 1 ;  /* 0x3ff000003e0a742b */ /* 0x001fd00000000826 */
[----:B------:R-:W-:-:S08]  /*3170*/  DFMA R10, R10, R10, R10 ;  /* 0x0000000a0a0a722b */ /* 0x000fd0000000000a */
[----:B------:R-:W-:Y:S01]  /*3180*/  DFMA R62, R62, R10, R62 ;  /* 0x0000000a3e3e722b */ /* 0x000fe2000000003e */
[C---:B------:R-:W-:Y:S02]  /*3190*/  @!P4 SEL R10, R8.reuse, 0x63400000, !P5 ;  /* 0x63400000080ac807 */ /* 0x040fe40006800000 */
[----:B------:R-:W-:Y:S02]  /*31a0*/  SEL R11, R8, 0x63400000, !P3 ;  /* 0x63400000080b7807 */ /* 0x000fe40005800000 */
[--C-:B------:R-:W-:Y:S02]  /*31b0*/  @!P4 LOP3.LUT R10, R10, 0x80000000, R65.reuse, 0xf8, !PT ;  /* 0x800000000a0ac812 */ /* 0x100fe400078ef841 */
[----:B------:R-:W-:Y:S01]  /*31c0*/  LOP3.LUT R67, R11, 0x800fffff, R65, 0xf8, !PT ;  /* 0x800fffff0b437812 */ /* 0x000fe200078ef841 */
[----:B------:R-:W-:Y:S01]  /*31d0*/  DFMA R68, R62, -R38, 1 ;  /* 0x3ff000003e44742b */ /* 0x000fe20000000826 */
[----:B------:R-:W-:Y:S02]  /*31e0*/  @!P4 LOP3.LUT R11, R10, 0x100000, RZ, 0xfc, !PT ;  /* 0x001000000a0bc812 */ /* 0x000fe400078efcff */
[----:B------:R-:W-:-:S05]  /*31f0*/  @!P4 MOV R10, RZ ;  /* 0x000000ff000ac202 */ /* 0x000fca0000000f00 */
[----:B------:R-:W-:Y:S02]  /*3200*/  DFMA R68, R62, R68, R62 ;  /* 0x000000443e44722b */ /* 0x000fe4000000003e */
[----:B------:R-:W-:-:S08]  /*3210*/  @!P4 DFMA R66, R66, 2, -R10 ;  /* 0x400000004242c82b */ /* 0x000fd0000000080a */
[----:B------:R-:W-:-:S08]  /*3220*/  DMUL R10, R68, R66 ;  /* 0x00000042440a7228 */ /* 0x000fd00000000000 */
[----:B------:R-:W-:-:S08]  /*3230*/  DFMA R62, R10, -R38, R66 ;  /* 0x800000260a3e722b */ /* 0x000fd00000000042 */
[----:B------:R-:W-:Y:S01]  /*3240*/  DFMA R62, R68, R62, R10 ;  /* 0x0000003e443e722b */ /* 0x000fe2000000000a */
[----:B------:R-:W-:Y:S01]  /*3250*/  IMAD.MOV.U32 R10, RZ, RZ, R6 ;  /* 0x000000ffff0a7224 */ /* 0x000fe200078e0006 */
[----:B------:R-:W-:-:S05]  /*3260*/  @!P4 LOP3.LUT R10, R67, 0x7ff00000, RZ, 0xc0, !PT ;  /* 0x7ff00000430ac812 */ /* 0x000fca00078ec0ff */
[----:B------:R-:W-:-:S05]  /*3270*/  VIADD R11, R10, 0xffffffff ;  /* 0xffffffff0a0b7836 */ /* 0x000fca0000000000 */
[----:B------:R-:W-:Y:S01]  /*3280*/  ISETP.GT.U32.AND P0, PT, R11, 0x7feffffe, PT ;  /* 0x7feffffe0b00780c */ /* 0x000fe20003f04070 */
[----:B------:R-:W-:-:S05]  /*3290*/  VIADD R11, R9, 0xffffffff ;  /* 0xffffffff090b7836 */ /* 0x000fca0000000000 */
[----:B------:R-:W-:-:S13]  /*32a0*/  ISETP.GT.U32.OR P0, PT, R11, 0x7feffffe, P0 ;  /* 0x7feffffe0b00780c */ /* 0x000fda0000704470 */
[----:B------:R-:W-:Y:S05]  /*32b0*/  @P0 BRA `(.L_x_98) ;  /* 0x0000000000740947 */ /* 0x000fea0003800000 */
[----:B------:R-:W-:-:S04]  /*32c0*/  LOP3.LUT R9, R41, 0x7ff00000, RZ, 0xc0, !PT ;  /* 0x7ff0000029097812 */ /* 0x000fc800078ec0ff */
[CC--:B------:R-:W-:Y:S02]  /*32d0*/  VIADDMNMX R10, R6.reuse, -R9.reuse, 0xb9600000, !PT ;  /* 0xb9600000060a7446 */ /* 0x0c0fe40007800909 */
[----:B------:R-:W-:Y:S02]  /*32e0*/  ISETP.GE.U32.AND P0, PT, R6, R9, PT ;  /* 0x000000090600720c */ /* 0x000fe40003f06070 */
[----:B------:R-:W-:Y:S02]  /*32f0*/  VIMNMX R10, PT, PT, R10, 0x46a00000, PT ;  /* 0x46a000000a0a7848 */ /* 0x000fe40003fe0100 */
[----:B------:R-:W-:-:S05]  /*3300*/  SEL R8, R8, 0x63400000, !P0 ;  /* 0x6340000008087807 */ /* 0x000fca0004000000 */
[----:B------:R-:W-:Y:S02]  /*3310*/  IMAD.IADD R8, R10, 0x1, -R8 ;  /* 0x000000010a087824 */ /* 0x000fe400078e0a08 */
[----:B------:R-:W-:-:S03]  /*3320*/  IMAD.MOV.U32 R10, RZ, RZ, RZ ;  /* 0x000000ffff0a7224 */ /* 0x000fc600078e00ff */
[----:B------:R-:W-:-:S06]  /*3330*/  IADD3 R11, PT, PT, R8, 0x7fe00000, RZ ;  /* 0x7fe00000080b7810 */ /* 0x000fcc0007ffe0ff */
[----:B------:R-:W-:-:S10]  /*3340*/  DMUL R68, R62, R10 ;  /* 0x0000000a3e447228 */ /* 0x000fd40000000000 */
[----:B------:R-:W-:-:S13]  /*3350*/  FSETP.GTU.AND P0, PT, |R69|, 1.469367938527859385e-39, PT ;  /* 0x001000004500780b */ /* 0x000fda0003f0c200 */
[----:B------:R-:W-:Y:S05]  /*3360*/  @P0 BRA `(.L_x_99) ;  /* 0x0000000000a80947 */ /* 0x000fea0003800000 */
[----:B------:R-:W-:-:S06]  /*3370*/  DFMA R38, R62, -R38, R66 ;  /* 0x800000263e26722b */ /* 0x000fcc0000000042 */
[----:B------:R-:W-:-:S04]  /*3380*/  IMAD.MOV.U32 R38, RZ, RZ, RZ ;  /* 0x000000ffff267224 */ /* 0x000fc800078e00ff */
        /* <DEDUP_REMOVED lines=12> */
[----:B------:R-:W-:Y:S02]  /*3450*/  FSEL R40, R40, R69, !P0 ;  /* 0x0000004528287208 */ /* 0x000fe40004000000 */
[----:B------:R-:W-:-:S03]  /*3460*/  MOV R68, R6 ;  /* 0x0000000600447202 */ /* 0x000fc60000000f00 */
[----:B------:R-:W-:Y:S01]  /*3470*/  IMAD.MOV.U32 R69, RZ, RZ, R40 ;  /* 0x000000ffff457224 */ /* 0x000fe200078e0028 */
[----:B------:R-:W-:Y:S06]  /*3480*/  BRA `(.L_x_99) ;  /* 0x0000000000607947 */ /* 0x000fec0003800000 */
.L_x_98:
        /* <DEDUP_REMOVED lines=12> */
[----:B------:R-:W-:Y:S01]  /*3550*/  @!P0 IMAD.MOV.U32 R68, RZ, RZ, RZ ;  /* 0x000000ffff448224 */ /* 0x000fe200078e00ff */
[----:B------:R-:W-:Y:S01]  /*3560*/  @!P0 MOV R69, R40 ;  /* 0x0000002800458202 */ /* 0x000fe20000000f00 */
[----:B------:R-:W-:Y:S02]  /*3570*/  @P0 IMAD.MOV.U32 R68, RZ, RZ, RZ ;  /* 0x000000ffff440224 */ /* 0x000fe400078e00ff */
[----:B------:R-:W-:Y:S01]  /*3580*/  @P0 IMAD.MOV.U32 R69, RZ, RZ, R6 ;  /* 0x000000ffff450224 */ /* 0x000fe200078e0006 */
[----:B------:R-:W-:Y:S06]  /*3590*/  BRA `(.L_x_99) ;  /* 0x00000000001c7947 */ /* 0x000fec0003800000 */
.L_x_101:
[----:B------:R-:W-:Y:S01]  /*35a0*/  LOP3.LUT R6, R41, 0x80000, RZ, 0xfc, !PT ;  /* 0x0008000029067812 */ /* 0x000fe200078efcff */
[----:B------:R-:W-:-:S04]  /*35b0*/  IMAD.MOV.U32 R68, RZ, RZ, R40 ;  /* 0x000000ffff447224 */ /* 0x000fc800078e0028 */
[----:B------:R-:W-:Y:S01]  /*35c0*/  IMAD.MOV.U32 R69, RZ, RZ, R6 ;  /* 0x000000ffff457224 */ /* 0x000fe200078e0006 */
[----:B------:R-:W-:Y:S06]  /*35d0*/  BRA `(.L_x_99) ;  /* 0x00000000000c7947 */ /* 0x000fec0003800000 */
.L_x_100:
[----:B------:R-:W-:Y:S02]  /*35e0*/  LOP3.LUT R6, R65, 0x80000, RZ, 0xfc, !PT ;  /* 0x0008000041067812 */ /* 0x000fe400078efcff */
[----:B------:R-:W-:-:S03]  /*35f0*/  MOV R68, R64 ;  /* 0x0000004000447202 */ /* 0x000fc60000000f00 */
[----:B------:R-:W-:-:S07]  /*3600*/  IMAD.MOV.U32 R69, RZ, RZ, R6 ;  /* 0x000000ffff457224 */ /* 0x000fce00078e0006 */
.L_x_99:
[----:B------:R-:W-:Y:S05]  /*3610*/  BSYNC.RECONVERGENT B1 ;  /* 0x0000000000017941 */ /* 0x000fea0003800200 */
.L_x_97:
[----:B------:R-:W-:Y:S02]  /*3620*/  HFMA2 R11, -RZ, RZ, 0, 0 ;  /* 0x00000000ff0b7431 */ /* 0x000fe400000001ff */
[----:B------:R-:W-:Y:S02]  /*3630*/  IMAD.MOV.U32 R10, RZ, RZ, R5 ;  /* 0x000000ffff0a7224 */ /* 0x000fe400078e0005 */
[----:B------:R-:W-:Y:S02]  /*3640*/  IMAD.MOV.U32 R6, RZ, RZ, R68 ;  /* 0x000000ffff067224 */ /* 0x000fe400078e0044 */
[----:B------:R-:W-:Y:S01]  /*3650*/  IMAD.MOV.U32 R8, RZ, RZ, R69 ;  /* 0x000000ffff087224 */ /* 0x000fe200078e0045 */
[----:B------:R-:W-:Y:S06]  /*3660*/  RET.REL.NODEC R10 `(project_angle_restricted_hinges) ;  /* 0xffffffc80a647950 */ /* 0x000fec0003c3ffff */
        .weak           $__internal_5_$__cuda_sm20_dsqrt_rn_f64_mediumpath_v1
        .type           $__internal_5_$__cuda_sm20_dsqrt_rn_f64_mediumpath_v1,@function
        .size           $__internal_5_$__cuda_sm20_dsqrt_rn_f64_mediumpath_v1,(.L_x_362 - $__internal_5_$__cuda_sm20_dsqrt_rn_f64_mediumpath_v1)
$__internal_5_$__cuda_sm20_dsqrt_rn_f64_mediumpath_v1:
[----:B------:R-:W-:Y:S01]  /*3670*/  ISETP.GE.U32.AND P0, PT, R59, -0x3400000, PT ;  /* 0xfcc000003b00780c */ /* 0x000fe20003f06070 */
[----:B------:R-:W-:Y:S01]  /*3680*/  BSSY.RECONVERGENT B1, `(.L_x_102) ;  /* 0x0000028000017945 */ /* 0x000fe20003800200 */
[----:B------:R-:W-:Y:S01]  /*3690*/  IMAD.MOV.U32 R39, RZ, RZ, R9 ;  /* 0x000000ffff277224 */ /* 0x000fe200078e0009 */
[----:B------:R-:W-:Y:S01]  /*36a0*/  MOV R62, R40 ;  /* 0x00000028003e7202 */ /* 0x000fe20000000f00 */
[----:B------:R-:W-:Y:S02]  /*36b0*/  IMAD.MOV.U32 R60, RZ, RZ, R6 ;  /* 0x000000ffff3c7224 */ /* 0x000fe400078e0006 */
[----:B------:R-:W-:Y:S02]  /*36c0*/  IMAD.MOV.U32 R61, RZ, RZ, R5 ;  /* 0x000000ffff3d7224 */ /* 0x000fe400078e0005 */
[----:B------:R-:W-:-:S05]  /*36d0*/  IMAD.MOV.U32 R11, RZ, RZ, R41 ;  /* 0x000000ffff0b7224 */ /* 0x000fca00078e0029 */
        /* <DEDUP_REMOVED lines=9> */
.L_x_103:
[----:B------:R-:W-:-:S14]  /*3770*/  DSETP.NE.AND P0, PT, R38, RZ, PT ;  /* 0x000000ff2600722a */ /* 0x000fdc0003f05000 */
[----:B------:R-:W-:Y:S05]  /*3780*/  @!P0 BRA `(.L_x_105) ;  /* 0x0000000000588947 */ /* 0x000fea0003800000 */
[----:B------:R-:W-:-:S13]  /*3790*/  ISETP.GE.AND P0, PT, R39, RZ, PT ;  /* 0x000000ff2700720c */ /* 0x000fda0003f06270 */
[----:B------:R-:W-:Y:S01]  /*37a0*/  @!P0 IMAD.MOV.U32 R10, RZ, RZ, 0x0 ;  /* 0x00000000ff0a8424 */ /* 0x000fe200078e00ff */
[----:B------:R-:W-:Y:S01]  /*37b0*/  @!P0 MOV R11, 0xfff80000 ;  /* 0xfff80000000b8802 */ /* 0x000fe20000000f00 */
[----:B------:R-:W-:Y:S06]  /*37c0*/  @!P0 BRA `(.L_x_104) ;  /* 0x00000000004c8947 */ /* 0x000fec0003800000 */
[----:B------:R-:W-:-:S13]  /*37d0*/  ISETP.GT.AND P0, PT, R39, 0x7fefffff, PT ;  /* 0x7fefffff2700780c */ /* 0x000fda0003f04270 */
[----:B------:R-:W-:Y:S05]  /*37e0*/  @P0 BRA `(.L_x_105) ;  /* 0x0000000000400947 */ /* 0x000fea0003800000 */
[----:B------:R-:W-:Y:S01]  /*37f0*/  DMUL R38, R38, 8.11296384146066816958e+31 ;  /* 0x4690000026267828 */ /* 0x000fe20000000000 */
[----:B------:R-:W-:Y:S02]  /*3800*/  IMAD.MOV.U32 R10, RZ, RZ, RZ ;  /* 0x000000ffff0a7224 */ /* 0x000fe400078e00ff */
[----:B------:R-:W-:Y:S02]  /*3810*/  IMAD.MOV.U32 R60, RZ, RZ, 0x0 ;  /* 0x00000000ff3c7424 */ /* 0x000fe400078e00ff */
[----:B------:R-:W-:Y:S01]  /*3820*/  IMAD.MOV.U32 R61, RZ, RZ, 0x3fd80000 ;  /* 0x3fd80000ff3d7424 */ /* 0x000fe200078e00ff */
[----:B------:R-:W0:Y:S02]  /*3830*/  MUFU.RSQ64H R11, R39 ;  /* 0x00000027000b7308 */ /* 0x000e240000001c00 */
[----:B0-----:R-:W-:-:S08]  /*3840*/  DMUL R40, R10, R10 ;  /* 0x0000000a0a287228 */ /* 0x001fd00000000000 */
[----:B------:R-:W-:-:S08]  /*3850*/  DFMA R40, R38, -R40, 1 ;  /* 0x3ff000002628742b */ /* 0x000fd00000000828 */
[----:B------:R-:W-:Y:S02]  /*3860*/  DFMA R60, R40, R60, 0.5 ;  /* 0x3fe00000283c742b */ /* 0x000fe4000000003c */
[----:B------:R-:W-:-:S08]  /*3870*/  DMUL R40, R10, R40 ;  /* 0x000000280a287228 */ /* 0x000fd00000000000 */
[----:B------:R-:W-:-:S08]  /*3880*/  DFMA R40, R60, R40, R10 ;  /* 0x000000283c28722b */ /* 0x000fd0000000000a */
[----:B------:R-:W-:Y:S02]  /*3890*/  DMUL R10, R38, R40 ;  /* 0x00000028260a7228 */ /* 0x000fe40000000000 */
[----:B------:R-:W-:-:S06]  /*38a0*/  IADD3 R41, PT, PT, R41, -0x100000, RZ ;  /* 0xfff0000029297810 */ /* 0x000fcc0007ffe0ff */
[----:B------:R-:W-:-:S08]  /*38b0*/  DFMA R60, R10, -R10, R38 ;  /* 0x8000000a0a3c722b */ /* 0x000fd00000000026 */
[----:B------:R-:W-:-:S10]  /*38c0*/  DFMA R10, R40, R60, R10 ;  /* 0x0000003c280a722b */ /* 0x000fd4000000000a */
[----:B------:R-:W-:Y:S01]  /*38d0*/  VIADD R11, R11, 0xfcb00000 ;  /* 0xfcb000000b0b7836 */ /* 0x000fe20000000000 */
[----:B------:R-:W-:Y:S06]  /*38e0*/  BRA `(.L_x_104) ;  /* 0x0000000000047947 */ /* 0x000fec0003800000 */
.L_x_105:
[----:B------:R-:W-:-:S11]  /*38f0*/  DADD R10, R38, R38 ;  /* 0x00000000260a7229 */ /* 0x000fd60000000026 */
.L_x_104:
[----:B------:R-:W-:Y:S05]  /*3900*/  BSYNC.RECONVERGENT B1 ;  /* 0x0000000000017941 */ /* 0x000fea0003800200 */
.L_x_102:
[----:B------:R-:W-:-:S04]  /*3910*/  IMAD.MOV.U32 R9, RZ, RZ, 0x0 ;  /* 0x00000000ff097424 */ /* 0x000fc800078e00ff */
[----:B------:R-:W-:Y:S05]  /*3920*/  RET.REL.NODEC R8 `(project_angle_restricted_hinges) ;  /* 0xffffffc408b47950 */ /* 0x000fea0003c3ffff */
.L_x_106:
        /* <DEDUP_REMOVED lines=13> */
.L_x_362:


//--------------------- .text.correct_all_rigid_velocities --------------------------
	.section	.text.correct_all_rigid_velocities,"ax",@progbits
	.align	128
        .global         correct_all_rigid_velocities
        .type           correct_all_rigid_velocities,@function
        .size           correct_all_rigid_velocities,(.L_x_365 - correct_all_rigid_velocities)
        .other          correct_all_rigid_velocities,@"STO_CUDA_ENTRY STV_DEFAULT"
correct_all_rigid_velocities:
.text.correct_all_rigid_velocities:
        /* <DEDUP_REMOVED lines=11> */
[----:B------:R-:W2:Y:S01]  /*00b0*/  LDC.64 R12, c[0x0][0x3b0] ;  /* 0x0000ec00ff0c7b82 */ /* 0x000ea20000000a00 */
[----:B0-----:R-:W-:-:S05]  /*00c0*/  IMAD.WIDE R2, R5, 0x4, R2 ;  /* 0x0000000405027825 */ /* 0x001fca00078e0202 */
[----:B-1----:R-:W3:Y:S04]  /*00d0*/  LDG.E R8, desc[UR4][R2.64+0x4] ;  /* 0x0000040402087981 */ /* 0x002ee8000c1e1900 */
[----:B------:R-:W4:Y:S01]  /*00e0*/  LDG.E R0, desc[UR4][R2.64] ;  /* 0x0000000402007981 */ /* 0x000f22000c1e1900 */
[----:B---3--:R-:W-:Y:S02]  /*00f0*/  IMAD R33, R8, 0x3, RZ ;  /* 0x0000000308217824 */ /* 0x008fe400078e02ff */
[----:B----4-:R-:W-:Y:S02]  /*0100*/  IMAD R32, R0, 0x3, RZ ;  /* 0x0000000300207824 */ /* 0x010fe400078e02ff */
[----:B--2---:R-:W-:-:S04]  /*0110*/  IMAD.WIDE R10, R33, 0x8, R12 ;  /* 0x00000008210a7825 */ /* 0x004fc800078e020c */
[----:B------:R-:W-:Y:S01]  /*0120*/  IMAD.WIDE R12, R32, 0x8, R12 ;  /* 0x00000008200c7825 */ /* 0x000fe200078e020c */
[----:B------:R-:W2:Y:S04]  /*0130*/  LDG.E.64 R6, desc[UR4][R10.64+0x8] ;  /* 0x000008040a067981 */ /* 0x000ea8000c1e1b00 */
[----:B------:R-:W2:Y:S04]  /*0140*/  LDG.E.64 R14, desc[UR4][R12.64+0x8] ;  /* 0x000008040c0e7981 */ /* 0x000ea8000c1e1b00 */
[----:B------:R-:W3:Y:S04]  /*0150*/  LDG.E.64 R24, desc[UR4][R10.64] ;  /* 0x000000040a187981 */ /* 0x000ee8000c1e1b00 */
[----:B------:R-:W3:Y:S04]  /*0160*/  LDG.E.64 R4, desc[UR4][R12.64] ;  /* 0x000000040c047981 */ /* 0x000ee8000c1e1b00 */
[----:B------:R-:W4:Y:S04]  /*0170*/  LDG.E.64 R16, desc[UR4][R10.64+0x10] ;  /* 0x000010040a107981 */ /* 0x000f28000c1e1b00 */
[----:B------:R0:W4:Y:S01]  /*0180*/  LDG.E.64 R2, desc[UR4][R12.64+0x10] ;  /* 0x000010040c027981 */ /* 0x000122000c1e1b00 */
[----:B------:R-:W-:Y:S01]  /*0190*/  UMOV UR6, 0x812dea11 ;  /* 0x812dea1100067882 */ /* 0x000fe20000000000 */
[----:B------:R-:W-:Y:S01]  /*01a0*/  UMOV UR7, 0x3d719799 ;  /* 0x3d71979900077882 */ /* 0x000fe20000000000 */
[----:B------:R-:W-:Y:S01]  /*01b0*/  BSSY.RECONVERGENT B0, `(.L_x_107) ;  /* 0x000001b000007945 */ /* 0x000fe20003800200 */
[----:B------:R-:W-:Y:S01]  /*01c0*/  CS2R R18, SRZ ;  /* 0x0000000000127805 */ /* 0x000fe2000001ff00 */
[----:B0-----:R-:W-:-:S02]  /*01d0*/  IMAD.MOV.U32 R12, RZ, RZ, 0x0 ;  /* 0x00000000ff0c7424 */ /* 0x001fc400078e00ff */
[----:B------:R-:W-:Y:S01]  /*01e0*/  IMAD.MOV.U32 R13, RZ, RZ, 0x3fd80000 ;  /* 0x3fd80000ff0d7424 */ /* 0x000fe200078e00ff */
[----:B--2---:R-:W-:Y:S02]  /*01f0*/  DADD R6, R6, -R14 ;  /* 0x0000000006067229 */ /* 0x004fe4000000080e */
[----:B---3--:R-:W-:-:S06]  /*0200*/  DADD R24, R24, -R4 ;  /* 0x0000000018187229 */ /* 0x008fcc0000000804 */
[----:B------:R-:W-:Y:S02]  /*0210*/  DMUL R4, R6, R6 ;  /* 0x0000000606047228 */ /* 0x000fe40000000000 */
[----:B----4-:R-:W-:-:S06]  /*0220*/  DADD R14, R16, -R2 ;  /* 0x00000000100e7229 */ /* 0x010fcc0000000802 */
        /* <DEDUP_REMOVED lines=18> */
[----:B------:R-:W-:Y:S05]  /*0350*/  CALL.REL.NOINC `($__internal_8_$__cuda_sm20_dsqrt_rn_f64_mediumpath_v1) ;  /* 0x00000014001c7944 */ /* 0x000fea0003c00000 */
.L_x_108:
[----:B------:R-:W-:Y:S05]  /*0360*/  BSYNC.RECONVERGENT B0 ;  /* 0x0000000000007941 */ /* 0x000fea0003800200 */
.L_x_107:
        /* <DEDUP_REMOVED lines=18> */
[----:B------:R-:W-:Y:S05]  /*0490*/  CALL.REL.NOINC `($__internal_7_$__cuda_sm20_div_rn_f64_full) ;  /* 0x0000000c00647944 */ /* 0x000fea0003c00000 */
[----:B------:R-:W-:Y:S02]  /*04a0*/  IMAD.MOV.U32 R2, RZ, RZ, R30 ;  /* 0x000000ffff027224 */ /* 0x000fe400078e001e */
[----:B------:R-:W-:-:S07]  /*04b0*/  IMAD.MOV.U32 R3, RZ, RZ, R31 ;  /* 0x000000ffff037224 */ /* 0x000fce00078e001f */
.L_x_110:
[----:B------:R-:W-:Y:S05]  /*04c0*/  BSYNC.RECONVERGENT B0 ;  /* 0x0000000000007941 */ /* 0x000fea0003800200 */
.L_x_109:
        /* <DEDUP_REMOVED lines=20> */
[----:B------:R-:W-:Y:S05]  /*0610*/  CALL.REL.NOINC `($__internal_7_$__cuda_sm20_div_rn_f64_full) ;  /* 0x0000000c00047944 */ /* 0x000fea0003c00000 */
[----:B------:R-:W-:Y:S02]  /*0620*/  IMAD.MOV.U32 R4, RZ, RZ, R30 ;  /* 0x000000ffff047224 */ /* 0x000fe400078e001e */
[----:B------:R-:W-:-:S07]  /*0630*/  IMAD.MOV.U32 R5, RZ, RZ, R31 ;  /* 0x000000ffff057224 */ /* 0x000fce00078e001f */
.L_x_112:
[----:B------:R-:W-:Y:S05]  /*0640*/  BSYNC.RECONVERGENT B0 ;  /* 0x0000000000007941 */ /* 0x000fea0003800200 */
.L_x_111:
        /* <DEDUP_REMOVED lines=20> */
[----:B------:R-:W-:Y:S05]  /*0790*/  CALL.REL.NOINC `($__internal_7_$__cuda_sm20_div_rn_f64_full) ;  /* 0x0000000800a47944 */ /* 0x000fea0003c00000 */
[----:B------:R-:W-:Y:S02]  /*07a0*/  IMAD.MOV.U32 R6, RZ, RZ, R30 ;  /* 0x000000ffff067224 */ /* 0x000fe400078e001e */
[----:B------:R-:W-:-:S07]  /*07b0*/  IMAD.MOV.U32 R7, RZ, RZ, R31 ;  /* 0x000000ffff077224 */ /* 0x000fce00078e001f */
.L_x_114:
[----:B------:R-:W-:Y:S05]  /*07c0*/  BSYNC.RECONVERGENT B0 ;  /* 0x0000000000007941 */ /* 0x000fea0003800200 */
.L_x_113:
[----:B------:R-:W0:Y:S01]  /*07d0*/  LDC.64 R16, c[0x0][0x3b8] ;  /* 0x0000ee00ff107b82 */ /* 0x000e220000000a00 */
[----:B------:R-:W1:Y:S01]  /*07e0*/  LDCU.64 UR6, c[0x0][0x3a8] ;  /* 0x00007500ff0677ac */ /* 0x000e620008000a00 */
[----:B0-----:R-:W-:-:S04]  /*07f0*/  IMAD.WIDE R14, R33, 0x8, R16 ;  /* 0x00000008210e7825 */ /* 0x001fc800078e0210 */
[----:B------:R-:W-:Y:S01]  /*0800*/  IMAD.WIDE R16, R32, 0x8, R16 ;  /* 0x0000000820107825 */ /* 0x000fe200078e0210 */
[----:B------:R-:W2:Y:S01]  /*0810*/  LDG.E.64 R24, desc[UR4][R14.64+0x8] ;  /* 0x000008040e187981 */ /* 0x000ea2000c1e1b00 */
[----:B-1----:R-:W-:-:S03]  /*0820*/  IADD3 R28, P0, PT, R0, UR6, RZ ;  /* 0x00000006001c7c10 */ /* 0x002fc6000ff1e0ff */
[----:B------:R-:W2:Y:S01]  /*0830*/  LDG.E.64 R26, desc[UR4][R16.64+0x8] ;  /* 0x00000804101a7981 */ /* 0x000ea2000c1e1b00 */
[----:B------:R-:W-:-:S03]  /*0840*/  LEA.HI.X.SX32 R29, R0, UR7, 0x1, P0 ;  /* 0x00000007001d7c11 */ /* 0x000fc600080f0eff */
[----:B------:R-:W3:Y:S04]  /*0850*/  LDG.E.64 R22, desc[UR4][R14.64] ;  /* 0x000000040e167981 */ /* 0x000ee8000c1e1b00 */
[----:B------:R-:W3:Y:S04]  /*0860*/  LDG.E.64 R20, desc[UR4][R16.64] ;  /* 0x0000000410147981 */ /* 0x000ee8000c1e1b00 */
[----:B------:R-:W4:Y:S04]  /*0870*/  LDG.E.64 R12, desc[UR4][R14.64+0x10] ;  /* 0x000010040e0c7981 */ /* 0x000f28000c1e1b00 */
[----:B------:R-:W4:Y:S01]  /*0880*/  LDG.E.64 R10, desc[UR4][R16.64+0x10] ;  /* 0x00001004100a7981 */ /* 0x000f22000c1e1b00 */
[----:B------:R-:W-:-:S03]  /*0890*/  IADD3 R30, P0, PT, R8, UR6, RZ ;  /* 0x00000006081e7c10 */ /* 0x000fc6000ff1e0ff */
[----:B------:R-:W5:Y:S01]  /*08a0*/  LDG.E.U8 R9, desc[UR4][R28.64] ;  /* 0x000000041c097981 */ /* 0x000f62000c1e1100 */
[----:B------:R-:W-:-:S05]  /*08b0*/  LEA.HI.X.SX32 R31, R8, UR7, 0x1, P0 ;  /* 0x00000007081f7c11 */ /* 0x000fca00080f0eff */
[----:B------:R-:W5:Y:S01]  /*08c0*/  LDG.E.U8 R32, desc[UR4][R30.64] ;  /* 0x000000041e207981 */ /* 0x000f62000c1e1100 */
[----:B------:R-:W-:Y:S01]  /*08d0*/  BSSY.RECONVERGENT B0, `(.L_x_115) ;  /* 0x0000021000007945 */ /* 0x000fe20003800200 */
[----:B--2---:R-:W-:Y:S02]  /*08e0*/  DADD R24, R24, -R26 ;  /* 0x0000000018187229 */ /* 0x004fe4000000081a */
[----:B---3--:R-:W-:-:S06]  /*08f0*/  DADD R20, R22, -R20 ;  /* 0x0000000016147229 */ /* 0x008fcc0000000814 */
[----:B------:R-:W-:Y:S02]  /*0900*/  DMUL R24, R24, R4 ;  /* 0x0000000418187228 */ /* 0x000fe40000000000 */
[----:B----4-:R-:W-:-:S06]  /*0910*/  DADD R12, R12, -R10 ;  /* 0x000000000c0c7229 */ /* 0x010fcc000000080a */
[----:B------:R-:W-:Y:S01]  /*0920*/  DFMA R24, R20, R2, R24 ;  /* 0x000000021418722b */ /* 0x000fe20000000018 */
[----:B-----5:R-:W-:-:S07]  /*0930*/  LOP3.LUT P0, R10, R9, 0x3, RZ, 0xc0, !PT ;  /* 0x00000003090a7812 */ /* 0x020fce000780c0ff */
[----:B------:R-:W-:Y:S01]  /*0940*/  DFMA R24, R12, R6, R24 ;  /* 0x000000060c18722b */ /* 0x000fe20000000018 */
[----:B------:R-:W-:-:S05]  /*0950*/  LOP3.LUT R32, R32, 0x3, RZ, 0xc0, !PT ;  /* 0x0000000320207812 */ /* 0x000fca00078ec0ff */
        /* <DEDUP_REMOVED lines=17> */
[----:B------:R-:W-:-:S05]  /*0a70*/  LOP3.LUT R0, R13, 0x7fffffff, RZ, 0xc0, !PT ;  /* 0x7fffffff0d007812 */ /* 0x000fca00078ec0ff */
[----:B------:R-:W-:Y:S01]  /*0a80*/  VIADD R22, R0, 0xfff00000 ;  /* 0xfff0000000167836 */ /* 0x000fe20000000000 */
[----:B------:R-:W-:-:S07]  /*0a90*/  MOV R0, 0xab0 ;  /* 0x00000ab000007802 */ /* 0x000fce0000000f00 */
[----:B------:R-:W-:Y:S05]  /*0aa0*/  CALL.REL.NOINC `($__internal_6_$__cuda_sm20_dblrcp_rn_slowpath_v3) ;  /* 0x0000000400387944 */ /* 0x000fea0003c00000 */
[----:B------:R-:W-:Y:S02]  /*0ab0*/  IMAD.MOV.U32 R18, RZ, RZ, R34 ;  /* 0x000000ffff127224 */ /* 0x000fe400078e0022 */
[----:B------:R-:W-:-:S07]  /*0ac0*/  IMAD.MOV.U32 R19, RZ, RZ, R35 ;  /* 0x000000ffff137224 */ /* 0x000fce00078e0023 */
.L_x_117:
[----:B------:R-:W-:Y:S05]  /*0ad0*/  BSYNC.RECONVERGENT B1 ;  /* 0x0000000000017941 */ /* 0x000fea0003800200 */
.L_x_116:
[----:B------:R-:W-:Y:S05]  /*0ae0*/  BSYNC.RECONVERGENT B0 ;  /* 0x0000000000007941 */ /* 0x000fea0003800200 */
.L_x_115:
        /* <DEDUP_REMOVED lines=21> */
[----:B------:R-:W-:Y:S02]  /*0c40*/  IMAD.MOV.U32 R12, RZ, RZ, R8 ;  /* 0x000000ffff0c7224 */ /* 0x000fe400078e0008 */
[----:B------:R-:W-:Y:S02]  /*0c50*/  IMAD.MOV.U32 R13, RZ, RZ, R9 ;  /* 0x000000ffff0d7224 */ /* 0x000fe400078e0009 */
[----:B------:R-:W-:Y:S01]  /*0c60*/  VIADD R22, R0, 0xfff00000 ;  /* 0xfff0000000167836 */ /* 0x000fe20000000000 */
[----:B------:R-:W-:-:S07]  /*0c70*/  MOV R0, 0xc90 ;  /* 0x00000c9000007802 */ /* 0x000fce0000000f00 */
[----:B------:R-:W-:Y:S05]  /*0c80*/  CALL.REL.NOINC `($__internal_6_$__cuda_sm20_dblrcp_rn_slowpath_v3) ;  /* 0x0000000000c07944 */ /* 0x000fea0003c00000 */
.L_x_120:
[----:B------:R-:W-:Y:S05]  /*0c90*/  BSYNC.RECONVERGENT B1 ;  /* 0x0000000000017941 */ /* 0x000fea0003800200 */
.L_x_119:
[----:B------:R-:W-:Y:S05]  /*0ca0*/  BSYNC.RECONVERGENT B0 ;  /* 0x0000000000007941 */ /* 0x000fea0003800200 */
.L_x_118:
[----:B------:R-:W-:Y:S01]  /*0cb0*/  DADD R22, R34, R18 ;  /* 0x0000000022167229 */ /* 0x000fe20000000012 */
[----:B------:R-:W-:Y:S01]  /*0cc0*/  UMOV UR6, 0x812dea11 ;  /* 0x812dea1100067882 */ /* 0x000fe20000000000 */
[----:B------:R-:W-:-:S06]  /*0cd0*/  UMOV UR7, 0x3d719799 ;  /* 0x3d71979900077882 */ /* 0x000fcc0000000000 */
[----:B------:R-:W-:-:S14]  /*0ce0*/  DSETP.GEU.AND P0, PT, R22, UR6, PT ;  /* 0x0000000616007e2a */ /* 0x000fdc000bf0e000 */
[----:B------:R-:W-:Y:S05]  /*0cf0*/  @!P0 EXIT ;  /* 0x000000000000894d */ /* 0x000fea0003800000 */
[----:B------:R-:W0:Y:S01]  /*0d00*/  MUFU.RCP64H R9, R23 ;  /* 0x0000001700097308 */ /* 0x000e220000001800 */
[----:B------:R-:W-:Y:S01]  /*0d10*/  IMAD.MOV.U32 R8, RZ, RZ, 0x1 ;  /* 0x00000001ff087424 */ /* 0x000fe200078e00ff */
[----:B------:R-:W-:Y:S01]  /*0d20*/  FSETP.GEU.AND P2, PT, |R25|, 6.5827683646048100446e-37, PT ;  /* 0x036000001900780b */ /* 0x000fe20003f4e200 */
[----:B------:R-:W-:Y:S01]  /*0d30*/  BSSY.RECONVERGENT B0, `(.L_x_121) ;  /* 0x0000011000007945 */ /* 0x000fe20003800200 */
[----:B------:R-:W-:-:S03]  /*0d40*/  ISETP.NE.AND P1, PT, R10, RZ, PT ;  /* 0x000000ff0a00720c */ /* 0x000fc60003f25270 */
        /* <DEDUP_REMOVED lines=11> */
[----:B------:R-:W-:-:S07]  /*0e00*/  MOV R10, 0xe20 ;  /* 0x00000e20000a7802 */ /* 0x000fce0000000f00 */
[----:B------:R-:W-:Y:S05]  /*0e10*/  CALL.REL.NOINC `($__internal_7_$__cuda_sm20_div_rn_f64_full) ;  /* 0x0000000400047944 */ /* 0x000fea0003c00000 */
[----:B------:R-:W-:Y:S02]  /*0e20*/  IMAD.MOV.U32 R8, RZ, RZ, R30 ;  /* 0x000000ffff087224 */ /* 0x000fe400078e001e */
[----:B------:R-:W-:-:S07]  /*0e30*/  IMAD.MOV.U32 R9, RZ, RZ, R31 ;  /* 0x000000ffff097224 */ /* 0x000fce00078e001f */
.L_x_122:
[----:B------:R-:W-:Y:S05]  /*0e40*/  BSYNC.RECONVERGENT B0 ;  /* 0x0000000000007941 */ /* 0x000fea0003800200 */
.L_x_121:
[----:B------:R-:W-:Y:S01]  /*0e50*/  BSSY.RECONVERGENT B0, `(.L_x_123) ;  /* 0x000000a000007945 */ /* 0x000fe20003800200 */
[----:B------:R-:W-:-:S03]  /*0e60*/  ISETP.NE.AND P0, PT, R32, RZ, PT ;  /* 0x000000ff2000720c */ /* 0x000fc60003f05270 */
[----:B------:R-:W-:Y:S10]  /*0e70*/  @P1 BRA `(.L_x_124) ;  /* 0x00000000001c1947 */ /* 0x000ff40003800000 */
[----:B------:R-:W-:-:S08]  /*0e80*/  DMUL R18, R8, R18 ;  /* 0x0000001208127228 */ /* 0x000fd00000000000 */
[C---:B------:R-:W-:Y:S02]  /*0e90*/  DMUL R10, R18.reuse, R2 ;  /* 0x00000002120a7228 */ /* 0x040fe40000000000 */
[C---:B------:R-:W-:Y:S02]  /*0ea0*/  DMUL R12, R18.reuse, R4 ;  /* 0x00000004120c7228 */ /* 0x040fe40000000000 */
[----:B------:R-:W-:-:S03]  /*0eb0*/  DMUL R18, R18, R6 ;  /* 0x0000000612127228 */ /* 0x000fc60000000000 */
[----:B------:R0:W-:Y:S04]  /*0ec0*/  REDG.E.ADD.F64.RN.STRONG.GPU desc[UR4][R16.64], R10 ;  /* 0x0000000a100079a6 */ /* 0x0001e8000c12ff04 */
[----:B------:R0:W-:Y:S04]  /*0ed0*/  REDG.E.ADD.F64.RN.STRONG.GPU desc[UR4][R16.64+0x8], R12 ;  /* 0x0000080c100079a6 */ /* 0x0001e8000c12ff04 */
[----:B------:R0:W-:Y:S02]  /*0ee0*/  REDG.E.ADD.F64.RN.STRONG.GPU desc[UR4][R16.64+0x10], R18 ;  /* 0x00001012100079a6 */ /* 0x0001e4000c12ff04 */
.L_x_124:
[----:B------:R-:W-:Y:S05]  /*0ef0*/  BSYNC.RECONVERGENT B0 ;  /* 0x0000000000007941 */ /* 0x000fea0003800200 */
.L_x_123:
[----:B------:R-:W-:Y:S05]  /*0f00*/  @P0 EXIT ;  /* 0x000000000000094d */ /* 0x000fea0003800000 */
[----:B------:R-:W-:-:S08]  /*0f10*/  DMUL R8, R8, -R34 ;  /* 0x8000002208087228 */ /* 0x000fd00000000000 */
[C---:B------:R-:W-:Y:S02]  /*0f20*/  DMUL R2, R8.reuse, R2 ;  /* 0x0000000208027228 */ /* 0x040fe40000000000 */
[C---:B------:R-:W-:Y:S02]  /*0f30*/  DMUL R4, R8.reuse, R4 ;  /* 0x0000000408047228 */ /* 0x040fe40000000000 */
[----:B------:R-:W-:-:S03]  /*0f40*/  DMUL R6, R8, R6 ;  /* 0x0000000608067228 */ /* 0x000fc60000000000 */
[----:B------:R-:W-:Y:S04]  /*0f50*/  REDG.E.ADD.F64.RN.STRONG.GPU desc[UR4][R14.64], R2 ;  /* 0x000000020e0079a6 */ /* 0x000fe8000c12ff04 */
[----:B------:R-:W-:Y:S04]  /*0f60*/  REDG.E.ADD.F64.RN.STRONG.GPU desc[UR4][R14.64+0x8], R4 ;  /* 0x000008040e0079a6 */ /* 0x000fe8000c12ff04 */
[----:B------:R-:W-:Y:S01]  /*0f70*/  REDG.E.ADD.F64.RN.STRONG.GPU desc[UR4][R14.64+0x10], R6 ;  /* 0x000010060e0079a6 */ /* 0x000fe2000c12ff04 */
[----:B------:R-:W-:Y:S05]  /*0f80*/  EXIT ;  /* 0x000000000000794d */ /* 0x000fea0003800000 */
        .weak           $__internal_6_$__cuda_sm20_dblrcp_rn_slowpath_v3
        .type           $__internal_6_$__cuda_sm20_dblrcp_rn_slowpath_v3,@function
        .size           $__internal_6_$__cuda_sm20_dblrcp_rn_slowpath_v3,($__internal_7_$__cuda_sm20_div_rn_f64_full - $__internal_6_$__cuda_sm20_dblrcp_rn_slowpath_v3)
$__internal_6_$__cuda_sm20_dblrcp_rn_slowpath_v3:
        /* <DEDUP_REMOVED lines=24> */
.L_x_128:
        /* <DEDUP_REMOVED lines=10> */
.L_x_126:
[----:B------:R-:W-:Y:S01]  /*11b0*/  LOP3.LUT R21, R13, 0x80000, RZ, 0xfc, !PT ;  /* 0x000800000d157812 */ /* 0x000fe200078efcff */
[----:B------:R-:W-:-:S07]  /*11c0*/  IMAD.MOV.U32 R20, RZ, RZ, R12 ;  /* 0x000000ffff147224 */ /* 0x000fce00078e000c */
.L_x_127:
[----:B------:R-:W-:Y:S05]  /*11d0*/  BSYNC.RECONVERGENT B2 ;  /* 0x0000000000027941 */ /* 0x000fea0003800200 */
.L_x_125:
[----:B------:R-:W-:Y:S02]  /*11e0*/  IMAD.MOV.U32 R12, RZ, RZ, R0 ;  /* 0x000000ffff0c7224 */ /* 0x000fe400078e0000 */
[----:B------:R-:W-:Y:S02]  /*11f0*/  IMAD.MOV.U32 R13, RZ, RZ, 0x0 ;  /* 0x00000000ff0d7424 */ /* 0x000fe400078e00ff */
[----:B------:R-:W-:Y:S02]  /*1200*/  IMAD.MOV.U32 R34, RZ, RZ, R20 ;  /* 0x000000ffff227224 */ /* 0x000fe400078e0014 */
[----:B------:R-:W-:Y:S01]  /*1210*/  IMAD.MOV.U32 R35, RZ, RZ, R21 ;  /* 0x000000ffff237224 */ /* 0x000fe200078e0015 */
[----:B------:R-:W-:Y:S06]  /*1220*/  RET.REL.NODEC R12 `(correct_all_rigid_velocities) ;  /* 0xffffffec0c747950 */ /* 0x000fec0003c3ffff */
        .weak           $__internal_7_$__cuda_sm20_div_rn_f64_full
        .type           $__internal_7_$__cuda_sm20_div_rn_f64_full,@function
        .size           $__internal_7_$__cuda_sm20_div_rn_f64_full,($__internal_8_$__cuda_sm20_dsqrt_rn_f64_mediumpath_v1 - $__internal_7_$__cuda_sm20_div_rn_f64_full)
$__internal_7_$__cuda_sm20_div_rn_f64_full:
[C---:B------:R-:W-:Y:S01]  /*1230*/  FSETP.GEU.AND P0, PT, |R23|.reuse, 1.469367938527859385e-39, PT ;  /* 0x001000001700780b */ /* 0x040fe20003f0e200 */
[----:B------:R-:W-:Y:S01]  /*1240*/  IMAD.MOV.U32 R26, RZ, RZ, 0x1 ;  /* 0x00000001ff1a7424 */ /* 0x000fe200078e00ff */
[----:B------:R-:W-:Y:S01]  /*1250*/  LOP3.LUT R20, R23, 0x800fffff, RZ, 0xc0, !PT ;  /* 0x800fffff17147812 */ /* 0x000fe200078ec0ff */
[----:B------:R-:W-:Y:S01]  /*1260*/  BSSY.RECONVERGENT B1, `(.L_x_129) ;  /* 0x0000054000017945 */ /* 0x000fe20003800200 */
[C---:B------:R-:W-:Y:S02]  /*1270*/  FSETP.GEU.AND P3, PT, |R25|.reuse, 1.469367938527859385e-39, PT ;  /* 0x001000001900780b */ /* 0x040fe40003f6e200 */
[----:B------:R-:W-:Y:S01]  /*1280*/  LOP3.LUT R21, R20, 0x3ff00000, RZ, 0xfc, !PT ;  /* 0x3ff0000014157812 */ /* 0x000fe200078efcff */
[----:B------:R-:W-:Y:S01]  /*1290*/  IMAD.MOV.U32 R20, RZ, RZ, R22 ;  /* 0x000000ffff147224 */ /* 0x000fe200078e0016 */
[----:B------:R-:W-:Y:S02]  /*12a0*/  LOP3.LUT R9, R25, 0x7ff00000, RZ, 0xc0, !PT ;  /* 0x7ff0000019097812 */ /* 0x000fe400078ec0ff */
[----:B------:R-:W-:-:S02]  /*12b0*/  LOP3.LUT R13, R23, 0x7ff00000, RZ, 0xc0, !PT ;  /* 0x7ff00000170d7812 */ /* 0x000fc400078ec0ff */
[----:B------:R-:W-:Y:S01]  /*12c0*/  MOV R11, 0x1ca00000 ;  /* 0x1ca00000000b7802 */ /* 0x000fe20000000f00 */
[----:B------:R-:W-:Y:S01]  /*12d0*/  @!P0 DMUL R20, R22, 8.98846567431157953865e+307 ;  /* 0x7fe0000016148828 */ /* 0x000fe20000000000 */
[----:B------:R-:W-:-:S03]  /*12e0*/  ISETP.GE.U32.AND P2, PT, R9, R13, PT ;  /* 0x0000000d0900720c */ /* 0x000fc60003f46070 */
[----:B------:R-:W-:Y:S01]  /*12f0*/  @!P3 LOP3.LUT R12, R23, 0x7ff00000, RZ, 0xc0, !PT ;  /* 0x7ff00000170cb812 */ /* 0x000fe200078ec0ff */
[----:B------:R-:W-:Y:S01]  /*1300*/  @!P3 IMAD.MOV.U32 R28, RZ, RZ, RZ ;  /* 0x000000ffff1cb224 */ /* 0x000fe200078e00ff */
[----:B------:R-:W0:Y:S02]  /*1310*/  MUFU.RCP64H R27, R21 ;  /* 0x00000015001b7308 */ /* 0x000e240000001800 */
[----:B------:R-:W-:Y:S02]  /*1320*/  @!P3 ISETP.GE.U32.AND P4, PT, R9, R12, PT ;  /* 0x0000000c0900b20c */ /* 0x000fe40003f86070 */
[----:B------:R-:W-:Y:S02]  /*1330*/  @!P0 LOP3.LUT R13, R21, 0x7ff00000, RZ, 0xc0, !PT ;  /* 0x7ff00000150d8812 */ /* 0x000fe400078ec0ff */
[----:B------:R-:W-:-:S04]  /*1340*/  @!P3 SEL R29, R11, 0x63400000, !P4 ;  /* 0x634000000b1db807 */ /* 0x000fc80006000000 */
[----:B------:R-:W-:-:S04]  /*1350*/  @!P3 LOP3.LUT R12, R29, 0x80000000, R25, 0xf8, !PT ;  /* 0x800000001d0cb812 */ /* 0x000fc800078ef819 */
[----:B------:R-:W-:Y:S01]  /*1360*/  @!P3 LOP3.LUT R29, R12, 0x100000, RZ, 0xfc, !PT ;  /* 0x001000000c1db812 */ /* 0x000fe200078efcff */
[----:B------:R-:W-:Y:S01]  /*1370*/  IMAD.MOV.U32 R12, RZ, RZ, R9 ;  /* 0x000000ffff0c7224 */ /* 0x000fe200078e0009 */
[----:B0-----:R-:W-:-:S08]  /*1380*/  DFMA R30, R26, -R20, 1 ;  /* 0x3ff000001a1e742b */ /* 0x001fd00000000814 */
[----:B------:R-:W-:-:S08]  /*1390*/  DFMA R30, R30, R30, R30 ;  /* 0x0000001e1e1e722b */ /* 0x000fd0000000001e */
[----:B------:R-:W-:Y:S01]  /*13a0*/  DFMA R30, R26, R30, R26 ;  /* 0x0000001e1a1e722b */ /* 0x000fe2000000001a */
[----:B------:R-:W-:Y:S01]  /*13b0*/  SEL R27, R11, 0x63400000, !P2 ;  /* 0x634000000b1b7807 */ /* 0x000fe20005000000 */
[----:B------:R-:W-:-:S03]  /*13c0*/  IMAD.MOV.U32 R26, RZ, RZ, R24 ;  /* 0x000000ffff1a7224 */ /* 0x000fc600078e0018 */
[----:B------:R-:W-:-:S03]  /*13d0*/  LOP3.LUT R27, R27, 0x800fffff, R25, 0xf8, !PT ;  /* 0x800fffff1b1b7812 */ /* 0x000fc600078ef819 */
[----:B------:R-:W-:-:S03]  /*13e0*/  DFMA R36, R30, -R20, 1 ;  /* 0x3ff000001e24742b */ /* 0x000fc60000000814 */
[----:B------:R-:W-:-:S05]  /*13f0*/  @!P3 DFMA R26, R26, 2, -R28 ;  /* 0x400000001a1ab82b */ /* 0x000fca000000081c */
[----:B------:R-:W-:-:S05]  /*1400*/  DFMA R36, R30, R36, R30 ;  /* 0x000000241e24722b */ /* 0x000fca000000001e */
[----:B------:R-:W-:-:S03]  /*1410*/  @!P3 LOP3.LUT R12, R27, 0x7ff00000, RZ, 0xc0, !PT ;  /* 0x7ff000001b0cb812 */ /* 0x000fc600078ec0ff */
[----:B------:R-:W-:-:S08]  /*1420*/  DMUL R30, R36, R26 ;  /* 0x0000001a241e7228 */ /* 0x000fd00000000000 */
[----:B------:R-:W-:-:S08]  /*1430*/  DFMA R28, R30, -R20, R26 ;  /* 0x800000141e1c722b */ /* 0x000fd0000000001a */
[----:B------:R-:W-:Y:S01]  /*1440*/  DFMA R28, R36, R28, R30 ;  /* 0x0000001c241c722b */ /* 0x000fe2000000001e */
[----:B------:R-:W-:Y:S02]  /*1450*/  VIADD R30, R12, 0xffffffff ;  /* 0xffffffff0c1e7836 */ /* 0x000fe40000000000 */
[----:B------:R-:W-:-:S03]  /*1460*/  VIADD R31, R13, 0xffffffff ;  /* 0xffffffff0d1f7836 */ /* 0x000fc60000000000 */
[----:B------:R-:W-:-:S04]  /*1470*/  ISETP.GT.U32.AND P0, PT, R30, 0x7feffffe, PT ;  /* 0x7feffffe1e00780c */ /* 0x000fc80003f04070 */
        /* <DEDUP_REMOVED lines=8> */
[----:B------:R-:W-:Y:S02]  /*1500*/  IMAD.MOV.U32 R12, RZ, RZ, RZ ;  /* 0x000000ffff0c7224 */ /* 0x000fe400078e00ff */
[----:B------:R-:W-:-:S06]  /*1510*/  VIADD R13, R9, 0x7fe00000 ;  /* 0x7fe00000090d7836 */ /* 0x000fcc0000000000 */
        /* <DEDUP_REMOVED lines=10> */
[----:B------:R-:W-:Y:S01]  /*15c0*/  MOV R12, RZ ;  /* 0x000000ff000c7202 */ /* 0x000fe20000000f00 */
[----:B------:R-:W-:Y:S01]  /*15d0*/  DMUL.RP R20, R28, R20 ;  /* 0x000000141c147228 */ /* 0x000fe20000008000 */
[----:B------:R-:W-:-:S04]  /*15e0*/  IADD3 R9, PT, PT, -R9, -0x43300000, RZ ;  /* 0xbcd0000009097810 */ /* 0x000fc80007ffe1ff */
[----:B------:R-:W-:-:S05]  /*15f0*/  DFMA R12, R30, -R12, R28 ;  /* 0x8000000c1e0c722b */ /* 0x000fca000000001c */
[----:B------:R-:W-:-:S05]  /*1600*/  LOP3.LUT R23, R21, R23, RZ, 0x3c, !PT ;  /* 0x0000001715177212 */ /* 0x000fca00078e3cff */
[----:B------:R-:W-:-:S04]  /*1610*/  FSETP.NEU.AND P0, PT, |R13|, R9, PT ;  /* 0x000000090d00720b */ /* 0x000fc80003f0d200 */
[----:B------:R-:W-:Y:S02]  /*1620*/  FSEL R30, R20, R30, !P0 ;  /* 0x0000001e141e7208 */ /* 0x000fe40004000000 */
[----:B------:R-:W-:Y:S01]  /*1630*/  FSEL R31, R23, R31, !P0 ;  /* 0x0000001f171f7208 */ /* 0x000fe20004000000 */
[----:B------:R-:W-:Y:S06]  /*1640*/  BRA `(.L_x_131) ;  /* 0x0000000000547947 */ /* 0x000fec0003800000 */
.L_x_130:
        /* <DEDUP_REMOVED lines=16> */
.L_x_133:
[----:B------:R-:W-:Y:S01]  /*1750*/  LOP3.LUT R31, R23, 0x80000, RZ, 0xfc, !PT ;  /* 0x00080000171f7812 */ /* 0x000fe200078efcff */
[----:B------:R-:W-:Y:S01]  /*1760*/  IMAD.MOV.U32 R30, RZ, RZ, R22 ;  /* 0x000000ffff1e7224 */ /* 0x000fe200078e0016 */
[----:B------:R-:W-:Y:S06]  /*1770*/  BRA `(.L_x_131) ;  /* 0x0000000000087947 */ /* 0x000fec0003800000 */
.L_x_132:
[----:B------:R-:W-:Y:S01]  /*1780*/  LOP3.LUT R31, R25, 0x80000, RZ, 0xfc, !PT ;  /* 0x00080000191f7812 */ /* 0x000fe200078efcff */
[----:B------:R-:W-:-:S07]  /*1790*/  IMAD.MOV.U32 R30, RZ, RZ, R24 ;  /* 0x000000ffff1e7224 */ /* 0x000fce00078e0018 */
.L_x_131:
[----:B------:R-:W-:Y:S05]  /*17a0*/  BSYNC.RECONVERGENT B1 ;  /* 0x0000000000017941 */ /* 0x000fea0003800200 */
.L_x_129:
[----:B------:R-:W-:-:S04]  /*17b0*/  IMAD.MOV.U32 R11, RZ, RZ, 0x0 ;  /* 0x00000000ff0b7424 */ /* 0x000fc800078e00ff */
[----:B------:R-:W-:Y:S05]  /*17c0*/  RET.REL.NODEC R10 `(correct_all_rigid_velocities) ;  /* 0xffffffe80a0c7950 */ /* 0x000fea0003c3ffff */
        .weak           $__internal_8_$__cuda_sm20_dsqrt_rn_f64_mediumpath_v1
        .type           $__internal_8_$__cuda_sm20_dsqrt_rn_f64_mediumpath_v1,@function
        .size           $__internal_8_$__cuda_sm20_dsqrt_rn_f64_mediumpath_v1,(.L_x_365 - $__internal_8_$__cuda_sm20_dsqrt_rn_f64_mediumpath_v1)
$__internal_8_$__cuda_sm20_dsqrt_rn_f64_mediumpath_v1:
        /* <DEDUP_REMOVED lines=12> */
.L_x_135:
[----:B------:R-:W-:-:S14]  /*1890*/  DSETP.NE.AND P0, PT, R4, RZ, PT ;  /* 0x000000ff0400722a */ /* 0x000fdc0003f05000 */
[----:B------:R-:W-:Y:S05]  /*18a0*/  @!P0 BRA `(.L_x_137) ;  /* 0x0000000000588947 */ /* 0x000fea0003800000 */
[----:B------:R-:W-:-:S13]  /*18b0*/  ISETP.GE.AND P0, PT, R5, RZ, PT ;  /* 0x000000ff0500720c */ /* 0x000fda0003f06270 */
[----:B------:R-:W-:Y:S01]  /*18c0*/  @!P0 MOV R2, 0x0 ;  /* 0x0000000000028802 */ /* 0x000fe20000000f00 */
[----:B------:R-:W-:Y:S01]  /*18d0*/  @!P0 IMAD.MOV.U32 R3, RZ, RZ, -0x80000 ;  /* 0xfff80000ff038424 */ /* 0x000fe200078e00ff */
        /* <DEDUP_REMOVED lines=19> */
.L_x_137:
[----:B------:R-:W-:-:S11]  /*1a10*/  DADD R2, R4, R4 ;  /* 0x0000000004027229 */ /* 0x000fd60000000004 */
.L_x_136:
[----:B------:R-:W-:Y:S05]  /*1a20*/  BSYNC.RECONVERGENT B1 ;  /* 0x0000000000017941 */ /* 0x000fea0003800200 */
.L_x_134:
[----:B------:R-:W-:Y:S02]  /*1a30*/  IMAD.MOV.U32 R11, RZ, RZ, 0x0 ;  /* 0x00000000ff0b7424 */ /* 0x000fe400078e00ff */
[----:B------:R-:W-:Y:S02]  /*1a40*/  IMAD.MOV.U32 R16, RZ, RZ, R2 ;  /* 0x000000ffff107224 */ /* 0x000fe400078e0002 */
[----:B------:R-:W-:Y:S01]  /*1a50*/  IMAD.MOV.U32 R17, RZ, RZ, R3 ;  /* 0x000000ffff117224 */ /* 0x000fe200078e0003 */
[----:B------:R-:W-:Y:S06]  /*1a60*/  RET.REL.NODEC R10 `(correct_all_rigid_velocities) ;  /* 0xffffffe40a647950 */ /* 0x000fec0003c3ffff */
.L_x_138:
        /* <DEDUP_REMOVED lines=9> */
.L_x_365:


//--------------------- .text.project_rigid_hinges --------------------------
	.section	.text.project_rigid_hinges,"ax",@progbits
	.align	128
        .global         project_rigid_hinges
        .type           project_rigid_hinges,@function
        .size           project_rigid_hinges,(.L_x_368 - project_rigid_hinges)
        .other          project_rigid_hinges,@"STO_CUDA_ENTRY STV_DEFAULT"
project_rigid_hinges:
.text.project_rigid_hinges:
        /* <DEDUP_REMOVED lines=12> */
[----:B------:R-:W-:Y:S01]  /*00c0*/  UMOV UR6, 0x812dea11 ;  /* 0x812dea1100067882 */ /* 0x000fe20000000000 */
[----:B------:R-:W-:Y:S01]  /*00d0*/  UMOV UR7, 0x3d719799 ;  /* 0x3d71979900077882 */ /* 0x000fe20000000000 */
[----:B------:R-:W-:Y:S02]  /*00e0*/  IMAD.MOV.U32 R28, RZ, RZ, 0x0 ;  /* 0x00000000ff1c7424 */ /* 0x000fe400078e00ff */
[----:B------:R-:W-:-:S03]  /*00f0*/  IMAD.MOV.U32 R29, RZ, RZ, 0x3fd80000 ;  /* 0x3fd80000ff1d7424 */ /* 0x000fc600078e00ff */
[----:B------:R-:W3:Y:S01]  /*0100*/  LDC.64 R40, c[0x0][0x390] ;  /* 0x0000e400ff287b82 */ /* 0x000ee20000000a00 */
[----:B0-----:R-:W-:-:S05]  /*0110*/  IMAD.WIDE R2, R5, 0x4, R2 ;  /* 0x0000000405027825 */ /* 0x001fca00078e0202 */
[----:B-1----:R-:W4:Y:S04]  /*0120*/  LDG.E R4, desc[UR4][R2.64+0x8] ;  /* 0x0000080402047981 */ /* 0x002f28000c1e1900 */
[----:B------:R-:W5:Y:S04]  /*0130*/  LDG.E R44, desc[UR4][R2.64] ;  /* 0x00000004022c7981 */ /* 0x000f68000c1e1900 */
[----:B------:R-:W3:Y:S04]  /*0140*/  LDG.E R5, desc[UR4][R2.64+0x4] ;  /* 0x0000040402057981 */ /* 0x000ee8000c1e1900 */
[----:B------:R-:W3:Y:S01]  /*0150*/  LDG.E R0, desc[UR4][R2.64+0xc] ;  /* 0x00000c0402007981 */ /* 0x000ee2000c1e1900 */
[----:B----4-:R-:W-:-:S02]  /*0160*/  IMAD R7, R4, 0x3, RZ ;  /* 0x0000000304077824 */ /* 0x010fc400078e02ff */
[----:B-----5:R-:W-:Y:S02]  /*0170*/  IMAD R39, R44, 0x3, RZ ;  /* 0x000000032c277824 */ /* 0x020fe400078e02ff */
[----:B--2---:R-:W-:-:S04]  /*0180*/  IMAD.WIDE R6, R7, 0x8, R34 ;  /* 0x0000000807067825 */ /* 0x004fc800078e0222 */
[----:B---3--:R-:W-:Y:S01]  /*0190*/  IMAD R37, R5, 0x3, RZ ;  /* 0x0000000305257824 */ /* 0x008fe200078e02ff */
[----:B------:R-:W2:Y:S01]  /*01a0*/  LDG.E.64 R58, desc[UR4][R6.64] ;  /* 0x00000004063a7981 */ /* 0x000ea2000c1e1b00 */
[----:B------:R-:W-:-:S03]  /*01b0*/  IMAD.WIDE R38, R39, 0x8, R34 ;  /* 0x0000000827267825 */ /* 0x000fc600078e0222 */
[----:B------:R-:W3:Y:S01]  /*01c0*/  LDG.E.64 R18, desc[UR4][R6.64+0x10] ;  /* 0x0000100406127981 */ /* 0x000ee2000c1e1b00 */
[----:B------:R-:W-:-:S03]  /*01d0*/  IMAD.WIDE R36, R37, 0x8, R34 ;  /* 0x0000000825247825 */ /* 0x000fc600078e0222 */
[----:B------:R-:W2:Y:S04]  /*01e0*/  LDG.E.64 R52, desc[UR4][R38.64] ;  /* 0x0000000426347981 */ /* 0x000ea8000c1e1b00 */
[----:B------:R-:W4:Y:S04]  /*01f0*/  LDG.E.64 R54, desc[UR4][R38.64+0x10] ;  /* 0x0000100426367981 */ /* 0x000f28000c1e1b00 */
[----:B------:R-:W4:Y:S04]  /*0200*/  LDG.E.64 R14, desc[UR4][R36.64+0x10] ;  /* 0x00001004240e7981 */ /* 0x000f28000c1e1b00 */
[----:B------:R-:W5:Y:S04]  /*0210*/  LDG.E.64 R48, desc[UR4][R36.64] ;  /* 0x0000000424307981 */ /* 0x000f68000c1e1b00 */
[----:B------:R-:W5:Y:S04]  /*0220*/  LDG.E.64 R56, desc[UR4][R38.64+0x8] ;  /* 0x0000080426387981 */ /* 0x000f68000c1e1b00 */
[----:B------:R-:W5:Y:S04]  /*0230*/  LDG.E.64 R46, desc[UR4][R36.64+0x8] ;  /* 0x00000804242e7981 */ /* 0x000f68000c1e1b00 */
[----:B------:R-:W5:Y:S01]  /*0240*/  LDG.E.64 R2, desc[UR4][R6.64+0x8] ;  /* 0x0000080406027981 */ /* 0x000f62000c1e1b00 */
[----:B------:R-:W-:-:S04]  /*0250*/  IMAD R9, R0, 0x3, RZ ;  /* 0x0000000300097824 */ /* 0x000fc800078e02ff */
[----:B------:R-:W-:-:S05]  /*0260*/  IMAD.WIDE R34, R9, 0x8, R34 ;  /* 0x0000000809227825 */ /* 0x000fca00078e0222 */
[----:B------:R-:W5:Y:S04]  /*0270*/  LDG.E.64 R16, desc[UR4][R34.64] ;  /* 0x0000000422107981 */ /* 0x000f68000c1e1b00 */
[----:B------:R-:W5:Y:S04]  /*0280*/  LDG.E.64 R10, desc[UR4][R34.64+0x8] ;  /* 0x00000804220a7981 */ /* 0x000f68000c1e1b00 */
[----:B------:R-:W5:Y:S01]  /*0290*/  LDG.E.64 R8, desc[UR4][R34.64+0x10] ;  /* 0x0000100422087981 */ /* 0x000f62000c1e1b00 */
[----:B------:R-:W-:Y:S01]  /*02a0*/  BSSY.RECONVERGENT B0, `(.L_x_139) ;  /* 0x0000031000007945 */ /* 0x000fe20003800200 */
[----:B------:R-:W-:Y:S01]  /*02b0*/  IMAD.WIDE R32, R32, 0x8, R40 ;  /* 0x0000000820207825 */ /* 0x000fe200078e0228 */
[----:B--2---:R-:W-:-:S02]  /*02c0*/  DADD R58, -R52, R58 ;  /* 0x00000000343a7229 */ /* 0x004fc4000000013a */
[C---:B----4-:R-:W-:Y:S02]  /*02d0*/  DADD R12, -R54.reuse, R14 ;  /* 0x00000000360c7229 */ /* 0x050fe4000000010e */
[----:B---3--:R-:W-:Y:S02]  /*02e0*/  DADD R54, -R54, R18 ;  /* 0x0000000036367229 */ /* 0x008fe40000000112 */
[----:B-----5:R-:W-:-:S04]  /*02f0*/  DADD R52, -R52, R48 ;  /* 0x0000000034347229 */ /* 0x020fc80000000130 */
        /* <DEDUP_REMOVED lines=28> */
[----:B------:R-:W-:Y:S02]  /*04c0*/  VIADD R9, R29, 0xfff00000 ;  /* 0xfff000001d097836 */ /* 0x000fe40000000000 */
[----:B------:R-:W-:Y:S01]  /*04d0*/  IMAD.MOV.U32 R8, RZ, RZ, R28 ;  /* 0x000000ffff087224 */ /* 0x000fe200078e001c */
[----:B------:R-:W-:Y:S02]  /*04e0*/  DFMA R18, R52, R46, -R18 ;  /* 0x0000002e3412722b */ /* 0x000fe40000000812 */
[----:B------:R-:W-:-:S02]  /*04f0*/  DFMA R22, R50, R14, -R22 ;  /* 0x0000000e3216722b */ /* 0x000fc40000000816 */
[----:B------:R-:W-:Y:S02]  /*0500*/  DFMA R20, R12, R48, -R20 ;  /* 0x000000300c14722b */ /* 0x000fe40000000814 */
[----:B------:R-:W-:Y:S01]  /*0510*/  DFMA R16, R10, R8, R30 ;  /* 0x000000080a10722b */ /* 0x000fe2000000001e */
[----:B------:R-:W-:Y:S10]  /*0520*/  @!P0 BRA `(.L_x_140) ;  /* 0x0000000000208947 */ /* 0x000ff40003800000 */
[----:B------:R-:W-:Y:S01]  /*0530*/  MOV R40, R6 ;  /* 0x0000000600287202 */ /* 0x000fe20000000f00 */
[----:B------:R-:W-:Y:S01]  /*0540*/  IMAD.MOV.U32 R8, RZ, RZ, R30 ;  /* 0x000000ffff087224 */ /* 0x000fe200078e001e */
[----:B------:R-:W-:Y:S01]  /*0550*/  MOV R6, 0x590 ;  /* 0x0000059000067802 */ /* 0x000fe20000000f00 */
[----:B------:R-:W-:Y:S02]  /*0560*/  IMAD.MOV.U32 R29, RZ, RZ, R31 ;  /* 0x000000ffff1d7224 */ /* 0x000fe400078e001f */
[----:B------:R-:W-:-:S07]  /*0570*/  IMAD.MOV.U32 R42, RZ, RZ, R2 ;  /* 0x000000ffff2a7224 */ /* 0x000fce00078e0002 */
[----:B------:R-:W-:Y:S05]  /*0580*/  CALL.REL.NOINC `($__internal_11_$__cuda_sm20_dsqrt_rn_f64_mediumpath_v1) ;  /* 0x0000003000d87944 */ /* 0x000fea0003c00000 */
[----:B------:R-:W-:Y:S02]  /*0590*/  IMAD.MOV.U32 R16, RZ, RZ, R8 ;  /* 0x000000ffff107224 */ /* 0x000fe400078e0008 */
[----:B------:R-:W-:-:S07]  /*05a0*/  IMAD.MOV.U32 R17, RZ, RZ, R9 ;  /* 0x000000ffff117224 */ /* 0x000fce00078e0009 */
.L_x_140:
[----:B------:R-:W-:Y:S05]  /*05b0*/  BSYNC.RECONVERGENT B0 ;  /* 0x0000000000007941 */ /* 0x000fea0003800200 */
.L_x_139:
        /* <DEDUP_REMOVED lines=31> */
.L_x_142:
[----:B------:R-:W-:Y:S05]  /*07b0*/  BSYNC.RECONVERGENT B0 ;  /* 0x0000000000007941 */ /* 0x000fea0003800200 */
.L_x_141:
[----:B------:R-:W-:Y:S01]  /*07c0*/  DSETP.MIN.AND P0, P1, R2, R16, PT ;  /* 0x000000100200722a */ /* 0x000fe20003900000 */
[----:B------:R-:W-:Y:S01]  /*07d0*/  IMAD.MOV.U32 R6, RZ, RZ, R3 ;  /* 0x000000ffff067224 */ /* 0x000fe200078e0003 */
[----:B------:R-:W-:Y:S01]  /*07e0*/  UMOV UR6, 0x812dea11 ;  /* 0x812dea1100067882 */ /* 0x000fe20000000000 */
[----:B------:R-:W-:Y:S01]  /*07f0*/  IMAD.MOV.U32 R9, RZ, RZ, R17 ;  /* 0x000000ffff097224 */ /* 0x000fe200078e0011 */
[----:B------:R-:W-:Y:S01]  /*0800*/  UMOV UR7, 0x3d719799 ;  /* 0x3d71979900077882 */ /* 0x000fe20000000000 */
[----:B------:R-:W-:-:S03]  /*0810*/  IMAD.MOV.U32 R7, RZ, RZ, R16 ;  /* 0x000000ffff077224 */ /* 0x000fc600078e0010 */
[----:B------:R-:W-:Y:S01]  /*0820*/  FSEL R11, R6, R9, P0 ;  /* 0x00000009060b7208 */ /* 0x000fe20000000000 */
[----:B------:R-:W-:-:S05]  /*0830*/  IMAD.MOV.U32 R6, RZ, RZ, R2 ;  /* 0x000000ffff067224 */ /* 0x000fca00078e0002 */
[----:B------:R-:W-:Y:S02]  /*0840*/  @P1 LOP3.LUT R11, R9, 0x80000, RZ, 0xfc, !PT ;  /* 0x00080000090b1812 */ /* 0x000fe400078efcff */
[----:B------:R-:W-:Y:S02]  /*0850*/  SEL R6, R6, R7, P0 ;  /* 0x0000000706067207 */ /* 0x000fe40000000000 */
[----:B------:R-:W-:-:S06]  /*0860*/  MOV R7, R11 ;  /* 0x0000000b00077202 */ /* 0x000fcc0000000f00 */
[----:B------:R-:W-:-:S14]  /*0870*/  DSETP.GEU.AND P0, PT, R6, UR6, PT ;  /* 0x0000000606007e2a */ /* 0x000fdc000bf0e000 */
[----:B------:R-:W-:Y:S05]  /*0880*/  @!P0 EXIT ;  /* 0x000000000000894d */ /* 0x000fea0003800000 */
[----:B------:R-:W5:Y:S01]  /*0890*/  LDG.E.64 R32, desc[UR4][R32.64] ;  /* 0x0000000420207981 */ /* 0x000f62000c1e1b00 */
        /* <DEDUP_REMOVED lines=22> */
[----:B------:R-:W-:-:S07]  /*0a00*/  IMAD.MOV.U32 R42, RZ, RZ, R40 ;  /* 0x000000ffff2a7224 */ /* 0x000fce00078e0028 */
[----:B-----5:R-:W-:Y:S05]  /*0a10*/  CALL.REL.NOINC `($__internal_10_$__cuda_sm20_div_rn_f64_full) ;  /* 0x0000002800287944 */ /* 0x020fea0003c00000 */
.L_x_144:
[----:B------:R-:W-:Y:S05]  /*0a20*/  BSYNC.RECONVERGENT B0 ;  /* 0x0000000000007941 */ /* 0x000fea0003800200 */
.L_x_143:
[----:B------:R-:W-:Y:S01]  /*0a30*/  DSETP.MAX.AND P0, P1, R8, -1, PT ;  /* 0xbff000000800742a */ /* 0x000fe2000390f000 */
[----:B------:R-:W-:Y:S01]  /*0a40*/  IMAD.MOV.U32 R6, RZ, RZ, R9 ;  /* 0x000000ffff067224 */ /* 0x000fe200078e0009 */
[----:B------:R-:W-:Y:S01]  /*0a50*/  BSSY.RECONVERGENT B0, `(.L_x_145) ;  /* 0x000008b000007945 */ /* 0x000fe20003800200 */
[----:B------:R-:W-:-:S03]  /*0a60*/  IMAD.MOV.U32 R10, RZ, RZ, 0x80000 ;  /* 0x00080000ff0a7424 */ /* 0x000fc600078e00ff */
[----:B------:R-:W-:Y:S02]  /*0a70*/  FSEL R7, R6, -1.875, P0 ;  /* 0xbff0000006077808 */ /* 0x000fe40000000000 */
[----:B------:R-:W-:-:S06]  /*0a80*/  SEL R6, R8, RZ, P0 ;  /* 0x000000ff08067207 */ /* 0x000fcc0000000000 */
[----:B------:R-:W-:-:S04]  /*0a90*/  @P1 LOP3.LUT R7, R10, 0xbff00000, RZ, 0xfc, !PT ;  /* 0xbff000000a071812 */ /* 0x000fc800078efcff */
[----:B------:R-:W-:Y:S02]  /*0aa0*/  MOV R8, R7 ;  /* 0x0000000700087202 */ /* 0x000fe40000000f00 */
        /* <DEDUP_REMOVED lines=51> */
[----:B------:R-:W-:Y:S01]  /*0de0*/  @P0 IMAD.MOV.U32 R8, RZ, RZ, 0x33145c07 ;  /* 0x33145c07ff080424 */ /* 0x000fe200078e00ff */
[----:B------:R-:W-:-:S06]  /*0df0*/  @P0 MOV R9, 0x3c91a626 ;  /* 0x3c91a62600090802 */ /* 0x000fcc0000000f00 */
[----:B------:R-:W-:Y:S01]  /*0e00*/  DFMA R10, |R6|, R10, |R6| ;  /* 0x0000000a060a722b */ /* 0x000fe20000000606 */
[----:B------:R-:W-:Y:S02]  /*0e10*/  @!P0 IMAD.MOV.U32 R6, RZ, RZ, 0x33145c07 ;  /* 0x33145c07ff068424 */ /* 0x000fe400078e00ff */
[----:B------:R-:W-:-:S05]  /*0e20*/  @!P0 IMAD.MOV.U32 R7, RZ, RZ, 0x3c91a626 ;  /* 0x3c91a626ff078424 */ /* 0x000fca00078e00ff */
[C---:B------:R-:W-:Y:S02]  /*0e30*/  @P0 DADD R8, R10.reuse, -R8 ;  /* 0x000000000a080229 */ /* 0x040fe40000000808 */
[----:B------:R-:W-:-:S08]  /*0e40*/  @!P0 DADD R6, R10, R6 ;  /* 0x000000000a068229 */ /* 0x000fd00000000006 */
[----:B------:R-:W-:Y:S02]  /*0e50*/  @!P0 DADD R6, R6, UR6 ;  /* 0x0000000606068e29 */ /* 0x000fe40008000000 */
[----:B------:R-:W-:Y:S01]  /*0e60*/  @P0 DADD R6, -R8, UR6 ;  /* 0x0000000608060e29 */ /* 0x000fe20008000100 */
[----:B------:R-:W-:Y:S10]  /*0e70*/  BRA `(.L_x_147) ;  /* 0x0000000400207947 */ /* 0x000ff40003800000 */
.L_x_146:
[----:B------:R-:W-:Y:S01]  /*0e80*/  DADD R8, -|R6|, 1 ;  /* 0x3ff0000006087429 */ /* 0x000fe20000000300 */
[----:B------:R-:W-:Y:S01]  /*0e90*/  IMAD.MOV.U32 R10, RZ, RZ, 0x66faac4b ;  /* 0x66faac4bff0a7424 */ /* 0x000fe200078e00ff */
[----:B------:R-:W-:Y:S01]  /*0ea0*/  UMOV UR6, 0x71155f70 ;  /* 0x71155f7000067882 */ /* 0x000fe20000000000 */
[----:B------:R-:W-:Y:S01]  /*0eb0*/  IMAD.MOV.U32 R11, RZ, RZ, 0x3ebac2fe ;  /* 0x3ebac2feff0b7424 */ /* 0x000fe200078e00ff */
[----:B------:R-:W-:-:S05]  /*0ec0*/  UMOV UR7, 0x3ec715b3 ;  /* 0x3ec715b300077882 */ /* 0x000fca0000000000 */
        /* <DEDUP_REMOVED lines=27> */
[----:B------:R-:W-:Y:S01]  /*1080*/  IADD3 R31, PT, PT, R29, -0x100000, RZ ;  /* 0xfff000001d1f7810 */ /* 0x000fe20007ffe0ff */
[----:B------:R-:W-:Y:S01]  /*1090*/  DFMA R42, R40, -R40, R10 ;  /* 0x80000028282a722b */ /* 0x000fe2000000000a */
[----:B------:R-:W-:-:S03]  /*10a0*/  IMAD.MOV.U32 R30, RZ, RZ, RZ ;  /* 0x000000ffff1e7224 */ /* 0x000fc600078e00ff */
        /* <DEDUP_REMOVED lines=37> */
.L_x_147:
[----:B------:R-:W-:Y:S05]  /*1300*/  BSYNC.RECONVERGENT B0 ;  /* 0x0000000000007941 */ /* 0x000fea0003800200 */
.L_x_145:
[----:B------:R-:W-:Y:S01]  /*1310*/  DMUL R8, R46, R26 ;  /* 0x0000001a2e087228 */ /* 0x000fe20000000000 */
[----:B------:R-:W-:Y:S01]  /*1320*/  UMOV UR6, 0x54411744 ;  /* 0x5441174400067882 */ /* 0x000fe20000000000 */
[----:B------:R-:W-:Y:S01]  /*1330*/  DADD R10, -RZ, -R6 ;  /* 0x00000000ff0a7229 */ /* 0x000fe20000000906 */
[----:B------:R-:W-:Y:S01]  /*1340*/  UMOV UR7, 0x400921fb ;  /* 0x400921fb00077882 */ /* 0x000fe20000000000 */
[----:B------:R-:W-:Y:S04]  /*1350*/  BSSY.RECONVERGENT B0, `(.L_x_148) ;  /* 0x0000026000007945 */ /* 0x000fe80003800200 */
[----:B------:R-:W-:-:S08]  /*1360*/  DFMA R8, R48, R60, R8 ;  /* 0x0000003c3008722b */ /* 0x000fd00000000008 */
[----:B------:R-:W-:-:S08]  /*1370*/  DFMA R8, R14, R24, R8 ;  /* 0x000000180e08722b */ /* 0x000fd00000000008 */
[----:B------:R-:W-:-:S06]  /*1380*/  DSETP.GEU.AND P0, PT, R8, RZ, PT ;  /* 0x000000ff0800722a */ /* 0x000fcc0003f0e000 */
[----:B------:R-:W-:Y:S02]  /*1390*/  FSEL R6, R10, R6, !P0 ;  /* 0x000000060a067208 */ /* 0x000fe40004000000 */
[----:B------:R-:W-:-:S06]  /*13a0*/  FSEL R7, R11, R7, !P0 ;  /* 0x000000070b077208 */ /* 0x000fcc0004000000 */
[----:B-----5:R-:W-:-:S08]  /*13b0*/  DADD R32, -R32, R6 ;  /* 0x0000000020207229 */ /* 0x020fd00000000106 */
[----:B------:R-:W-:-:S14]  /*13c0*/  DSETP.GT.AND P0, PT, R32, UR6, PT ;  /* 0x0000000620007e2a */ /* 0x000fdc000bf04000 */
[----:B------:R-:W-:Y:S05]  /*13d0*/  @!P0 BRA `(.L_x_149) ;  /* 0x0000000000748947 */ /* 0x000fea0003800000 */
[----:B------:R-:W-:Y:S01]  /*13e0*/  UMOV UR8, 0x7f30d173 ;  /* 0x7f30d17300087882 */ /* 0x000fe20000000000 */
[----:B------:R-:W-:Y:S01]  /*13f0*/  UMOV UR9, 0x4032d97c ;  /* 0x4032d97c00097882 */ /* 0x000fe20000000000 */
[----:B------:R-:W-:Y:S01]  /*1400*/  BSSY.RECONVERGENT B1, `(.L_x_150) ;  /* 0x0000012000017945 */ /* 0x000fe20003800200 */
[----:B------:R-:W-:Y:S01]  /*1410*/  DADD R6, R32, -UR8 ;  /* 0x8000000820067e29 */ /* 0x000fe20008000000 */
[----:B------:R-:W-:-:S07]  /*1420*/  PLOP3.LUT P0, PT, PT, PT, PT, 0x80, 0x8 ;  /* 0x000000000008781c */ /* 0x000fce0003f0f070 */
[----:B------:R-:W-:-:S14]  /*1430*/  DSETP.GT.AND P1, PT, R6, UR6, PT ;  /* 0x0000000606007e2a */ /* 0x000fdc000bf24000 */
[----:B------:R-:W-:Y:S05]  /*1440*/  @!P1 BRA `(.L_x_151) ;  /* 0x0000000000349947 */ /* 0x000fea0003800000 */
[----:B------:R-:W-:Y:S01]  /*1450*/  BSSY.RECONVERGENT B2, `(.L_x_152) ;  /* 0x000000b000027945 */ /* 0x000fe20003800200 */
[----:B------:R-:W-:Y:S01]  /*1460*/  IMAD.MOV.U32 R6, RZ, RZ, 0x54411744 ;  /* 0x54411744ff067424 */ /* 0x000fe200078e00ff */
[----:B------:R-:W-:Y:S01]  /*1470*/  MOV R9, 0x4035fdbb ;  /* 0x4035fdbb00097802 */ /* 0x000fe20000000f00 */
[----:B------:R-:W-:Y:S02]  /*1480*/  IMAD.MOV.U32 R7, RZ, RZ, 0x401921fb ;  /* 0x401921fbff077424 */ /* 0x000fe400078e00ff */
[----:B------:R-:W-:-:S07]  /*1490*/  IMAD.MOV.U32 R8, RZ, RZ, -0x16470ba4 ;  /* 0xe9b8f45cff087424 */ /* 0x000fce00078e00ff */
.L_x_153:
[----:B------:R-:W-:-:S08]  /*14a0*/  DADD R32, R32, -R6 ;  /* 0x0000000020207229 */ /* 0x000fd00000000806 */
[----:B------:R-:W-:-:S08]  /*14b0*/  DADD R32, R32, -R6 ;  /* 0x0000000020207229 */ /* 0x000fd00000000806 */
[----:B------:R-:W-:-:S08]  /*14c0*/  DADD R32, R32, -R6 ;  /* 0x0000000020207229 */ /* 0x000fd00000000806 */
[----:B------:R-:W-:-:S08]  /*14d0*/  DADD R32, R32, -R6 ;  /* 0x0000000020207229 */ /* 0x000fd00000000806 */
[----:B------:R-:W-:-:S14]  /*14e0*/  DSETP.GT.AND P0, PT, R32, R8, PT ;  /* 0x000000082000722a */ /* 0x000fdc0003f04000 */
[----:B------:R-:W-:Y:S05]  /*14f0*/  @P0 BRA `(.L_x_153) ;  /* 0xfffffffc00e80947 */ /* 0x000fea000383ffff */
[----:B------:R-:W-:Y:S05]  /*1500*/  BSYNC.RECONVERGENT B2 ;  /* 0x0000000000027941 */ /* 0x000fea0003800200 */
.L_x_152:
[----:B------:R-:W-:-:S13]  /*1510*/  PLOP3.LUT P0, PT, PT, PT, PT, 0x8, 0x80 ;  /* 0x000000000080781c */ /* 0x000fda0003f0e170 */
.L_x_151:
[----:B------:R-:W-:Y:S05]  /*1520*/  BSYNC.RECONVERGENT B1 ;  /* 0x0000000000017941 */ /* 0x000fea0003800200 */
.L_x_150:
[----:B------:R-:W-:Y:S01]  /*1530*/  UMOV UR8, 0x54411744 ;  /* 0x5441174400087882 */ /* 0x000fe20000000000 */
[----:B------:R-:W-:Y:S02]  /*1540*/  UMOV UR9, 0x401921fb ;  /* 0x401921fb00097882 */ /* 0x000fe40000000000 */
[----:B------:R-:W-:-:S08]  /*1550*/  DADD R6, R32, -UR8 ;  /* 0x8000000820067e29 */ /* 0x000fd00008000000 */
[----:B------:R-:W-:-:S14]  /*1560*/  DSETP.GT.AND P1, PT, R6, UR6, PT ;  /* 0x0000000606007e2a */ /* 0x000fdc000bf24000 */
[----:B------:R-:W-:Y:S01]  /*1570*/  @P1 PLOP3.LUT P0, PT, PT, PT, PT, 0x8, 0x80 ;  /* 0x000000000080181c */ /* 0x000fe20003f0e170 */
[----:B------:R-:W-:-:S12]  /*1580*/  @P1 DADD R32, R6, -UR8 ;  /* 0x8000000806201e29 */ /* 0x000fd80008000000 */
[----:B------:R-:W-:-:S14]  /*1590*/  DSETP.GT.OR P0, PT, R32, UR6, P0 ;  /* 0x0000000620007e2a */ /* 0x000fdc0008704400 */
[----:B------:R-:W-:-:S11]  /*15a0*/  @P0 DADD R32, R32, -UR8 ;  /* 0x8000000820200e29 */ /* 0x000fd60008000000 */
.L_x_149:
[----:B------:R-:W-:Y:S05]  /*15b0*/  BSYNC.RECONVERGENT B0 ;  /* 0x0000000000007941 */ /* 0x000fea0003800200 */
.L_x_148:
[----:B------:R-:W-:Y:S01]  /*15c0*/  UMOV UR6, 0x54411744 ;  /* 0x5441174400067882 */ /* 0x000fe20000000000 */
[----:B------:R-:W-:Y:S01]  /*15d0*/  UMOV UR7, 0x400921fb ;  /* 0x400921fb00077882 */ /* 0x000fe20000000000 */
[----:B------:R-:W-:Y:S01]  /*15e0*/  BSSY.RECONVERGENT B0, `(.L_x_154) ;  /* 0x0000020000007945 */ /* 0x000fe20003800200 */
[----:B------:R-:W-:-:S14]  /*15f0*/  DSETP.GEU.AND P0, PT, R32, -UR6, PT ;  /* 0x8000000620007e2a */ /* 0x000fdc000bf0e000 */
[----:B------:R-:W-:Y:S05]  /*1600*/  @P0 BRA `(.L_x_155) ;  /* 0x0000000000740947 */ /* 0x000fea0003800000 */
[----:B------:R-:W-:Y:S01]  /*1610*/  UMOV UR8, 0x7f30d173 ;  /* 0x7f30d17300087882 */ /* 0x000fe20000000000 */
[----:B------:R-:W-:Y:S01]  /*1620*/  UMOV UR9, 0x4032d97c ;  /* 0x4032d97c00097882 */ /* 0x000fe20000000000 */
[----:B------:R-:W-:Y:S01]  /*1630*/  BSSY.RECONVERGENT B1, `(.L_x_156) ;  /* 0x0000012000017945 */ /* 0x000fe20003800200 */
[----:B------:R-:W-:Y:S01]  /*1640*/  DADD R6, R32, UR8 ;  /* 0x0000000820067e29 */ /* 0x000fe20008000000 */
[----:B------:R-:W-:-:S07]  /*1650*/  PLOP3.LUT P0, PT, PT, PT, PT, 0x80, 0x8 ;  /* 0x000000000008781c */ /* 0x000fce0003f0f070 */
[----:B------:R-:W-:-:S14]  /*1660*/  DSETP.GEU.AND P1, PT, R6, -UR6, PT ;  /* 0x8000000606007e2a */ /* 0x000fdc000bf2e000 */
[----:B------:R-:W-:Y:S05]  /*1670*/  @P1 BRA `(.L_x_157) ;  /* 0x0000000000341947 */ /* 0x000fea0003800000 */
[----:B------:R-:W-:Y:S01]  /*1680*/  BSSY.RECONVERGENT B2, `(.L_x_158) ;  /* 0x000000b000027945 */ /* 0x000fe20003800200 */
[----:B------:R-:W-:Y:S02]  /*1690*/  IMAD.MOV.U32 R6, RZ, RZ, 0x54411744 ;  /* 0x54411744ff067424 */ /* 0x000fe400078e00ff */
[----:B------:R-:W-:Y:S02]  /*16a0*/  IMAD.MOV.U32 R7, RZ, RZ, 0x401921fb ;  /* 0x401921fbff077424 */ /* 0x000fe400078e00ff */
[----:B------:R-:W-:Y:S02]  /*16b0*/  IMAD.MOV.U32 R8, RZ, RZ, -0x16470ba4 ;  /* 0xe9b8f45cff087424 */ /* 0x000fe400078e00ff */
[----:B------:R-:W-:-:S07]  /*16c0*/  IMAD.MOV.U32 R9, RZ, RZ, 0x4035fdbb ;  /* 0x4035fdbbff097424 */ /* 0x000fce00078e00ff */
.L_x_159:
[----:B------:R-:W-:-:S08]  /*16d0*/  DADD R32, R32, R6 ;  /* 0x0000000020207229 */ /* 0x000fd00000000006 */
[----:B------:R-:W-:-:S08]  /*16e0*/  DADD R32, R32, R6 ;  /* 0x0000000020207229 */ /* 0x000fd00000000006 */
[----:B------:R-:W-:-:S08]  /*16f0*/  DADD R32, R32, R6 ;  /* 0x0000000020207229 */ /* 0x000fd00000000006 */
[----:B------:R-:W-:-:S08]  /*1700*/  DADD R32, R32, R6 ;  /* 0x0000000020207229 */ /* 0x000fd00000000006 */
[----:B------:R-:W-:-:S14]  /*1710*/  DSETP.GEU.AND P0, PT, R32, -R8, PT ;  /* 0x800000082000722a */ /* 0x000fdc0003f0e000 */
[----:B------:R-:W-:Y:S05]  /*1720*/  @!P0 BRA `(.L_x_159) ;  /* 0xfffffffc00e88947 */ /* 0x000fea000383ffff */
[----:B------:R-:W-:Y:S05]  /*1730*/  BSYNC.RECONVERGENT B2 ;  /* 0x0000000000027941 */ /* 0x000fea0003800200 */
.L_x_158:
[----:B------:R-:W-:-:S13]  /*1740*/  PLOP3.LUT P0, PT, PT, PT, PT, 0x8, 0x80 ;  /* 0x000000000080781c */ /* 0x000fda0003f0e170 */
.L_x_157:
[----:B------:R-:W-:Y:S05]  /*1750*/  BSYNC.RECONVERGENT B1 ;  /* 0x0000000000017941 */ /* 0x000fea0003800200 */
.L_x_156:
[----:B------:R-:W-:Y:S01]  /*1760*/  UMOV UR8, 0x54411744 ;  /* 0x5441174400087882 */ /* 0x000fe20000000000 */
[----:B------:R-:W-:Y:S02]  /*1770*/  UMOV UR9, 0x401921fb ;  /* 0x401921fb00097882 */ /* 0x000fe40000000000 */
[----:B------:R-:W-:-:S08]  /*1780*/  DADD R6, R32, UR8 ;  /* 0x0000000820067e29 */ /* 0x000fd00008000000 */
[----:B------:R-:W-:-:S14]  /*1790*/  DSETP.GEU.AND P1, PT, R6, -UR6, PT ;  /* 0x8000000606007e2a */ /* 0x000fdc000bf2e000 */
[----:B------:R-:W-:Y:S01]  /*17a0*/  @!P1 PLOP3.LUT P0, PT, PT, PT, PT, 0x8, 0x80 ;  /* 0x000000000080981c */ /* 0x000fe20003f0e170 */
[----:B------:R-:W-:-:S12]  /*17b0*/  @!P1 DADD R32, R6, UR8 ;  /* 0x0000000806209e29 */ /* 0x000fd80008000000 */
[----:B------:R-:W-:-:S14]  /*17c0*/  DSETP.LT.OR P0, PT, R32, -UR6, P0 ;  /* 0x8000000620007e2a */ /* 0x000fdc0008701400 */
[----:B------:R-:W-:-:S11]  /*17d0*/  @P0 DADD R32, R32, UR8 ;  /* 0x0000000820200e29 */ /* 0x000fd60008000000 */
.L_x_155:
[----:B------:R-:W-:Y:S05]  /*17e0*/  BSYNC.RECONVERGENT B0 ;  /* 0x0000000000007941 */ /* 0x000fea0003800200 */
.L_x_154:
[----:B------:R-:W-:Y:S01]  /*17f0*/  UMOV UR8, 0xeb1c432d ;  /* 0xeb1c432d00087882 */ /* 0x000fe20000000000 */
[----:B------:R-:W-:Y:S02]  /*1800*/  UMOV UR9, 0x3f1a36e2 ;  /* 0x3f1a36e200097882 */ /* 0x000fe40000000000 */
[----:B------:R-:W-:-:S14]  /*1810*/  DSETP.GEU.AND P0, PT, |R32|, UR8, PT ;  /* 0x0000000820007e2a */ /* 0x000fdc000bf0e200 */
[----:B------:R-:W-:Y:S05]  /*1820*/  @!P0 EXIT ;  /* 0x000000000000894d */ /* 0x000fea0003800000 */
[----:B------:R-:W-:Y:S01]  /*1830*/  DMUL R6, R50, R50 ;  /* 0x0000003232067228 */ /* 0x000fe20000000000 */
[----:B------:R-:W-:Y:S01]  /*1840*/  UMOV UR6, 0x812dea11 ;  /* 0x812dea1100067882 */ /* 0x000fe20000000000 */
[----:B------:R-:W-:Y:S01]  /*1850*/  UMOV UR7, 0x3d719799 ;  /* 0x3d71979900077882 */ /* 0x000fe20000000000 */
[----:B------:R-:W-:Y:S01]  /*1860*/  MOV R10, 0x0 ;  /* 0x00000000000a7802 */ /* 0x000fe20000000f00 */
[----:B------:R-:W-:Y:S01]  /*1870*/  IMAD.MOV.U32 R11, RZ, RZ, 0x3fd80000 ;  /* 0x3fd80000ff0b7424 */ /* 0x000fe200078e00ff */
[----:B------:R-:W-:Y:S01]  /*1880*/  BSSY.RECONVERGENT B0, `(.L_x_160) ;  /* 0x000001d000007945 */ /* 0x000fe20003800200 */
[----:B------:R-:W-:Y:S02]  /*1890*/  CS2R R30, SRZ ;  /* 0x00000000001e7805 */ /* 0x000fe4000001ff00 */
        /* <DEDUP_REMOVED lines=19> */
[----:B------:R-:W-:Y:S02]  /*19d0*/  IMAD.MOV.U32 R29, RZ, RZ, R9 ;  /* 0x000000ffff1d7224 */ /* 0x000fe400078e0009 */
[----:B------:R-:W-:Y:S01]  /*19e0*/  IMAD.MOV.U32 R42, RZ, RZ, R6 ;  /* 0x000000ffff2a7224 */ /* 0x000fe200078e0006 */
[----:B------:R-:W-:Y:S01]  /*19f0*/  MOV R6, 0x1a30 ;  /* 0x00001a3000067802 */ /* 0x000fe20000000f00 */
[----:B------:R-:W-:Y:S02]  /*1a00*/  IMAD.MOV.U32 R28, RZ, RZ, R62 ;  /* 0x000000ffff1c7224 */ /* 0x000fe400078e003e */
[----:B------:R-:W-:-:S07]  /*1a10*/  IMAD.MOV.U32 R9, RZ, RZ, R41 ;  /* 0x000000ffff097224 */ /* 0x000fce00078e0029 */
[----:B------:R-:W-:Y:S05]  /*1a20*/  CALL.REL.NOINC `($__internal_11_$__cuda_sm20_dsqrt_rn_f64_mediumpath_v1) ;  /* 0x0000001c00b07944 */ /* 0x000fea0003c00000 */
[----:B------:R-:W-:Y:S02]  /*1a30*/  IMAD.MOV.U32 R28, RZ, RZ, R8 ;  /* 0x000000ffff1c7224 */ /* 0x000fe400078e0008 */
[----:B------:R-:W-:-:S07]  /*1a40*/  IMAD.MOV.U32 R29, RZ, RZ, R9 ;  /* 0x000000ffff1d7224 */ /* 0x000fce00078e0009 */
.L_x_161:
[----:B------:R-:W-:Y:S05]  /*1a50*/  BSYNC.RECONVERGENT B0 ;  /* 0x0000000000007941 */ /* 0x000fea0003800200 */
.L_x_160:
[----:B------:R-:W-:Y:S01]  /*1a60*/  DMUL R40, R16, R16 ;  /* 0x0000001010287228 */ /* 0x000fe20000000000 */
[----:B------:R-:W-:Y:S01]  /*1a70*/  MOV R6, 0x1 ;  /* 0x0000000100067802 */ /* 0x000fe20000000f00 */
[----:B------:R-:W-:Y:S01]  /*1a80*/  BSSY.RECONVERGENT B0, `(.L_x_162) ;  /* 0x0000017000007945 */ /* 0x000fe20003800200 */
[----:B------:R-:W-:Y:S01]  /*1a90*/  FSETP.GEU.AND P1, PT, |R29|, 6.5827683646048100446e-37, PT ;  /* 0x036000001d00780b */ /* 0x000fe20003f2e200 */
[----:B------:R-:W-:Y:S02]  /*1aa0*/  DMUL R2, R2, R2 ;  /* 0x0000000202027228 */ /* 0x000fe40000000000 */
[----:B------:R-:W0:Y:S01]  /*1ab0*/  MUFU.RCP64H R7, R41 ;  /* 0x0000002900077308 */ /* 0x000e220000001800 */
[----:B------:R-:W-:Y:S02]  /*1ac0*/  DMUL R16, R28, R28 ;  /* 0x0000001c1c107228 */ /* 0x000fe40000000000 */
        /* <DEDUP_REMOVED lines=15> */
[----:B------:R-:W-:Y:S05]  /*1bc0*/  CALL.REL.NOINC `($__internal_10_$__cuda_sm20_div_rn_f64_full) ;  /* 0x0000001400bc7944 */ /* 0x000fea0003c00000 */
[----:B------:R-:W-:Y:S02]  /*1bd0*/  IMAD.MOV.U32 R6, RZ, RZ, R8 ;  /* 0x000000ffff067224 */ /* 0x000fe400078e0008 */
[----:B------:R-:W-:-:S07]  /*1be0*/  IMAD.MOV.U32 R7, RZ, RZ, R9 ;  /* 0x000000ffff077224 */ /* 0x000fce00078e0009 */
.L_x_163:
[----:B------:R-:W-:Y:S05]  /*1bf0*/  BSYNC.RECONVERGENT B0 ;  /* 0x0000000000007941 */ /* 0x000fea0003800200 */
.L_x_162:
[----:B------:R-:W0:Y:S01]  /*1c00*/  MUFU.RCP64H R9, R3 ;  /* 0x0000000300097308 */ /* 0x000e220000001800 */
[----:B------:R-:W-:Y:S01]  /*1c10*/  MOV R8, 0x1 ;  /* 0x0000000100087802 */ /* 0x000fe20000000f00 */
        /* <DEDUP_REMOVED lines=18> */
[----:B------:R-:W-:Y:S01]  /*1d40*/  MOV R6, 0x1d90 ;  /* 0x00001d9000067802 */ /* 0x000fe20000000f00 */
[----:B------:R-:W-:Y:S02]  /*1d50*/  IMAD.MOV.U32 R9, RZ, RZ, R11 ;  /* 0x000000ffff097224 */ /* 0x000fe400078e000b */
[----:B------:R-:W-:Y:S02]  /*1d60*/  IMAD.MOV.U32 R42, RZ, RZ, R2 ;  /* 0x000000ffff2a7224 */ /* 0x000fe400078e0002 */
[----:B------:R-:W-:-:S07]  /*1d70*/  IMAD.MOV.U32 R41, RZ, RZ, R3 ;  /* 0x000000ffff297224 */ /* 0x000fce00078e0003 */
[----:B------:R-:W-:Y:S05]  /*1d80*/  CALL.REL.NOINC `($__internal_10_$__cuda_sm20_div_rn_f64_full) ;  /* 0x00000014004c7944 */ /* 0x000fea0003c00000 */
.L_x_165:
[----:B------:R-:W-:Y:S05]  /*1d90*/  BSYNC.RECONVERGENT B0 ;  /* 0x0000000000007941 */ /* 0x000fea0003800200 */
.L_x_164:
[----:B------:R-:W0:Y:S01]  /*1da0*/  MUFU.RCP64H R3, R17 ;  /* 0x0000001100037308 */ /* 0x000e220000001800 */
[----:B------:R-:W-:Y:S01]  /*1db0*/  IMAD.MOV.U32 R2, RZ, RZ, 0x1 ;  /* 0x00000001ff027424 */ /* 0x000fe200078e00ff */
        /* <DEDUP_REMOVED lines=22> */
[----:B------:R-:W-:Y:S01]  /*1f20*/  MOV R8, R54 ;  /* 0x0000003600087202 */ /* 0x000fe20000000f00 */
[----:B------:R-:W-:Y:S01]  /*1f30*/  IMAD.MOV.U32 R9, RZ, RZ, R55 ;  /* 0x000000ffff097224 */ /* 0x000fe200078e0037 */
[----:B------:R-:W-:Y:S01]  /*1f40*/  MOV R6, 0x1f80 ;  /* 0x00001f8000067802 */ /* 0x000fe20000000f00 */
[----:B------:R-:W-:Y:S02]  /*1f50*/  IMAD.MOV.U32 R42, RZ, RZ, R16 ;  /* 0x000000ffff2a7224 */ /* 0x000fe400078e0010 */
[----:B------:R-:W-:-:S07]  /*1f60*/  IMAD.MOV.U32 R41, RZ, RZ, R17 ;  /* 0x000000ffff297224 */ /* 0x000fce00078e0011 */
[----:B------:R-:W-:Y:S05]  /*1f70*/  CALL.REL.NOINC `($__internal_10_$__cuda_sm20_div_rn_f64_full) ;  /* 0x0000001000d07944 */ /* 0x000fea0003c00000 */
[----:B------:R-:W-:Y:S02]  /*1f80*/  IMAD.MOV.U32 R2, RZ, RZ, R8 ;  /* 0x000000ffff027224 */ /* 0x000fe400078e0008 */
[----:B------:R-:W-:-:S07]  /*1f90*/  IMAD.MOV.U32 R3, RZ, RZ, R9 ;  /* 0x000000ffff037224 */ /* 0x000fce00078e0009 */
.L_x_167:
[----:B------:R-:W-:Y:S05]  /*1fa0*/  BSYNC.RECONVERGENT B0 ;  /* 0x0000000000007941 */ /* 0x000fea0003800200 */
.L_x_166:
[----:B------:R-:W0:Y:S01]  /*1fb0*/  MUFU.RCP64H R7, R17 ;  /* 0x0000001100077308 */ /* 0x000e220000001800 */
[----:B------:R-:W-:Y:S01]  /*1fc0*/  MOV R6, 0x1 ;  /* 0x0000000100067802 */ /* 0x000fe20000000f00 */
[----:B------:R-:W-:Y:S01]  /*1fd0*/  BSSY.RECONVERGENT B0, `(.L_x_168) ;  /* 0x0000013000007945 */ /* 0x000fe20003800200 */
[----:B------:R-:W-:-:S04]  /*1fe0*/  FSETP.GEU.AND P1, PT, |R13|, 6.5827683646048100446e-37, PT ;  /* 0x036000000d00780b */ /* 0x000fc80003f2e200 */
        /* <DEDUP_REMOVED lines=17> */
.L_x_169:
[----:B------:R-:W-:Y:S05]  /*2100*/  BSYNC.RECONVERGENT B0 ;  /* 0x0000000000007941 */ /* 0x000fea0003800200 */
.L_x_168:
        /* <DEDUP_REMOVED lines=15> */
[-C--:B------:R-:W-:Y:S02]  /*2200*/  DMUL R56, R20, R8.reuse ;  /* 0x0000000814387228 */ /* 0x080fe40000000000 */
[----:B------:R-:W-:Y:S02]  /*2210*/  DADD R48, R8, -1 ;  /* 0xbff0000008307429 */ /* 0x000fe40000000000 */
[----:B------:R-:W-:Y:S02]  /*2220*/  DMUL R8, R18, R8 ;  /* 0x0000000812087228 */ /* 0x000fe40000000000 */
[-C--:B------:R-:W-:Y:S02]  /*2230*/  DMUL R52, R28, R2.reuse ;  /* 0x000000021c347228 */ /* 0x080fe40000000000 */
[----:B------:R-:W-:-:S02]  /*2240*/  DMUL R50, R26, R2 ;  /* 0x000000021a327228 */ /* 0x000fc40000000000 */
[----:B------:R-:W-:Y:S01]  /*2250*/  DMUL R2, R24, R2 ;  /* 0x0000000218027228 */ /* 0x000fe20000000000 */
[----:B------:R-:W-:Y:S01]  /*2260*/  BSSY.RECONVERGENT B0, `(.L_x_170) ;  /* 0x0000023000007945 */ /* 0x000fe20003800200 */
[-C--:B------:R-:W-:Y:S02]  /*2270*/  DFMA R58, R28, R54.reuse, -R58 ;  /* 0x000000361c3a722b */ /* 0x080fe4000000083a */
[-C--:B------:R-:W-:Y:S02]  /*2280*/  DFMA R56, R26, R54.reuse, -R56 ;  /* 0x000000361a38722b */ /* 0x080fe40000000838 */
[----:B------:R-:W-:Y:S02]  /*2290*/  DFMA R54, R24, R54, -R8 ;  /* 0x000000361836722b */ /* 0x000fe40000000808 */
[-C--:B------:R-:W-:Y:S02]  /*22a0*/  DFMA R52, R22, R48.reuse, -R52 ;  /* 0x000000301634722b */ /* 0x080fe40000000834 */
[----:B------:R-:W-:-:S02]  /*22b0*/  DFMA R50, R20, R48, -R50 ;  /* 0x000000301432722b */ /* 0x000fc40000000832 */
[----:B------:R-:W-:Y:S01]  /*22c0*/  DFMA R48, R18, R48, -R2 ;  /* 0x000000301230722b */ /* 0x000fe20000000802 */
        /* <DEDUP_REMOVED lines=20> */
[----:B------:R-:W-:Y:S02]  /*2410*/  LOP3.LUT R7, R9, 0x7fffffff, RZ, 0xc0, !PT ;  /* 0x7fffffff09077812 */ /* 0x000fe400078ec0ff */
[----:B------:R-:W-:Y:S02]  /*2420*/  MOV R10, R8 ;  /* 0x00000008000a7202 */ /* 0x000fe40000000f00 */
[----:B------:R-:W-:Y:S01]  /*2430*/  MOV R42, 0x2460 ;  /* 0x00002460002a7802 */ /* 0x000fe20000000f00 */
[----:B------:R-:W-:-:S07]  /*2440*/  VIADD R40, R7, 0xfff00000 ;  /* 0xfff0000007287836 */ /* 0x000fce0000000000 */
[----:B-----5:R-:W-:Y:S05]  /*2450*/  CALL.REL.NOINC `($__internal_9_$__cuda_sm20_dblrcp_rn_slowpath_v3) ;  /* 0x0000000800f07944 */ /* 0x020fea0003c00000 */
[----:B------:R-:W-:Y:S02]  /*2460*/  IMAD.MOV.U32 R30, RZ, RZ, R60 ;  /* 0x000000ffff1e7224 */ /* 0x000fe400078e003c */
[----:B------:R-:W-:-:S07]  /*2470*/  IMAD.MOV.U32 R31, RZ, RZ, R61 ;  /* 0x000000ffff1f7224 */ /* 0x000fce00078e003d */
.L_x_172:
[----:B------:R-:W-:Y:S05]  /*2480*/  BSYNC.RECONVERGENT B1 ;  /* 0x0000000000017941 */ /* 0x000fea0003800200 */
.L_x_171:
[----:B------:R-:W-:Y:S05]  /*2490*/  BSYNC.RECONVERGENT B0 ;  /* 0x0000000000007941 */ /* 0x000fea0003800200 */
.L_x_170:
        /* <DEDUP_REMOVED lines=25> */
[----:B------:R-:W-:Y:S05]  /*2630*/  CALL.REL.NOINC `($__internal_9_$__cuda_sm20_dblrcp_rn_slowpath_v3) ;  /* 0x0000000800787944 */ /* 0x000fea0003c00000 */
[----:B------:R-:W-:Y:S02]  /*2640*/  IMAD.MOV.U32 R46, RZ, RZ, R60 ;  /* 0x000000ffff2e7224 */ /* 0x000fe400078e003c */
[----:B------:R-:W-:-:S07]  /*2650*/  IMAD.MOV.U32 R47, RZ, RZ, R61 ;  /* 0x000000ffff2f7224 */ /* 0x000fce00078e003d */
.L_x_175:
[----:B------:R-:W-:Y:S05]  /*2660*/  BSYNC.RECONVERGENT B1 ;  /* 0x0000000000017941 */ /* 0x000fea0003800200 */
.L_x_174:
[----:B------:R-:W-:Y:S05]  /*2670*/  BSYNC.RECONVERGENT B0 ;  /* 0x0000000000007941 */ /* 0x000fea0003800200 */
.L_x_173:
        /* <DEDUP_REMOVED lines=28> */
.L_x_178:
[----:B------:R-:W-:Y:S05]  /*2840*/  BSYNC.RECONVERGENT B1 ;  /* 0x0000000000017941 */ /* 0x000fea0003800200 */
.L_x_177:
[----:B------:R-:W-:Y:S05]  /*2850*/  BSYNC.RECONVERGENT B0 ;  /* 0x0000000000007941 */ /* 0x000fea0003800200 */
.L_x_176:
        /* <DEDUP_REMOVED lines=26> */
.L_x_181:
[----:B------:R-:W-:Y:S05]  /*2a00*/  BSYNC.RECONVERGENT B1 ;  /* 0x0000000000017941 */ /* 0x000fea0003800200 */
.L_x_180:
[----:B------:R-:W-:Y:S05]  /*2a10*/  BSYNC.RECONVERGENT B0 ;  /* 0x0000000000007941 */ /* 0x000fea0003800200 */
.L_x_179:
        /* <DEDUP_REMOVED lines=21> */
[----:B------:R-:W-:Y:S01]  /*2b70*/  IMAD.MOV.U32 R6, RZ, RZ, 0x1 ;  /* 0x00000001ff067424 */ /* 0x000fe200078e00ff */
[----:B------:R-:W1:Y:S01]  /*2b80*/  LDCU.64 UR6, c[0x0][0x3b0] ;  /* 0x00007600ff0677ac */ /* 0x000e620008000a00 */
[----:B------:R-:W-:Y:S04]  /*2b90*/  BSSY.RECONVERGENT B0, `(.L_x_182) ;  /* 0x0000013000007945 */ /* 0x000fe80003800200 */
[----:B0-----:R-:W-:Y:S02]  /*2ba0*/  DFMA R8, -R40, R6, 1 ;  /* 0x3ff000002808742b */ /* 0x001fe40000000106 */
[----:B-1----:R-:W-:-:S06]  /*2bb0*/  DMUL R32, R32, -UR6 ;  /* 0x8000000620207c28 */ /* 0x002fcc0008000000 */
        /* <DEDUP_REMOVED lines=16> */
.L_x_183:
[----:B------:R-:W-:Y:S05]  /*2cc0*/  BSYNC.RECONVERGENT B0 ;  /* 0x0000000000007941 */ /* 0x000fea0003800200 */
.L_x_182:
        /* <DEDUP_REMOVED lines=14> */
.L_x_185:
[----:B------:R-:W-:Y:S05]  /*2db0*/  BSYNC.RECONVERGENT B0 ;  /* 0x0000000000007941 */ /* 0x000fea0003800200 */
.L_x_184:
        /* <DEDUP_REMOVED lines=12> */
.L_x_187:
[----:B------:R-:W-:Y:S05]  /*2e80*/  BSYNC.RECONVERGENT B0 ;  /* 0x0000000000007941 */ /* 0x000fea0003800200 */
.L_x_186:
        /* <DEDUP_REMOVED lines=12> */
.L_x_189:
[----:B------:R-:W-:Y:S05]  /*2f50*/  BSYNC.RECONVERGENT B0 ;  /* 0x0000000000007941 */ /* 0x000fea0003800200 */
.L_x_188:
        /* <DEDUP_REMOVED lines=12> */
        .weak           $__internal_9_$__cuda_sm20_dblrcp_rn_slowpath_v3
        .type           $__internal_9_$__cuda_sm20_dblrcp_rn_slowpath_v3,@function
        .size           $__internal_9_$__cuda_sm20_dblrcp_rn_slowpath_v3,($__internal_10_$__cuda_sm20_div_rn_f64_full - $__internal_9_$__cuda_sm20_dblrcp_rn_slowpath_v3)
$__internal_9_$__cuda_sm20_dblrcp_rn_slowpath_v3:
[----:B------:R-:W-:Y:S01]  /*3020*/  MOV R8, R10 ;  /* 0x0000000a00087202 */ /* 0x000fe20000000f00 */
[----:B------:R-:W-:Y:S05]  /*3030*/  BSSY.RECONVERGENT B2, `(.L_x_190) ;  /* 0x0000024000027945 */ /* 0x000fea0003800200 */
[----:B------:R-:W-:-:S14]  /*3040*/  DSETP.GTU.AND P0, PT, |R8|, +INF , PT ;  /* 0x7ff000000800742a */ /* 0x000fdc0003f0c200 */
        /* <DEDUP_REMOVED lines=22> */
.L_x_193:
        /* <DEDUP_REMOVED lines=10> */
.L_x_191:
[----:B------:R-:W-:Y:S02]  /*3250*/  LOP3.LUT R11, R9, 0x80000, RZ, 0xfc, !PT ;  /* 0x00080000090b7812 */ /* 0x000fe400078efcff */
[----:B------:R-:W-:-:S07]  /*3260*/  MOV R10, R8 ;  /* 0x00000008000a7202 */ /* 0x000fce0000000f00 */
.L_x_192:
[----:B------:R-:W-:Y:S05]  /*3270*/  BSYNC.RECONVERGENT B2 ;  /* 0x0000000000027941 */ /* 0x000fea0003800200 */
.L_x_190:
[----:B------:R-:W-:Y:S02]  /*3280*/  IMAD.MOV.U32 R43, RZ, RZ, 0x0 ;  /* 0x00000000ff2b7424 */ /* 0x000fe400078e00ff */
[----:B------:R-:W-:Y:S02]  /*3290*/  IMAD.MOV.U32 R60, RZ, RZ, R10 ;  /* 0x000000ffff3c7224 */ /* 0x000fe400078e000a */
[----:B------:R-:W-:Y:S01]  /*32a0*/  IMAD.MOV.U32 R61, RZ, RZ, R11 ;  /* 0x000000ffff3d7224 */ /* 0x000fe200078e000b */
[----:B------:R-:W-:Y:S06]  /*32b0*/  RET.REL.NODEC R42 `(project_rigid_hinges) ;  /* 0xffffffcc2a507950 */ /* 0x000fec0003c3ffff */
        .weak           $__internal_10_$__cuda_sm20_div_rn_f64_full
        .type           $__internal_10_$__cuda_sm20_div_rn_f64_full,@function
        .size           $__internal_10_$__cuda_sm20_div_rn_f64_full,($__internal_11_$__cuda_sm20_dsqrt_rn_f64_mediumpath_v1 - $__internal_10_$__cuda_sm20_div_rn_f64_full)
$__internal_10_$__cuda_sm20_div_rn_f64_full:
[----:B------:R-:W-:Y:S01]  /*32c0*/  IMAD.MOV.U32 R63, RZ, RZ, R9 ;  /* 0x000000ffff3f7224 */ /* 0x000fe200078e0009 */
[----:B------:R-:W-:Y:S01]  /*32d0*/  FSETP.GEU.AND P0, PT, |R41|, 1.469367938527859385e-39, PT ;  /* 0x001000002900780b */ /* 0x000fe20003f0e200 */
[----:B------:R-:W-:Y:S01]  /*32e0*/  IMAD.MOV.U32 R62, RZ, RZ, R8 ;  /* 0x000000ffff3e7224 */ /* 0x000fe200078e0008 */
[----:B------:R-:W-:Y:S01]  /*32f0*/  MOV R40, R42 ;  /* 0x0000002a00287202 */ /* 0x000fe20000000f00 */
[----:B------:R-:W-:Y:S01]  /*3300*/  IMAD.MOV.U32 R64, RZ, RZ, 0x1 ;  /* 0x00000001ff407424 */ /* 0x000fe200078e00ff */
[----:B------:R-:W-:Y:S01]  /*3310*/  FSETP.GEU.AND P4, PT, |R63|, 1.469367938527859385e-39, PT ;  /* 0x001000003f00780b */ /* 0x000fe20003f8e200 */
[----:B------:R-:W-:Y:S01]  /*3320*/  IMAD.MOV.U32 R66, RZ, RZ, R62 ;  /* 0x000000ffff427224 */ /* 0x000fe200078e003e */
[----:B------:R-:W-:Y:S01]  /*3330*/  LOP3.LUT R43, R41, 0x800fffff, RZ, 0xc0, !PT ;  /* 0x800fffff292b7812 */ /* 0x000fe200078ec0ff */
[----:B------:R-:W-:Y:S01]  /*3340*/  BSSY.RECONVERGENT B1, `(.L_x_194) ;  /* 0x0000056000017945 */ /* 0x000fe20003800200 */
[----:B------:R-:W-:Y:S02]  /*3350*/  LOP3.LUT R8, R63, 0x7ff00000, RZ, 0xc0, !PT ;  /* 0x7ff000003f087812 */ /* 0x000fe400078ec0ff */
[----:B------:R-:W-:-:S02]  /*3360*/  LOP3.LUT R43, R43, 0x3ff00000, RZ, 0xfc, !PT ;  /* 0x3ff000002b2b7812 */ /* 0x000fc400078efcff */
[----:B------:R-:W-:Y:S01]  /*3370*/  LOP3.LUT R9, R41, 0x7ff00000, RZ, 0xc0, !PT ;  /* 0x7ff0000029097812 */ /* 0x000fe200078ec0ff */
[----:B------:R-:W-:-:S03]  /*3380*/  @!P0 DMUL R42, R40, 8.98846567431157953865e+307 ;  /* 0x7fe00000282a8828 */ /* 0x000fc60000000000 */
[C---:B------:R-:W-:Y:S02]  /*3390*/  ISETP.GE.U32.AND P3, PT, R8.reuse, R9, PT ;  /* 0x000000090800720c */ /* 0x040fe40003f66070 */
[----:B------:R-:W-:Y:S01]  /*33a0*/  @!P4 LOP3.LUT R7, R41, 0x7ff00000, RZ, 0xc0, !PT ;  /* 0x7ff000002907c812 */ /* 0x000fe200078ec0ff */
[----:B------:R-:W0:Y:S03]  /*33b0*/  MUFU.RCP64H R65, R43 ;  /* 0x0000002b00417308 */ /* 0x000e260000001800 */
[----:B------:R-:W-:Y:S01]  /*33c0*/  @!P4 ISETP.GE.U32.AND P5, PT, R8, R7, PT ;  /* 0x000000070800c20c */ /* 0x000fe20003fa6070 */
[----:B------:R-:W-:Y:S01]  /*33d0*/  IMAD.MOV.U32 R7, RZ, RZ, 0x1ca00000 ;  /* 0x1ca00000ff077424 */ /* 0x000fe200078e00ff */
[----:B------:R-:W-:-:S04]  /*33e0*/  @!P0 LOP3.LUT R9, R43, 0x7ff00000, RZ, 0xc0, !PT ;  /* 0x7ff000002b098812 */ /* 0x000fc800078ec0ff */
[C---:B------:R-:W-:Y:S02]  /*33f0*/  @!P4 SEL R10, R7.reuse, 0x63400000, !P5 ;  /* 0x63400000070ac807 */ /* 0x040fe40006800000 */
[----:B------:R-:W-:Y:S02]  /*3400*/  SEL R11, R7, 0x63400000, !P3 ;  /* 0x63400000070b7807 */ /* 0x000fe40005800000 */
[--C-:B------:R-:W-:Y:S02]  /*3410*/  @!P4 LOP3.LUT R10, R10, 0x80000000, R63.reuse, 0xf8, !PT ;  /* 0x800000000a0ac812 */ /* 0x100fe400078ef83f */
[----:B------:R-:W-:Y:S02]  /*3420*/  LOP3.LUT R67, R11, 0x800fffff, R63, 0xf8, !PT ;  /* 0x800fffff0b437812 */ /* 0x000fe400078ef83f */
[----:B------:R-:W-:Y:S01]  /*3430*/  @!P4 LOP3.LUT R11, R10, 0x100000, RZ, 0xfc, !PT ;  /* 0x001000000a0bc812 */ /* 0x000fe200078efcff */
[----:B------:R-:W-:-:S06]  /*3440*/  @!P4 IMAD.MOV.U32 R10, RZ, RZ, RZ ;  /* 0x000000ffff0ac224 */ /* 0x000fcc00078e00ff */
[----:B------:R-:W-:Y:S02]  /*3450*/  @!P4 DFMA R66, R66, 2, -R10 ;  /* 0x400000004242c82b */ /* 0x000fe4000000080a */
[----:B0-----:R-:W-:-:S08]  /*3460*/  DFMA R10, R64, -R42, 1 ;  /* 0x3ff00000400a742b */ /* 0x001fd0000000082a */
[----:B------:R-:W-:Y:S01]  /*3470*/  DFMA R10, R10, R10, R10 ;  /* 0x0000000a0a0a722b */ /* 0x000fe2000000000a */
[----:B------:R-:W-:-:S07]  /*3480*/  @!P4 LOP3.LUT R8, R67, 0x7ff00000, RZ, 0xc0, !PT ;  /* 0x7ff000004308c812 */ /* 0x000fce00078ec0ff */
[----:B------:R-:W-:-:S08]  /*3490*/  DFMA R64, R64, R10, R64 ;  /* 0x0000000a4040722b */ /* 0x000fd00000000040 */
[----:B------:R-:W-:-:S08]  /*34a0*/  DFMA R68, R64, -R42, 1 ;  /* 0x3ff000004044742b */ /* 0x000fd0000000082a */
[----:B------:R-:W-:-:S08]  /*34b0*/  DFMA R68, R64, R68, R64 ;  /* 0x000000444044722b */ /* 0x000fd00000000040 */
[----:B------:R-:W-:-:S08]  /*34c0*/  DMUL R10, R68, R66 ;  /* 0x00000042440a7228 */ /* 0x000fd00000000000 */
[----:B------:R-:W-:-:S08]  /*34d0*/  DFMA R64, R10, -R42, R66 ;  /* 0x8000002a0a40722b */ /* 0x000fd00000000042 */
[----:B------:R-:W-:Y:S01]  /*34e0*/  DFMA R64, R68, R64, R10 ;  /* 0x000000404440722b */ /* 0x000fe2000000000a */
[----:B------:R-:W-:-:S05]  /*34f0*/  VIADD R10, R8, 0xffffffff ;  /* 0xffffffff080a7836 */ /* 0x000fca0000000000 */
[----:B------:R-:W-:Y:S02]  /*3500*/  ISETP.GT.U32.AND P0, PT, R10, 0x7feffffe, PT ;  /* 0x7feffffe0a00780c */ /* 0x000fe40003f04070 */
[----:B------:R-:W-:-:S04]  /*3510*/  IADD3 R10, PT, PT, R9, -0x1, RZ ;  /* 0xffffffff090a7810 */ /* 0x000fc80007ffe0ff */
[----:B------:R-:W-:-:S13]  /*3520*/  ISETP.GT.U32.OR P0, PT, R10, 0x7feffffe, P0 ;  /* 0x7feffffe0a00780c */ /* 0x000fda0000704470 */
[----:B------:R-:W-:Y:S05]  /*3530*/  @P0 BRA `(.L_x_195) ;  /* 0x0000000000780947 */ /* 0x000fea0003800000 */
[----:B------:R-:W-:Y:S02]  /*3540*/  LOP3.LUT R8, R63, 0x7ff00000, RZ, 0xc0, !PT ;  /* 0x7ff000003f087812 */ /* 0x000fe400078ec0ff */
[----:B------:R-:W-:-:S04]  /*3550*/  LOP3.LUT R9, R41, 0x7ff00000, RZ, 0xc0, !PT ;  /* 0x7ff0000029097812 */ /* 0x000fc800078ec0ff */
[CC--:B------:R-:W-:Y:S02]  /*3560*/  ISETP.GE.U32.AND P0, PT, R8.reuse, R9.reuse, PT ;  /* 0x000000090800720c */ /* 0x0c0fe40003f06070 */
[----:B------:R-:W-:Y:S02]  /*3570*/  VIADDMNMX R8, R8, -R9, 0xb9600000, !PT ;  /* 0xb960000008087446 */ /* 0x000fe40007800909 */
[----:B------:R-:W-:Y:S02]  /*3580*/  SEL R7, R7, 0x63400000, !P0 ;  /* 0x6340000007077807 */ /* 0x000fe40004000000 */
[----:B------:R-:W-:-:S05]  /*3590*/  VIMNMX R8, PT, PT, R8, 0x46a00000, PT ;  /* 0x46a0000008087848 */ /* 0x000fca0003fe0100 */
[----:B------:R-:W-:Y:S02]  /*35a0*/  IMAD.IADD R7, R8, 0x1, -R7 ;  /* 0x0000000108077824 */ /* 0x000fe400078e0a07 */
[----:B------:R-:W-:Y:S02]  /*35b0*/  IMAD.MOV.U32 R8, RZ, RZ, RZ ;  /* 0x000000ffff087224 */ /* 0x000fe400078e00ff */
        /* <DEDUP_REMOVED lines=18> */
[----:B------:R-:W-:-:S03]  /*36e0*/  FSEL R9, R40, R11, !P0 ;  /* 0x0000000b28097208 */ /* 0x000fc60004000000 */
[----:B------:R-:W-:Y:S02]  /*36f0*/  IMAD.MOV.U32 R10, RZ, RZ, R8 ;  /* 0x000000ffff0a7224 */ /* 0x000fe400078e0008 */
[----:B------:R-:W-:Y:S01]  /*3700*/  IMAD.MOV.U32 R11, RZ, RZ, R9 ;  /* 0x000000ffff0b7224 */ /* 0x000fe200078e0009 */
[----:B------:R-:W-:Y:S06]  /*3710*/  BRA `(.L_x_196) ;  /* 0x0000000000607947 */ /* 0x000fec0003800000 */
.L_x_195:
        /* <DEDUP_REMOVED lines=17> */
.L_x_198:
[----:B------:R-:W-:Y:S01]  /*3830*/  LOP3.LUT R7, R41, 0x80000, RZ, 0xfc, !PT ;  /* 0x0008000029077812 */ /* 0x000fe200078efcff */
[----:B------:R-:W-:-:S04]  /*3840*/  IMAD.MOV.U32 R10, RZ, RZ, R40 ;  /* 0x000000ffff0a7224 */ /* 0x000fc800078e0028 */
[----:B------:R-:W-:Y:S01]  /*3850*/  IMAD.MOV.U32 R11, RZ, RZ, R7 ;  /* 0x000000ffff0b7224 */ /* 0x000fe200078e0007 */
[----:B------:R-:W-:Y:S06]  /*3860*/  BRA `(.L_x_196) ;  /* 0x00000000000c7947 */ /* 0x000fec0003800000 */
.L_x_197:
[----:B------:R-:W-:Y:S01]  /*3870*/  LOP3.LUT R7, R63, 0x80000, RZ, 0xfc, !PT ;  /* 0x000800003f077812 */ /* 0x000fe200078efcff */
[----:B------:R-:W-:-:S03]  /*3880*/  IMAD.MOV.U32 R10, RZ, RZ, R62 ;  /* 0x000000ffff0a7224 */ /* 0x000fc600078e003e */
[----:B------:R-:W-:-:S07]  /*3890*/  MOV R11, R7 ;  /* 0x00000007000b7202 */ /* 0x000fce0000000f00 */
.L_x_196:
[----:B------:R-:W-:Y:S05]  /*38a0*/  BSYNC.RECONVERGENT B1 ;  /* 0x0000000000017941 */ /* 0x000fea0003800200 */
.L_x_194:
[----:B------:R-:W-:Y:S02]  /*38b0*/  IMAD.MOV.U32 R7, RZ, RZ, 0x0 ;  /* 0x00000000ff077424 */ /* 0x000fe400078e00ff */
[----:B------:R-:W-:Y:S02]  /*38c0*/  IMAD.MOV.U32 R8, RZ, RZ, R10 ;  /* 0x000000ffff087224 */ /* 0x000fe400078e000a */
[----:B------:R-:W-:Y:S01]  /*38d0*/  IMAD.MOV.U32 R9, RZ, RZ, R11 ;  /* 0x000000ffff097224 */ /* 0x000fe200078e000b */
[----:B------:R-:W-:Y:S06]  /*38e0*/  RET.REL.NODEC R6 `(project_rigid_hinges) ;  /* 0xffffffc406c47950 */ /* 0x000fec0003c3ffff */
        .weak           $__internal_11_$__cuda_sm20_dsqrt_rn_f64_mediumpath_v1
        .type           $__internal_11_$__cuda_sm20_dsqrt_rn_f64_mediumpath_v1,@function
        .size           $__internal_11_$__cuda_sm20_dsqrt_rn_f64_mediumpath_v1,(.L_x_368 - $__internal_11_$__cuda_sm20_dsqrt_rn_f64_mediumpath_v1)
$__internal_11_$__cuda_sm20_dsqrt_rn_f64_mediumpath_v1:
[----:B------:R-:W-:Y:S01]  /*38f0*/  ISETP.GE.U32.AND P0, PT, R42, -0x3400000, PT ;  /* 0xfcc000002a00780c */ /* 0x000fe20003f06070 */
[----:B------:R-:W-:Y:S01]  /*3900*/  BSSY.RECONVERGENT B1, `(.L_x_199) ;  /* 0x0000027000017945 */ /* 0x000fe20003800200 */
[----:B------:R-:W-:Y:S01]  /*3910*/  MOV R43, R9 ;  /* 0x00000009002b7202 */ /* 0x000fe20000000f00 */
[----:B------:R-:W-:Y:S02]  /*3920*/  IMAD.MOV.U32 R41, RZ, RZ, R7 ;  /* 0x000000ffff297224 */ /* 0x000fe400078e0007 */
[----:B------:R-:W-:Y:S02]  /*3930*/  IMAD.MOV.U32 R42, RZ, RZ, R28 ;  /* 0x000000ffff2a7224 */ /* 0x000fe400078e001c */
[----:B------:R-:W-:-:S06]  /*3940*/  IMAD.MOV.U32 R9, RZ, RZ, R29 ;  /* 0x000000ffff097224 */ /* 0x000fcc00078e001d */
        /* <DEDUP_REMOVED lines=9> */
.L_x_200:
        /* <DEDUP_REMOVED lines=24> */
.L_x_202:
[----:B------:R-:W-:-:S11]  /*3b60*/  DADD R8, R40, R40 ;  /* 0x0000000028087229 */ /* 0x000fd60000000028 */
.L_x_201:
[----:B------:R-:W-:Y:S05]  /*3b70*/  BSYNC.RECONVERGENT B1 ;  /* 0x0000000000017941 */ /* 0x000fea0003800200 */
.L_x_199:
[----:B------:R-:W-:-:S04]  /*3b80*/  IMAD.MOV.U32 R7, RZ, RZ, 0x0 ;  /* 0x00000000ff077424 */ /* 0x000fc800078e00ff */
[----:B------:R-:W-:Y:S05]  /*3b90*/  RET.REL.NODEC R6 `(project_rigid_hinges) ;  /* 0xffffffc406187950 */ /* 0x000fea0003c3ffff */
.L_x_203:
        /* <DEDUP_REMOVED lines=14> */
.L_x_368:


//--------------------- .text.correct_rigid_velocity --------------------------
	.section	.text.correct_rigid_velocity,"ax",@progbits
	.align	128
        .global         correct_rigid_velocity
        .type           correct_rigid_velocity,@function
        .size           correct_rigid_velocity,(.L_x_371 - correct_rigid_velocity)
        .other          correct_rigid_velocity,@"STO_CUDA_ENTRY STV_DEFAULT"
correct_rigid_velocity:
.text.correct_rigid_velocity:
        /* <DEDUP_REMOVED lines=53> */
[----:B------:R-:W-:Y:S05]  /*0350*/  CALL.REL.NOINC `($__internal_14_$__cuda_sm20_dsqrt_rn_f64_mediumpath_v1) ;  /* 0x00000014001c7944 */ /* 0x000fea0003c00000 */
.L_x_205:
[----:B------:R-:W-:Y:S05]  /*0360*/  BSYNC.RECONVERGENT B0 ;  /* 0x0000000000007941 */ /* 0x000fea0003800200 */
.L_x_204:
        /* <DEDUP_REMOVED lines=18> */
[----:B------:R-:W-:Y:S05]  /*0490*/  CALL.REL.NOINC `($__internal_13_$__cuda_sm20_div_rn_f64_full) ;  /* 0x0000000c00647944 */ /* 0x000fea0003c00000 */
[----:B------:R-:W-:Y:S02]  /*04a0*/  IMAD.MOV.U32 R2, RZ, RZ, R30 ;  /* 0x000000ffff027224 */ /* 0x000fe400078e001e */
[----:B------:R-:W-:-:S07]  /*04b0*/  IMAD.MOV.U32 R3, RZ, RZ, R31 ;  /* 0x000000ffff037224 */ /* 0x000fce00078e001f */
.L_x_207:
[----:B------:R-:W-:Y:S05]  /*04c0*/  BSYNC.RECONVERGENT B0 ;  /* 0x0000000000007941 */ /* 0x000fea0003800200 */
.L_x_206:
        /* <DEDUP_REMOVED lines=20> */
[----:B------:R-:W-:Y:S05]  /*0610*/  CALL.REL.NOINC `($__internal_13_$__cuda_sm20_div_rn_f64_full) ;  /* 0x0000000c00047944 */ /* 0x000fea0003c00000 */
[----:B------:R-:W-:Y:S02]  /*0620*/  IMAD.MOV.U32 R4, RZ, RZ, R30 ;  /* 0x000000ffff047224 */ /* 0x000fe400078e001e */
[----:B------:R-:W-:-:S07]  /*0630*/  IMAD.MOV.U32 R5, RZ, RZ, R31 ;  /* 0x000000ffff057224 */ /* 0x000fce00078e001f */
.L_x_209:
[----:B------:R-:W-:Y:S05]  /*0640*/  BSYNC.RECONVERGENT B0 ;  /* 0x0000000000007941 */ /* 0x000fea0003800200 */
.L_x_208:
        /* <DEDUP_REMOVED lines=20> */
[----:B------:R-:W-:Y:S05]  /*0790*/  CALL.REL.NOINC `($__internal_13_$__cuda_sm20_div_rn_f64_full) ;  /* 0x0000000800a47944 */ /* 0x000fea0003c00000 */
[----:B------:R-:W-:Y:S02]  /*07a0*/  IMAD.MOV.U32 R6, RZ, RZ, R30 ;  /* 0x000000ffff067224 */ /* 0x000fe400078e001e */
[----:B------:R-:W-:-:S07]  /*07b0*/  IMAD.MOV.U32 R7, RZ, RZ, R31 ;  /* 0x000000ffff077224 */ /* 0x000fce00078e001f */
.L_x_211:
[----:B------:R-:W-:Y:S05]  /*07c0*/  BSYNC.RECONVERGENT B0 ;  /* 0x0000000000007941 */ /* 0x000fea0003800200 */
.L_x_210:
        /* <DEDUP_REMOVED lines=45> */
[----:B------:R-:W-:Y:S05]  /*0aa0*/  CALL.REL.NOINC `($__internal_12_$__cuda_sm20_dblrcp_rn_slowpath_v3) ;  /* 0x0000000400387944 */ /* 0x000fea0003c00000 */
[----:B------:R-:W-:Y:S02]  /*0ab0*/  IMAD.MOV.U32 R18, RZ, RZ, R34 ;  /* 0x000000ffff127224 */ /* 0x000fe400078e0022 */
[----:B------:R-:W-:-:S07]  /*0ac0*/  IMAD.MOV.U32 R19, RZ, RZ, R35 ;  /* 0x000000ffff137224 */ /* 0x000fce00078e0023 */
.L_x_214:
[----:B------:R-:W-:Y:S05]  /*0ad0*/  BSYNC.RECONVERGENT B1 ;  /* 0x0000000000017941 */ /* 0x000fea0003800200 */
.L_x_213:
[----:B------:R-:W-:Y:S05]  /*0ae0*/  BSYNC.RECONVERGENT B0 ;  /* 0x0000000000007941 */ /* 0x000fea0003800200 */
.L_x_212:
        /* <DEDUP_REMOVED lines=25> */
[----:B------:R-:W-:Y:S05]  /*0c80*/  CALL.REL.NOINC `($__internal_12_$__cuda_sm20_dblrcp_rn_slowpath_v3) ;  /* 0x0000000000c07944 */ /* 0x000fea0003c00000 */
.L_x_217:
[----:B------:R-:W-:Y:S05]  /*0c90*/  BSYNC.RECONVERGENT B1 ;  /* 0x0000000000017941 */ /* 0x000fea0003800200 */
.L_x_216:
[----:B------:R-:W-:Y:S05]  /*0ca0*/  BSYNC.RECONVERGENT B0 ;  /* 0x0000000000007941 */ /* 0x000fea0003800200 */
.L_x_215:
        /* <DEDUP_REMOVED lines=22> */
[----:B------:R-:W-:Y:S05]  /*0e10*/  CALL.REL.NOINC `($__internal_13_$__cuda_sm20_div_rn_f64_full) ;  /* 0x0000000400047944 */ /* 0x000fea0003c00000 */
[----:B------:R-:W-:Y:S02]  /*0e20*/  IMAD.MOV.U32 R8, RZ, RZ, R30 ;  /* 0x000000ffff087224 */ /* 0x000fe400078e001e */
[----:B------:R-:W-:-:S07]  /*0e30*/  IMAD.MOV.U32 R9, RZ, RZ, R31 ;  /* 0x000000ffff097224 */ /* 0x000fce00078e001f */
.L_x_219:
[----:B------:R-:W-:Y:S05]  /*0e40*/  BSYNC.RECONVERGENT B0 ;  /* 0x0000000000007941 */ /* 0x000fea0003800200 */
.L_x_218:
        /* <DEDUP_REMOVED lines=10> */
.L_x_221:
[----:B------:R-:W-:Y:S05]  /*0ef0*/  BSYNC.RECONVERGENT B0 ;  /* 0x0000000000007941 */ /* 0x000fea0003800200 */
.L_x_220:
        /* <DEDUP_REMOVED lines=9> */
        .weak           $__internal_12_$__cuda_sm20_dblrcp_rn_slowpath_v3
        .type           $__internal_12_$__cuda_sm20_dblrcp_rn_slowpath_v3,@function
        .size           $__internal_12_$__cuda_sm20_dblrcp_rn_slowpath_v3,($__internal_13_$__cuda_sm20_div_rn_f64_full - $__internal_12_$__cuda_sm20_dblrcp_rn_slowpath_v3)
$__internal_12_$__cuda_sm20_dblrcp_rn_slowpath_v3:
        /* <DEDUP_REMOVED lines=24> */
.L_x_225:
        /* <DEDUP_REMOVED lines=10> */
.L_x_223:
[----:B------:R-:W-:Y:S01]  /*11b0*/  LOP3.LUT R21, R13, 0x80000, RZ, 0xfc, !PT ;  /* 0x000800000d157812 */ /* 0x000fe200078efcff */
[----:B------:R-:W-:-:S07]  /*11c0*/  IMAD.MOV.U32 R20, RZ, RZ, R12 ;  /* 0x000000ffff147224 */ /* 0x000fce00078e000c */
.L_x_224:
[----:B------:R-:W-:Y:S05]  /*11d0*/  BSYNC.RECONVERGENT B2 ;  /* 0x0000000000027941 */ /* 0x000fea0003800200 */
.L_x_222:
[----:B------:R-:W-:Y:S02]  /*11e0*/  IMAD.MOV.U32 R12, RZ, RZ, R0 ;  /* 0x000000ffff0c7224 */ /* 0x000fe400078e0000 */
[----:B------:R-:W-:Y:S02]  /*11f0*/  IMAD.MOV.U32 R13, RZ, RZ, 0x0 ;  /* 0x00000000ff0d7424 */ /* 0x000fe400078e00ff */
[----:B------:R-:W-:Y:S02]  /*1200*/  IMAD.MOV.U32 R34, RZ, RZ, R20 ;  /* 0x000000ffff227224 */ /* 0x000fe400078e0014 */
[----:B------:R-:W-:Y:S01]  /*1210*/  IMAD.MOV.U32 R35, RZ, RZ, R21 ;  /* 0x000000ffff237224 */ /* 0x000fe200078e0015 */
[----:B------:R-:W-:Y:S06]  /*1220*/  RET.REL.NODEC R12 `(correct_rigid_velocity) ;  /* 0xffffffec0c747950 */ /* 0x000fec0003c3ffff */
        .weak           $__internal_13_$__cuda_sm20_div_rn_f64_full
        .type           $__internal_13_$__cuda_sm20_div_rn_f64_full,@function
        .size           $__internal_13_$__cuda_sm20_div_rn_f64_full,($__internal_14_$__cuda_sm20_dsqrt_rn_f64_mediumpath_v1 - $__internal_13_$__cuda_sm20_div_rn_f64_full)
$__internal_13_$__cuda_sm20_div_rn_f64_full:
        /* <DEDUP_REMOVED lines=66> */
.L_x_227:
        /* <DEDUP_REMOVED lines=16> */
.L_x_230:
[----:B------:R-:W-:Y:S01]  /*1750*/  LOP3.LUT R31, R23, 0x80000, RZ, 0xfc, !PT ;  /* 0x00080000171f7812 */ /* 0x000fe200078efcff */
[----:B------:R-:W-:Y:S01]  /*1760*/  IMAD.MOV.U32 R30, RZ, RZ, R22 ;  /* 0x000000ffff1e7224 */ /* 0x000fe200078e0016 */
[----:B------:R-:W-:Y:S06]  /*1770*/  BRA `(.L_x_228) ;  /* 0x0000000000087947 */ /* 0x000fec0003800000 */
.L_x_229:
[----:B------:R-:W-:Y:S01]  /*1780*/  LOP3.LUT R31, R25, 0x80000, RZ, 0xfc, !PT ;  /* 0x00080000191f7812 */ /* 0x000fe200078efcff */
[----:B------:R-:W-:-:S07]  /*1790*/  IMAD.MOV.U32 R30, RZ, RZ, R24 ;  /* 0x000000ffff1e7224 */ /* 0x000fce00078e0018 */
.L_x_228:
[----:B------:R-:W-:Y:S05]  /*17a0*/  BSYNC.RECONVERGENT B1 ;  /* 0x0000000000017941 */ /* 0x000fea0003800200 */
.L_x_226:
[----:B------:R-:W-:-:S04]  /*17b0*/  IMAD.MOV.U32 R11, RZ, RZ, 0x0 ;  /* 0x00000000ff0b7424 */ /* 0x000fc800078e00ff */
[----:B------:R-:W-:Y:S05]  /*17c0*/  RET.REL.NODEC R10 `(correct_rigid_velocity) ;  /* 0xffffffe80a0c7950 */ /* 0x000fea0003c3ffff */
        .weak           $__internal_14_$__cuda_sm20_dsqrt_rn_f64_mediumpath_v1
        .type           $__internal_14_$__cuda_sm20_dsqrt_rn_f64_mediumpath_v1,@function
        .size           $__internal_14_$__cuda_sm20_dsqrt_rn_f64_mediumpath_v1,(.L_x_371 - $__internal_14_$__cuda_sm20_dsqrt_rn_f64_mediumpath_v1)
$__internal_14_$__cuda_sm20_dsqrt_rn_f64_mediumpath_v1:
        /* <DEDUP_REMOVED lines=12> */
.L_x_232:
        /* <DEDUP_REMOVED lines=24> */
.L_x_234:
[----:B------:R-:W-:-:S11]  /*1a10*/  DADD R2, R4, R4 ;  /* 0x0000000004027229 */ /* 0x000fd60000000004 */
.L_x_233:
[----:B------:R-:W-:Y:S05]  /*1a20*/  BSYNC.RECONVERGENT B1 ;  /* 0x0000000000017941 */ /* 0x000fea0003800200 */
.L_x_231:
[----:B------:R-:W-:Y:S02]  /*1a30*/  IMAD.MOV.U32 R11, RZ, RZ, 0x0 ;  /* 0x00000000ff0b7424 */ /* 0x000fe400078e00ff */
[----:B------:R-:W-:Y:S02]  /*1a40*/  IMAD.MOV.U32 R16, RZ, RZ, R2 ;  /* 0x000000ffff107224 */ /* 0x000fe400078e0002 */
[----:B------:R-:W-:Y:S01]  /*1a50*/  IMAD.MOV.U32 R17, RZ, RZ, R3 ;  /* 0x000000ffff117224 */ /* 0x000fe200078e0003 */
[----:B------:R-:W-:Y:S06]  /*1a60*/  RET.REL.NODEC R10 `(correct_rigid_velocity) ;  /* 0xffffffe40a647950 */ /* 0x000fec0003c3ffff */
.L_x_235:
        /* <DEDUP_REMOVED lines=9> */
.L_x_371:


//--------------------- .text.project_rigid_bars  --------------------------
	.section	.text.project_rigid_bars,"ax",@progbits
	.align	128
        .global         project_rigid_bars
        .type           project_rigid_bars,@function
        .size           project_rigid_bars,(.L_x_374 - project_rigid_bars)
        .other          project_rigid_bars,@"STO_CUDA_ENTRY STV_DEFAULT"
project_rigid_bars:
.text.project_rigid_bars:
        /* <DEDUP_REMOVED lines=14> */
[----:B------:R0:W4:Y:S02]  /*00e0*/  LDG.E R5, desc[UR4][R2.64] ;  /* 0x0000000402057981 */ /* 0x000124000c1e1900 */
[----:B0-----:R-:W0:Y:S02]  /*00f0*/  LDC.64 R2, c[0x0][0x390] ;  /* 0x0000e400ff027b82 */ /* 0x001e240000000a00 */
[----:B0-----:R-:W-:-:S06]  /*0100*/  IMAD.WIDE R2, R19, 0x8, R2 ;  /* 0x0000000813027825 */ /* 0x001fcc00078e0202 */
[----:B------:R-:W5:Y:S01]  /*0110*/  LDG.E.64 R2, desc[UR4][R2.64] ;  /* 0x0000000402027981 */ /* 0x000f62000c1e1b00 */
        /* <DEDUP_REMOVED lines=9> */
[----:B------:R-:W4:Y:S01]  /*01b0*/  LDG.E.64 R16, desc[UR4][R8.64+0x10] ;  /* 0x0000100408107981 */ /* 0x000f22000c1e1b00 */
[----:B------:R-:W-:Y:S01]  /*01c0*/  UMOV UR6, 0x812dea11 ;  /* 0x812dea1100067882 */ /* 0x000fe20000000000 */
[----:B------:R-:W-:Y:S01]  /*01d0*/  UMOV UR7, 0x3d719799 ;  /* 0x3d71979900077882 */ /* 0x000fe20000000000 */
[----:B------:R-:W-:-:S02]  /*01e0*/  IMAD.MOV.U32 R18, RZ, RZ, 0x0 ;  /* 0x00000000ff127424 */ /* 0x000fc400078e00ff */
[----:B------:R-:W-:Y:S01]  /*01f0*/  IMAD.MOV.U32 R19, RZ, RZ, 0x3fd80000 ;  /* 0x3fd80000ff137424 */ /* 0x000fe200078e00ff */
[----:B------:R-:W-:Y:S01]  /*0200*/  BSSY.RECONVERGENT B0, `(.L_x_236) ;  /* 0x0000018000007945 */ /* 0x000fe20003800200 */
        /* <DEDUP_REMOVED lines=13> */
[----:B------:R-:W-:Y:S01]  /*02e0*/  DFMA R22, R18, R14, R6 ;  /* 0x0000000e1216722b */ /* 0x000fe20000000006 */
[----:B------:R-:W-:-:S07]  /*02f0*/  ISETP.GE.U32.AND P0, PT, R6, 0x7ca00000, PT ;  /* 0x7ca000000600780c */ /* 0x000fce0003f06070 */
[----:B------:R-:W-:Y:S02]  /*0300*/  DMUL R18, R16, R22 ;  /* 0x0000001610127228 */ /* 0x000fe40000000000 */
[----:B------:R-:W-:Y:S02]  /*0310*/  VIADD R27, R23, 0xfff00000 ;  /* 0xfff00000171b7836 */ /* 0x000fe40000000000 */
[----:B------:R-:W-:-:S04]  /*0320*/  IMAD.MOV.U32 R26, RZ, RZ, R22 ;  /* 0x000000ffff1a7224 */ /* 0x000fc800078e0016 */
[----:B------:R-:W-:-:S08]  /*0330*/  DFMA R24, R18, -R18, R16 ;  /* 0x800000121218722b */ /* 0x000fd00000000010 */
[----:B------:R-:W-:Y:S01]  /*0340*/  DFMA R14, R24, R26, R18 ;  /* 0x0000001a180e722b */ /* 0x000fe20000000012 */
[----:B------:R-:W-:Y:S10]  /*0350*/  @!P0 BRA `(.L_x_237) ;  /* 0x0000000000088947 */ /* 0x000ff40003800000 */
[----:B------:R-:W-:-:S07]  /*0360*/  MOV R4, 0x380 ;  /* 0x0000038000047802 */ /* 0x000fce0000000f00 */
[----:B-----5:R-:W-:Y:S05]  /*0370*/  CALL.REL.NOINC `($__internal_17_$__cuda_sm20_dsqrt_rn_f64_mediumpath_v1) ;  /* 0x00000014001c7944 */ /* 0x020fea0003c00000 */
.L_x_237:
[----:B------:R-:W-:Y:S05]  /*0380*/  BSYNC.RECONVERGENT B0 ;  /* 0x0000000000007941 */ /* 0x000fea0003800200 */
.L_x_236:
[----:B-----5:R-:W-:Y:S01]  /*0390*/  DADD R2, -R2, R14 ;  /* 0x0000000002027229 */ /* 0x020fe2000000010e */
[----:B------:R-:W-:Y:S01]  /*03a0*/  UMOV UR6, 0xe826d695 ;  /* 0xe826d69500067882 */ /* 0x000fe20000000000 */
[----:B------:R-:W-:-:S06]  /*03b0*/  UMOV UR7, 0x3e112e0b ;  /* 0x3e112e0b00077882 */ /* 0x000fcc0000000000 */
[----:B------:R-:W-:-:S14]  /*03c0*/  DSETP.GEU.AND P0, PT, |R2|, UR6, PT ;  /* 0x0000000602007e2a */ /* 0x000fdc000bf0e200 */
[----:B------:R-:W-:Y:S05]  /*03d0*/  @!P0 EXIT ;  /* 0x000000000000894d */ /* 0x000fea0003800000 */
[----:B------:R-:W0:Y:S02]  /*03e0*/  LDCU.64 UR6, c[0x0][0x3a0] ;  /* 0x00007400ff0677ac */ /* 0x000e240008000a00 */
[C---:B0-----:R-:W-:Y:S02]  /*03f0*/  IADD3 R18, P0, PT, R5.reuse, UR6, RZ ;  /* 0x0000000605127c10 */ /* 0x041fe4000ff1e0ff */
[C---:B------:R-:W-:Y:S02]  /*0400*/  IADD3 R22, P1, PT, R0.reuse, UR6, RZ ;  /* 0x0000000600167c10 */ /* 0x040fe4000ff3e0ff */
[----:B------:R-:W-:Y:S02]  /*0410*/  LEA.HI.X.SX32 R19, R5, UR7, 0x1, P0 ;  /* 0x0000000705137c11 */ /* 0x000fe400080f0eff */
[----:B------:R-:W-:-:S03]  /*0420*/  LEA.HI.X.SX32 R23, R0, UR7, 0x1, P1 ;  /* 0x0000000700177c11 */ /* 0x000fc600088f0eff */
[----:B------:R-:W2:Y:S04]  /*0430*/  LDG.E.U8 R6, desc[UR4][R18.64] ;  /* 0x0000000412067981 */ /* 0x000ea8000c1e1100 */
[----:B------:R-:W3:Y:S01]  /*0440*/  LDG.E.U8 R4, desc[UR4][R22.64] ;  /* 0x0000000416047981 */ /* 0x000ee2000c1e1100 */
[----:B------:R-:W-:Y:S01]  /*0450*/  BSSY.RECONVERGENT B0, `(.L_x_238) ;  /* 0x0000020000007945 */ /* 0x000fe20003800200 */
[----:B------:R-:W-:Y:S02]  /*0460*/  CS2R R16, SRZ ;  /* 0x0000000000107805 */ /* 0x000fe4000001ff00 */
[----:B--2---:R-:W-:Y:S02]  /*0470*/  LOP3.LUT P0, R6, R6, 0x3, RZ, 0xc0, !PT ;  /* 0x0000000306067812 */ /* 0x004fe4000780c0ff */
[----:B---3--:R-:W-:-:S11]  /*0480*/  LOP3.LUT R4, R4, 0x3, RZ, 0xc0, !PT ;  /* 0x0000000304047812 */ /* 0x008fd600078ec0ff */
        /* <DEDUP_REMOVED lines=20> */
[----:B------:R-:W-:Y:S01]  /*05d0*/  IMAD.MOV.U32 R19, RZ, RZ, R17 ;  /* 0x000000ffff137224 */ /* 0x000fe200078e0011 */
[----:B------:R-:W-:-:S07]  /*05e0*/  IADD3 R26, PT, PT, R5, -0x100000, RZ ;  /* 0xfff00000051a7810 */ /* 0x000fce0007ffe0ff */
[----:B------:R-:W-:Y:S05]  /*05f0*/  CALL.REL.NOINC `($__internal_15_$__cuda_sm20_dblrcp_rn_slowpath_v3) ;  /* 0x00000008006c7944 */ /* 0x000fea0003c00000 */
[----:B------:R-:W-:Y:S02]  /*0600*/  IMAD.MOV.U32 R22, RZ, RZ, R24 ;  /* 0x000000ffff167224 */ /* 0x000fe400078e0018 */
[----:B------:R-:W-:-:S07]  /*0610*/  IMAD.MOV.U32 R23, RZ, RZ, R25 ;  /* 0x000000ffff177224 */ /* 0x000fce00078e0019 */
.L_x_241:
[----:B------:R-:W-:Y:S05]  /*0620*/  BSYNC.RECONVERGENT B1 ;  /* 0x0000000000017941 */ /* 0x000fea0003800200 */
.L_x_240:
[----:B------:R-:W-:Y:S02]  /*0630*/  IMAD.MOV.U32 R16, RZ, RZ, R22 ;  /* 0x000000ffff107224 */ /* 0x000fe400078e0016 */
[----:B------:R-:W-:-:S07]  /*0640*/  IMAD.MOV.U32 R17, RZ, RZ, R23 ;  /* 0x000000ffff117224 */ /* 0x000fce00078e0017 */
.L_x_239:
[----:B------:R-:W-:Y:S05]  /*0650*/  BSYNC.RECONVERGENT B0 ;  /* 0x0000000000007941 */ /* 0x000fea0003800200 */
.L_x_238:
        /* <DEDUP_REMOVED lines=21> */
[----:B------:R-:W-:-:S03]  /*07b0*/  MOV R22, 0x7e0 ;  /* 0x000007e000167802 */ /* 0x000fc60000000f00 */
[----:B------:R-:W-:-:S07]  /*07c0*/  VIADD R26, R0, 0xfff00000 ;  /* 0xfff00000001a7836 */ /* 0x000fce0000000000 */
[----:B------:R-:W-:Y:S05]  /*07d0*/  CALL.REL.NOINC `($__internal_15_$__cuda_sm20_dblrcp_rn_slowpath_v3) ;  /* 0x0000000400f47944 */ /* 0x000fea0003c00000 */
.L_x_245:
[----:B------:R-:W-:Y:S05]  /*07e0*/  BSYNC.RECONVERGENT B1 ;  /* 0x0000000000017941 */ /* 0x000fea0003800200 */
.L_x_244:
[----:B------:R-:W-:Y:S02]  /*07f0*/  IMAD.MOV.U32 R18, RZ, RZ, R24 ;  /* 0x000000ffff127224 */ /* 0x000fe400078e0018 */
[----:B------:R-:W-:-:S07]  /*0800*/  IMAD.MOV.U32 R19, RZ, RZ, R25 ;  /* 0x000000ffff137224 */ /* 0x000fce00078e0019 */
.L_x_243:
[----:B------:R-:W-:Y:S05]  /*0810*/  BSYNC.RECONVERGENT B0 ;  /* 0x0000000000007941 */ /* 0x000fea0003800200 */
.L_x_242:
[----:B------:R-:W-:Y:S01]  /*0820*/  DADD R24, R18, R16 ;  /* 0x0000000012187229 */ /* 0x000fe20000000010 */
[----:B------:R-:W-:Y:S01]  /*0830*/  UMOV UR6, 0x812dea11 ;  /* 0x812dea1100067882 */ /* 0x000fe20000000000 */
[----:B------:R-:W-:-:S06]  /*0840*/  UMOV UR7, 0x3d719799 ;  /* 0x3d71979900077882 */ /* 0x000fcc0000000000 */
[----:B------:R-:W-:-:S14]  /*0850*/  DSETP.GEU.AND P0, PT, R24, UR6, PT ;  /* 0x0000000618007e2a */ /* 0x000fdc000bf0e000 */
[----:B------:R-:W-:Y:S05]  /*0860*/  @!P0 EXIT ;  /* 0x000000000000894d */ /* 0x000fea0003800000 */
[----:B------:R-:W0:Y:S01]  /*0870*/  MUFU.RCP64H R23, R25 ;  /* 0x0000001900177308 */ /* 0x000e220000001800 */
[----:B------:R-:W-:Y:S01]  /*0880*/  MOV R22, 0x1 ;  /* 0x0000000100167802 */ /* 0x000fe20000000f00 */
[----:B------:R-:W1:Y:S01]  /*0890*/  LDCU.64 UR6, c[0x0][0x3b0] ;  /* 0x00007600ff0677ac */ /* 0x000e620008000a00 */
[----:B------:R-:W-:Y:S01]  /*08a0*/  BSSY.RECONVERGENT B0, `(.L_x_246) ;  /* 0x0000015000007945 */ /* 0x000fe20003800200 */
[----:B------:R-:W-:-:S03]  /*08b0*/  ISETP.NE.AND P1, PT, R6, RZ, PT ;  /* 0x000000ff0600720c */ /* 0x000fc60003f25270 */
        /* <DEDUP_REMOVED lines=16> */
[----:B------:R-:W-:Y:S05]  /*09c0*/  CALL.REL.NOINC `($__internal_16_$__cuda_sm20_div_rn_f64_full) ;  /* 0x0000000800147944 */ /* 0x000fea0003c00000 */
[----:B------:R-:W-:Y:S02]  /*09d0*/  IMAD.MOV.U32 R2, RZ, RZ, R22 ;  /* 0x000000ffff027224 */ /* 0x000fe400078e0016 */
[----:B------:R-:W-:-:S07]  /*09e0*/  IMAD.MOV.U32 R3, RZ, RZ, R23 ;  /* 0x000000ffff037224 */ /* 0x000fce00078e0017 */
.L_x_247:
[----:B------:R-:W-:Y:S05]  /*09f0*/  BSYNC.RECONVERGENT B0 ;  /* 0x0000000000007941 */ /* 0x000fea0003800200 */
.L_x_246:
        /* <DEDUP_REMOVED lines=20> */
[----:B------:R-:W-:Y:S05]  /*0b40*/  CALL.REL.NOINC `($__internal_16_$__cuda_sm20_div_rn_f64_full) ;  /* 0x0000000400b47944 */ /* 0x000fea0003c00000 */
[----:B------:R-:W-:Y:S02]  /*0b50*/  IMAD.MOV.U32 R6, RZ, RZ, R22 ;  /* 0x000000ffff067224 */ /* 0x000fe400078e0016 */
[----:B------:R-:W-:-:S07]  /*0b60*/  IMAD.MOV.U32 R7, RZ, RZ, R23 ;  /* 0x000000ffff077224 */ /* 0x000fce00078e0017 */
.L_x_249:
[----:B------:R-:W-:Y:S05]  /*0b70*/  BSYNC.RECONVERGENT B0 ;  /* 0x0000000000007941 */ /* 0x000fea0003800200 */
.L_x_248:
        /* <DEDUP_REMOVED lines=11> */
[----:B------:R-:W-:Y:S02]  /*0c30*/  DFMA R22, R24, R20, R22 ;  /* 0x000000141816722b */ /* 0x000fe40000000016 */
[----:B------:R-:W-:-:S08]  /*0c40*/  DMUL R20, R6, R2 ;  /* 0x0000000206147228 */ /* 0x000fd00000000000 */
        /* <DEDUP_REMOVED lines=8> */
[----:B------:R-:W-:Y:S05]  /*0cd0*/  CALL.REL.NOINC `($__internal_16_$__cuda_sm20_div_rn_f64_full) ;  /* 0x0000000400507944 */ /* 0x000fea0003c00000 */
.L_x_251:
[----:B------:R-:W-:Y:S05]  /*0ce0*/  BSYNC.RECONVERGENT B0 ;  /* 0x0000000000007941 */ /* 0x000fea0003800200 */
.L_x_250:
[----:B------:R-:W0:Y:S01]  /*0cf0*/  MUFU.RCP64H R7, R15 ;  /* 0x0000000f00077308 */ /* 0x000e220000001800 */
[----:B------:R-:W-:Y:S01]  /*0d00*/  IMAD.MOV.U32 R6, RZ, RZ, 0x1 ;  /* 0x00000001ff067424 */ /* 0x000fe200078e00ff */
[----:B------:R-:W-:Y:S01]  /*0d10*/  FSETP.GEU.AND P2, PT, |R13|, 6.5827683646048100446e-37, PT ;  /* 0x036000000d00780b */ /* 0x000fe20003f4e200 */
[----:B------:R-:W-:Y:S01]  /*0d20*/  BSSY.RECONVERGENT B0, `(.L_x_252) ;  /* 0x0000015000007945 */ /* 0x000fe20003800200 */
[----:B------:R-:W-:-:S03]  /*0d30*/  DMUL R32, R22, R2 ;  /* 0x0000000216207228 */ /* 0x000fc60000000000 */
        /* <DEDUP_REMOVED lines=16> */
[----:B------:R-:W-:Y:S05]  /*0e40*/  CALL.REL.NOINC `($__internal_16_$__cuda_sm20_div_rn_f64_full) ;  /* 0x0000000000f47944 */ /* 0x000fea0003c00000 */
[----:B------:R-:W-:Y:S02]  /*0e50*/  IMAD.MOV.U32 R6, RZ, RZ, R22 ;  /* 0x000000ffff067224 */ /* 0x000fe400078e0016 */
[----:B------:R-:W-:-:S07]  /*0e60*/  IMAD.MOV.U32 R7, RZ, RZ, R23 ;  /* 0x000000ffff077224 */ /* 0x000fce00078e0017 */
.L_x_253:
[----:B------:R-:W-:Y:S05]  /*0e70*/  BSYNC.RECONVERGENT B0 ;  /* 0x0000000000007941 */ /* 0x000fea0003800200 */
.L_x_252:
[----:B------:R-:W-:Y:S01]  /*0e80*/  BSSY.RECONVERGENT B0, `(.L_x_254) ;  /* 0x000000a000007945 */ /* 0x000fe20003800200 */
[----:B------:R-:W-:Y:S01]  /*0e90*/  DMUL R6, R6, R2 ;  /* 0x0000000206067228 */ /* 0x000fe20000000000 */
[----:B------:R-:W-:Y:S02]  /*0ea0*/  ISETP.NE.AND P0, PT, R4, RZ, PT ;  /* 0x000000ff0400720c */ /* 0x000fe40003f05270 */
[----:B------:R-:W-:Y:S11]  /*0eb0*/  @P1 BRA `(.L_x_255) ;  /* 0x0000000000181947 */ /* 0x000ff60003800000 */
[-C--:B------:R-:W-:Y:S02]  /*0ec0*/  DMUL R2, R20, -R16.reuse ;  /* 0x8000001014027228 */ /* 0x080fe40000000000 */
[-C--:B------:R-:W-:Y:S02]  /*0ed0*/  DMUL R4, R32, -R16.reuse ;  /* 0x8000001020047228 */ /* 0x080fe40000000000 */
[----:B------:R-:W-:-:S03]  /*0ee0*/  DMUL R16, R6, -R16 ;  /* 0x8000001006107228 */ /* 0x000fc60000000000 */
[----:B------:R0:W-:Y:S04]  /*0ef0*/  REDG.E.ADD.F64.RN.STRONG.GPU desc[UR4][R8.64], R2 ;  /* 0x00000002080079a6 */ /* 0x0001e8000c12ff04 */
[----:B------:R0:W-:Y:S04]  /*0f00*/  REDG.E.ADD.F64.RN.STRONG.GPU desc[UR4][R8.64+0x8], R4 ;  /* 0x00000804080079a6 */ /* 0x0001e8000c12ff04 */
[----:B------:R0:W-:Y:S02]  /*0f10*/  REDG.E.ADD.F64.RN.STRONG.GPU desc[UR4][R8.64+0x10], R16 ;  /* 0x00001010080079a6 */ /* 0x0001e4000c12ff04 */
.L_x_255:
[----:B------:R-:W-:Y:S05]  /*0f20*/  BSYNC.RECONVERGENT B0 ;  /* 0x0000000000007941 */ /* 0x000fea0003800200 */
.L_x_254:
[----:B------:R-:W-:Y:S05]  /*0f30*/  @P0 EXIT ;  /* 0x000000000000094d */ /* 0x000fea0003800000 */
[-C--:B------:R-:W-:Y:S02]  /*0f40*/  DMUL R20, R20, R18.reuse ;  /* 0x0000001214147228 */ /* 0x080fe40000000000 */
[-C--:B------:R-:W-:Y:S02]  /*0f50*/  DMUL R32, R32, R18.reuse ;  /* 0x0000001220207228 */ /* 0x080fe40000000000 */
[----:B------:R-:W-:-:S03]  /*0f60*/  DMUL R18, R6, R18 ;  /* 0x0000001206127228 */ /* 0x000fc60000000000 */
[----:B------:R-:W-:Y:S04]  /*0f70*/  REDG.E.ADD.F64.RN.STRONG.GPU desc[UR4][R10.64], R20 ;  /* 0x000000140a0079a6 */ /* 0x000fe8000c12ff04 */
[----:B------:R-:W-:Y:S04]  /*0f80*/  REDG.E.ADD.F64.RN.STRONG.GPU desc[UR4][R10.64+0x8], R32 ;  /* 0x000008200a0079a6 */ /* 0x000fe8000c12ff04 */
[----:B------:R-:W-:Y:S01]  /*0f90*/  REDG.E.ADD.F64.RN.STRONG.GPU desc[UR4][R10.64+0x10], R18 ;  /* 0x000010120a0079a6 */ /* 0x000fe2000c12ff04 */
[----:B------:R-:W-:Y:S05]  /*0fa0*/  EXIT ;  /* 0x000000000000794d */ /* 0x000fea0003800000 */
        .weak           $__internal_15_$__cuda_sm20_dblrcp_rn_slowpath_v3
        .type           $__internal_15_$__cuda_sm20_dblrcp_rn_slowpath_v3,@function
        .size           $__internal_15_$__cuda_sm20_dblrcp_rn_slowpath_v3,($__internal_16_$__cuda_sm20_div_rn_f64_full - $__internal_15_$__cuda_sm20_dblrcp_rn_slowpath_v3)
$__internal_15_$__cuda_sm20_dblrcp_rn_slowpath_v3:
        /* <DEDUP_REMOVED lines=11> */
[----:B------:R-:W-:Y:S01]  /*1060*/  VIADD R25, R19, 0xc0200000 ;  /* 0xc020000013197836 */ /* 0x000fe20000000000 */
[----:B------:R-:W-:-:S03]  /*1070*/  MOV R24, R18 ;  /* 0x0000001200187202 */ /* 0x000fc60000000f00 */
[----:B------:R-:W0:Y:S03]  /*1080*/  MUFU.RCP64H R27, R25 ;  /* 0x00000019001b7308 */ /* 0x000e260000001800 */
        /* <DEDUP_REMOVED lines=10> */
.L_x_259:
        /* <DEDUP_REMOVED lines=10> */
.L_x_257:
[----:B------:R-:W-:Y:S01]  /*11d0*/  LOP3.LUT R25, R19, 0x80000, RZ, 0xfc, !PT ;  /* 0x0008000013197812 */ /* 0x000fe200078efcff */
[----:B------:R-:W-:-:S07]  /*11e0*/  IMAD.MOV.U32 R24, RZ, RZ, R18 ;  /* 0x000000ffff187224 */ /* 0x000fce00078e0012 */
.L_x_258:
[----:B------:R-:W-:Y:S05]  /*11f0*/  BSYNC.RECONVERGENT B2 ;  /* 0x0000000000027941 */ /* 0x000fea0003800200 */
.L_x_256:
[----:B------:R-:W-:-:S04]  /*1200*/  IMAD.MOV.U32 R23, RZ, RZ, 0x0 ;  /* 0x00000000ff177424 */ /* 0x000fc800078e00ff */
[----:B------:R-:W-:Y:S05]  /*1210*/  RET.REL.NODEC R22 `(project_rigid_bars) ;  /* 0xffffffec16787950 */ /* 0x000fea0003c3ffff */
        .weak           $__internal_16_$__cuda_sm20_div_rn_f64_full
        .type           $__internal_16_$__cuda_sm20_div_rn_f64_full,@function
        .size           $__internal_16_$__cuda_sm20_div_rn_f64_full,($__internal_17_$__cuda_sm20_dsqrt_rn_f64_mediumpath_v1 - $__internal_16_$__cuda_sm20_div_rn_f64_full)
$__internal_16_$__cuda_sm20_div_rn_f64_full:
        /* <DEDUP_REMOVED lines=8> */
[----:B------:R-:W-:-:S03]  /*12a0*/  LOP3.LUT R34, R25, 0x7ff00000, RZ, 0xc0, !PT ;  /* 0x7ff0000019227812 */ /* 0x000fc600078ec0ff */
[----:B------:R-:W-:Y:S01]  /*12b0*/  @!P0 DMUL R22, R24, 8.98846567431157953865e+307 ;  /* 0x7fe0000018168828 */ /* 0x000fe20000000000 */
[----:B------:R-:W-:-:S03]  /*12c0*/  ISETP.GE.U32.AND P2, PT, R5, R34, PT ;  /* 0x000000220500720c */ /* 0x000fc60003f46070 */
[----:B------:R-:W-:Y:S01]  /*12d0*/  @!P3 LOP3.LUT R6, R25, 0x7ff00000, RZ, 0xc0, !PT ;  /* 0x7ff000001906b812 */ /* 0x000fe200078ec0ff */
[----:B------:R-:W-:Y:S01]  /*12e0*/  @!P3 IMAD.MOV.U32 R36, RZ, RZ, RZ ;  /* 0x000000ffff24b224 */ /* 0x000fe200078e00ff */
[----:B------:R-:W0:Y:S02]  /*12f0*/  MUFU.RCP64H R29, R23 ;  /* 0x00000017001d7308 */ /* 0x000e240000001800 */
[----:B------:R-:W-:Y:S01]  /*1300*/  @!P3 ISETP.GE.U32.AND P4, PT, R5, R6, PT ;  /* 0x000000060500b20c */ /* 0x000fe20003f86070 */
[----:B------:R-:W-:Y:S01]  /*1310*/  IMAD.MOV.U32 R6, RZ, RZ, 0x1ca00000 ;  /* 0x1ca00000ff067424 */ /* 0x000fe200078e00ff */
[----:B------:R-:W-:-:S04]  /*1320*/  @!P0 LOP3.LUT R34, R23, 0x7ff00000, RZ, 0xc0, !PT ;  /* 0x7ff0000017228812 */ /* 0x000fc800078ec0ff */
[----:B------:R-:W-:-:S04]  /*1330*/  @!P3 SEL R7, R6, 0x63400000, !P4 ;  /* 0x634000000607b807 */ /* 0x000fc80006000000 */
[----:B------:R-:W-:-:S04]  /*1340*/  @!P3 LOP3.LUT R7, R7, 0x80000000, R27, 0xf8, !PT ;  /* 0x800000000707b812 */ /* 0x000fc800078ef81b */
[----:B------:R-:W-:Y:S01]  /*1350*/  @!P3 LOP3.LUT R37, R7, 0x100000, RZ, 0xfc, !PT ;  /* 0x001000000725b812 */ /* 0x000fe200078efcff */
[----:B0-----:R-:W-:Y:S01]  /*1360*/  DFMA R30, R28, -R22, 1 ;  /* 0x3ff000001c1e742b */ /* 0x001fe20000000816 */
[----:B------:R-:W-:-:S07]  /*1370*/  MOV R7, R5 ;  /* 0x0000000500077202 */ /* 0x000fce0000000f00 */
        /* <DEDUP_REMOVED lines=9> */
[----:B------:R-:W-:Y:S02]  /*1410*/  DMUL R36, R38, R28 ;  /* 0x0000001c26247228 */ /* 0x000fe40000000000 */
[----:B------:R-:W-:-:S05]  /*1420*/  VIADD R35, R7, 0xffffffff ;  /* 0xffffffff07237836 */ /* 0x000fca0000000000 */
[----:B------:R-:W-:Y:S01]  /*1430*/  ISETP.GT.U32.AND P0, PT, R35, 0x7feffffe, PT ;  /* 0x7feffffe2300780c */ /* 0x000fe20003f04070 */
[----:B------:R-:W-:Y:S01]  /*1440*/  VIADD R35, R34, 0xffffffff ;  /* 0xffffffff22237836 */ /* 0x000fe20000000000 */
[----:B------:R-:W-:-:S04]  /*1450*/  DFMA R30, R36, -R22, R28 ;  /* 0x80000016241e722b */ /* 0x000fc8000000001c */
[----:B------:R-:W-:-:S04]  /*1460*/  ISETP.GT.U32.OR P0, PT, R35, 0x7feffffe, P0 ;  /* 0x7feffffe2300780c */ /* 0x000fc80000704470 */
[----:B------:R-:W-:-:S09]  /*1470*/  DFMA R30, R38, R30, R36 ;  /* 0x0000001e261e722b */ /* 0x000fd20000000024 */
        /* <DEDUP_REMOVED lines=19> */
[----:B------:R-:W-:Y:S01]  /*15b0*/  DMUL.RP R22, R30, R22 ;  /* 0x000000161e167228 */ /* 0x000fe20000008000 */
[----:B------:R-:W-:Y:S01]  /*15c0*/  IMAD.MOV.U32 R6, RZ, RZ, RZ ;  /* 0x000000ffff067224 */ /* 0x000fe200078e00ff */
[----:B------:R-:W-:-:S05]  /*15d0*/  IADD3 R5, PT, PT, -R5, -0x43300000, RZ ;  /* 0xbcd0000005057810 */ /* 0x000fca0007ffe1ff */
[----:B------:R-:W-:-:S03]  /*15e0*/  DFMA R6, R36, -R6, R30 ;  /* 0x800000062406722b */ /* 0x000fc6000000001e */
[----:B------:R-:W-:-:S07]  /*15f0*/  LOP3.LUT R25, R23, R25, RZ, 0x3c, !PT ;  /* 0x0000001917197212 */ /* 0x000fce00078e3cff */
[----:B------:R-:W-:-:S04]  /*1600*/  FSETP.NEU.AND P0, PT, |R7|, R5, PT ;  /* 0x000000050700720b */ /* 0x000fc80003f0d200 */
[----:B------:R-:W-:Y:S02]  /*1610*/  FSEL R36, R22, R36, !P0 ;  /* 0x0000002416247208 */ /* 0x000fe40004000000 */
[----:B------:R-:W-:Y:S01]  /*1620*/  FSEL R37, R25, R37, !P0 ;  /* 0x0000002519257208 */ /* 0x000fe20004000000 */
[----:B------:R-:W-:Y:S06]  /*1630*/  BRA `(.L_x_262) ;  /* 0x0000000000547947 */ /* 0x000fec0003800000 */
.L_x_261:
[----:B------:R-:W-:-:S14]  /*1640*/  DSETP.NAN.AND P0, PT, R26, R26, PT ;  /* 0x0000001a1a00722a */ /* 0x000fdc0003f08000 */
[----:B------:R-:W-:Y:S05]  /*1650*/  @P0 BRA `(.L_x_263) ;  /* 0x0000000000440947 */ /* 0x000fea0003800000 */
[----:B------:R-:W-:-:S14]  /*1660*/  DSETP.NAN.AND P0, PT, R24, R24, PT ;  /* 0x000000181800722a */ /* 0x000fdc0003f08000 */
[----:B------:R-:W-:Y:S05]  /*1670*/  @P0 BRA `(.L_x_264) ;  /* 0x0000000000300947 */ /* 0x000fea0003800000 */
[----:B------:R-:W-:Y:S01]  /*1680*/  ISETP.NE.AND P0, PT, R7, R34, PT ;  /* 0x000000220700720c */ /* 0x000fe20003f05270 */
[----:B------:R-:W-:Y:S01]  /*1690*/  IMAD.MOV.U32 R37, RZ, RZ, -0x80000 ;  /* 0xfff80000ff257424 */ /* 0x000fe200078e00ff */
[----:B------:R-:W-:-:S11]  /*16a0*/  MOV R36, 0x0 ;  /* 0x0000000000247802 */ /* 0x000fd60000000f00 */
        /* <DEDUP_REMOVED lines=9> */
.L_x_264:
[----:B------:R-:W-:Y:S01]  /*1740*/  LOP3.LUT R37, R25, 0x80000, RZ, 0xfc, !PT ;  /* 0x0008000019257812 */ /* 0x000fe200078efcff */
[----:B------:R-:W-:Y:S01]  /*1750*/  IMAD.MOV.U32 R36, RZ, RZ, R24 ;  /* 0x000000ffff247224 */ /* 0x000fe200078e0018 */
[----:B------:R-:W-:Y:S06]  /*1760*/  BRA `(.L_x_262) ;  /* 0x0000000000087947 */ /* 0x000fec0003800000 */
.L_x_263:
[----:B------:R-:W-:Y:S01]  /*1770*/  LOP3.LUT R37, R27, 0x80000, RZ, 0xfc, !PT ;  /* 0x000800001b257812 */ /* 0x000fe200078efcff */
[----:B------:R-:W-:-:S07]  /*1780*/  IMAD.MOV.U32 R36, RZ, RZ, R26 ;  /* 0x000000ffff247224 */ /* 0x000fce00078e001a */
.L_x_262:
[----:B------:R-:W-:Y:S05]  /*1790*/  BSYNC.RECONVERGENT B1 ;  /* 0x0000000000017941 */ /* 0x000fea0003800200 */
.L_x_260:
[----:B------:R-:W-:Y:S01]  /*17a0*/  MOV R6, R0 ;  /* 0x0000000000067202 */ /* 0x000fe20000000f00 */
[----:B------:R-:W-:Y:S02]  /*17b0*/  IMAD.MOV.U32 R7, RZ, RZ, 0x0 ;  /* 0x00000000ff077424 */ /* 0x000fe400078e00ff */
[----:B------:R-:W-:Y:S02]  /*17c0*/  IMAD.MOV.U32 R22, RZ, RZ, R36 ;  /* 0x000000ffff167224 */ /* 0x000fe400078e0024 */
[----:B------:R-:W-:Y:S01]  /*17d0*/  IMAD.MOV.U32 R23, RZ, RZ, R37 ;  /* 0x000000ffff177224 */ /* 0x000fe200078e0025 */
[----:B------:R-:W-:Y:S06]  /*17e0*/  RET.REL.NODEC R6 `(project_rigid_bars) ;  /* 0xffffffe806047950 */ /* 0x000fec0003c3ffff */
        .weak           $__internal_17_$__cuda_sm20_dsqrt_rn_f64_mediumpath_v1
        .type           $__internal_17_$__cuda_sm20_dsqrt_rn_f64_mediumpath_v1,@function
        .size           $__internal_17_$__cuda_sm20_dsqrt_rn_f64_mediumpath_v1,(.L_x_374 - $__internal_17_$__cuda_sm20_dsqrt_rn_f64_mediumpath_v1)
$__internal_17_$__cuda_sm20_dsqrt_rn_f64_mediumpath_v1:
        /* <DEDUP_REMOVED lines=12> */
.L_x_266:
        /* <DEDUP_REMOVED lines=24> */
.L_x_268:
[----:B------:R-:W-:-:S11]  /*1a30*/  DADD R6, R16, R16 ;  /* 0x0000000010067229 */ /* 0x000fd60000000010 */
.L_x_267:
[----:B------:R-:W-:Y:S05]  /*1a40*/  BSYNC.RECONVERGENT B1 ;  /* 0x0000000000017941 */ /* 0x000fea0003800200 */
.L_x_265:
[----:B------:R-:W-:Y:S02]  /*1a50*/  IMAD.MOV.U32 R14, RZ, RZ, R6 ;  /* 0x000000ffff0e7224 */ /* 0x000fe400078e0006 */
[----:B------:R-:W-:Y:S02]  /*1a60*/  IMAD.MOV.U32 R15, RZ, RZ, R7 ;  /* 0x000000ffff0f7224 */ /* 0x000fe400078e0007 */
[----:B------:R-:W-:Y:S02]  /*1a70*/  IMAD.MOV.U32 R6, RZ, RZ, R4 ;  /* 0x000000ffff067224 */ /* 0x000fe400078e0004 */
[----:B------:R-:W-:-:S04]  /*1a80*/  IMAD.MOV.U32 R7, RZ, RZ, 0x0 ;  /* 0x00000000ff077424 */ /* 0x000fc800078e00ff */
[----:B------:R-:W-:Y:S05]  /*1a90*/  RET.REL.NODEC R6 `(project_rigid_bars) ;  /* 0xffffffe406587950 */ /* 0x000fea0003c3ffff */
.L_x_269:
        /* <DEDUP_REMOVED lines=14> */
.L_x_374:


//--------------------- .text.rk4_final_update    --------------------------
	.section	.text.rk4_final_update,"ax",@progbits
	.align	128
        .global         rk4_final_update
        .type           rk4_final_update,@function
        .size           rk4_final_update,(.L_x_375 - rk4_final_update)
        .other          rk4_final_update,@"STO_CUDA_ENTRY STV_DEFAULT"
rk4_final_update:
.text.rk4_final_update:
        /* <DEDUP_REMOVED lines=8> */
[----:B------:R-:W0:Y:S01]  /*0080*/  LDCU.64 UR6, c[0x0][0x3e0] ;  /* 0x00007c00ff0677ac */ /* 0x000e220008000a00 */
[----:B------:R-:W1:Y:S01]  /*0090*/  LDCU.64 UR4, c[0x0][0x358] ;  /* 0x00006b00ff0477ac */ /* 0x000e620008000a00 */
[----:B0-----:R-:W-:-:S04]  /*00a0*/  IADD3 R2, P0, PT, R0, UR6, RZ ;  /* 0x0000000600027c10 */ /* 0x001fc8000ff1e0ff */
[----:B------:R-:W-:-:S05]  /*00b0*/  LEA.HI.X.SX32 R3, R0, UR7, 0x1, P0 ;  /* 0x0000000700037c11 */ /* 0x000fca00080f0eff */
[----:B-1----:R-:W2:Y:S02]  /*00c0*/  LDG.E.U8 R2, desc[UR4][R2.64] ;  /* 0x0000000402027981 */ /* 0x002ea4000c1e1100 */
[----:B--2---:R-:W-:-:S13]  /*00d0*/  LOP3.LUT P0, RZ, R2, 0x3, RZ, 0xc0, !PT ;  /* 0x0000000302ff7812 */ /* 0x004fda000780c0ff */
[----:B------:R-:W-:Y:S05]  /*00e0*/  @P0 EXIT ;  /* 0x000000000000094d */ /* 0x000fea0003800000 */
[----:B------:R-:W0:Y:S01]  /*00f0*/  MUFU.RCP64H R3, 6 ;  /* 0x4018000000037908 */ /* 0x000e220000001800 */
[----:B------:R-:W-:Y:S01]  /*0100*/  IMAD.MOV.U32 R6, RZ, RZ, 0x0 ;  /* 0x00000000ff067424 */ /* 0x000fe200078e00ff */
[----:B------:R-:W1:Y:S01]  /*0110*/  LDC.64 R8, c[0x0][0x388] ;  /* 0x0000e200ff087b82 */ /* 0x000e620000000a00 */
[----:B------:R-:W-:Y:S02]  /*0120*/  IMAD.MOV.U32 R7, RZ, RZ, 0x40180000 ;  /* 0x40180000ff077424 */ /* 0x000fe400078e00ff */
[----:B------:R-:W-:-:S05]  /*0130*/  IMAD.MOV.U32 R2, RZ, RZ, 0x1 ;  /* 0x00000001ff027424 */ /* 0x000fca00078e00ff */
[----:B------:R-:W2:Y:S01]  /*0140*/  LDC R10, c[0x0][0x38c] ;  /* 0x0000e300ff0a7b82 */ /* 0x000ea20000000800 */
[----:B0-----:R-:W-:-:S08]  /*0150*/  DFMA R4, R2, -R6, 1 ;  /* 0x3ff000000204742b */ /* 0x001fd00000000806 */
[----:B------:R-:W-:-:S08]  /*0160*/  DFMA R4, R4, R4, R4 ;  /* 0x000000040404722b */ /* 0x000fd00000000004 */
[----:B------:R-:W-:Y:S01]  /*0170*/  DFMA R4, R2, R4, R2 ;  /* 0x000000040204722b */ /* 0x000fe20000000002 */
[----:B--2---:R-:W-:-:S07]  /*0180*/  FSETP.GEU.AND P1, PT, |R10|, 6.5827683646048100446e-37, PT ;  /* 0x036000000a00780b */ /* 0x004fce0003f2e200 */
[----:B------:R-:W-:-:S08]  /*0190*/  DFMA R2, R4, -R6, 1 ;  /* 0x3ff000000402742b */ /* 0x000fd00000000806 */
[----:B------:R-:W-:-:S08]  /*01a0*/  DFMA R2, R4, R2, R4 ;  /* 0x000000020402722b */ /* 0x000fd00000000004 */
[----:B-1----:R-:W-:-:S08]  /*01b0*/  DMUL R4, R2, R8 ;  /* 0x0000000802047228 */ /* 0x002fd00000000000 */
[----:B------:R-:W-:-:S08]  /*01c0*/  DFMA R6, R4, -6, R8 ;  /* 0xc01800000406782b */ /* 0x000fd00000000008 */
[----:B------:R-:W-:-:S10]  /*01d0*/  DFMA R2, R2, R6, R4 ;  /* 0x000000060202722b */ /* 0x000fd40000000004 */
[----:B------:R-:W-:-:S05]  /*01e0*/  FFMA R4, RZ, 2.375, R3 ;  /* 0x40180000ff047823 */ /* 0x000fca0000000003 */
[----:B------:R-:W-:-:S13]  /*01f0*/  FSETP.GT.AND P0, PT, |R4|, 1.469367938527859385e-39, PT ;  /* 0x001000000400780b */ /* 0x000fda0003f04200 */
[----:B------:R-:W-:Y:S05]  /*0200*/  @P0 BRA P1, `(.L_x_270) ;  /* 0x0000000000080947 */ /* 0x000fea0000800000 */
[----:B------:R-:W-:-:S07]  /*0210*/  MOV R6, 0x230 ;  /* 0x0000023000067802 */ /* 0x000fce0000000f00 */
[----:B------:R-:W-:Y:S05]  /*0220*/  CALL.REL.NOINC `($__internal_18_$__cuda_sm20_div_rn_f64_full) ;  /* 0x0000000400487944 */ /* 0x000fea0003c00000 */
.L_x_270:
[----:B------:R-:W0:Y:S01]  /*0230*/  LDC.64 R8, c[0x0][0x3a0] ;  /* 0x0000e800ff087b82 */ /* 0x000e220000000a00 */
[----:B------:R-:W-:-:S07]  /*0240*/  IMAD R0, R0, 0x3, RZ ;  /* 0x0000000300007824 */ /* 0x000fce00078e02ff */
[----:B------:R-:W1:Y:S08]  /*0250*/  LDC.64 R10, c[0x0][0x3b0] ;  /* 0x0000ec00ff0a7b82 */ /* 0x000e700000000a00 */
[----:B------:R-:W2:Y:S08]  /*0260*/  LDC.64 R6, c[0x0][0x3c0] ;  /* 0x0000f000ff067b82 */ /* 0x000eb00000000a00 */
[----:B------:R-:W3:Y:S01]  /*0270*/  LDC.64 R12, c[0x0][0x3d0] ;  /* 0x0000f400ff0c7b82 */ /* 0x000ee20000000a00 */
[----:B0-----:R-:W-:-:S05]  /*0280*/  IMAD.WIDE R8, R0, 0x8, R8 ;  /* 0x0000000800087825 */ /* 0x001fca00078e0208 */
[----:B------:R-:W4:Y:S02]  /*0290*/  LDG.E.64 R18, desc[UR4][R8.64] ;  /* 0x0000000408127981 */ /* 0x000f24000c1e1b00 */
[----:B------:R-:W0:Y:S01]  /*02a0*/  LDC.64 R4, c[0x0][0x390] ;  /* 0x0000e400ff047b82 */ /* 0x000e220000000a00 */
[----:B-1----:R-:W-:-:S05]  /*02b0*/  IMAD.WIDE R10, R0, 0x8, R10 ;  /* 0x00000008000a7825 */ /* 0x002fca00078e020a */
[----:B------:R-:W4:Y:S01]  /*02c0*/  LDG.E.64 R20, desc[UR4][R10.64] ;  /* 0x000000040a147981 */ /* 0x000f22000c1e1b00 */
[----:B--2---:R-:W-:-:S05]  /*02d0*/  IMAD.WIDE R6, R0, 0x8, R6 ;  /* 0x0000000800067825 */ /* 0x004fca00078e0206 */
[----:B------:R-:W2:Y:S01]  /*02e0*/  LDG.E.64 R22, desc[UR4][R6.64] ;  /* 0x0000000406167981 */ /* 0x000ea2000c1e1b00 */
[----:B---3--:R-:W-:-:S05]  /*02f0*/  IMAD.WIDE R12, R0, 0x8, R12 ;  /* 0x00000008000c7825 */ /* 0x008fca00078e020c */
[----:B------:R-:W3:Y:S01]  /*0300*/  LDG.E.64 R14, desc[UR4][R12.64] ;  /* 0x000000040c0e7981 */ /* 0x000ee2000c1e1b00 */
[----:B0-----:R-:W-:-:S05]  /*0310*/  IMAD.WIDE R4, R0, 0x8, R4 ;  /* 0x0000000800047825 */ /* 0x001fca00078e0204 */
[----:B------:R-:W5:Y:S01]  /*0320*/  LDG.E.64 R16, desc[UR4][R4.64] ;  /* 0x0000000404107981 */ /* 0x000f62000c1e1b00 */
[----:B----4-:R-:W-:-:S08]  /*0330*/  DFMA R18, R20, 2, R18 ;  /* 0x400000001412782b */ /* 0x010fd00000000012 */
[----:B--2---:R-:W-:-:S08]  /*0340*/  DFMA R18, R22, 2, R18 ;  /* 0x400000001612782b */ /* 0x004fd00000000012 */
[----:B---3--:R-:W-:-:S08]  /*0350*/  DADD R14, R18, R14 ;  /* 0x00000000120e7229 */ /* 0x008fd0000000000e */
[----:B-----5:R-:W-:Y:S02]  /*0360*/  DFMA R16, R14, R2, R16 ;  /* 0x000000020e10722b */ /* 0x020fe40000000010 */
[----:B------:R-:W2:Y:S05]  /*0370*/  LDG.E.64 R14, desc[UR4][R4.64+0x8] ;  /* 0x00000804040e7981 */ /* 0x000eaa000c1e1b00 */
[----:B------:R0:W-:Y:S04]  /*0380*/  STG.E.64 desc[UR4][R4.64], R16 ;  /* 0x0000001004007986 */ /* 0x0001e8000c101b04 */
[----:B------:R-:W3:Y:S04]  /*0390*/  LDG.E.64 R18, desc[UR4][R8.64+0x8] ;  /* 0x0000080408127981 */ /* 0x000ee8000c1e1b00 */
[----:B------:R-:W3:Y:S04]  /*03a0*/  LDG.E.64 R20, desc[UR4][R10.64+0x8] ;  /* 0x000008040a147981 */ /* 0x000ee8000c1e1b00 */
[----:B------:R-:W4:Y:S04]  /*03b0*/  LDG.E.64 R22, desc[UR4][R6.64+0x8] ;  /* 0x0000080406167981 */ /* 0x000f28000c1e1b00 */
[----:B------:R-:W5:Y:S04]  /*03c0*/  LDG.E.64 R24, desc[UR4][R12.64+0x8] ;  /* 0x000008040c187981 */ /* 0x000f68000c1e1b00 */
[----:B0-----:R-:W2:Y:S01]  /*03d0*/  LDG.E.64 R16, desc[UR4][R4.64+0x10] ;  /* 0x0000100404107981 */ /* 0x001ea2000c1e1b00 */
[----:B---3--:R-:W-:Y:S01]  /*03e0*/  DFMA R18, R20, 2, R18 ;  /* 0x400000001412782b */ /* 0x008fe20000000012 */
[----:B------:R-:W0:Y:S07]  /*03f0*/  LDC.64 R20, c[0x0][0x3a8] ;  /* 0x0000ea00ff147b82 */ /* 0x000e2e0000000a00 */
[----:B----4-:R-:W-:-:S08]  /*0400*/  DFMA R18, R22, 2, R18 ;  /* 0x400000001612782b */ /* 0x010fd00000000012 */
[----:B-----5:R-:W-:-:S08]  /*0410*/  DADD R18, R18, R24 ;  /* 0x0000000012127229 */ /* 0x020fd00000000018 */
[----:B--2---:R-:W-:-:S07]  /*0420*/  DFMA R22, R18, R2, R14 ;  /* 0x000000021216722b */ /* 0x004fce000000000e */
[----:B------:R1:W-:Y:S04]  /*0430*/  STG.E.64 desc[UR4][R4.64+0x8], R22 ;  /* 0x0000081604007986 */ /* 0x0003e8000c101b04 */
[----:B------:R2:W3:Y:S04]  /*0440*/  LDG.E.64 R14, desc[UR4][R8.64+0x10] ;  /* 0x00001004080e7981 */ /* 0x0004e8000c1e1b00 */
[----:B------:R0:W3:Y:S04]  /*0450*/  LDG.E.64 R18, desc[UR4][R10.64+0x10] ;  /* 0x000010040a127981 */ /* 0x0000e8000c1e1b00 */
[----:B------:R4:W5:Y:S01]  /*0460*/  LDG.E.64 R24, desc[UR4][R6.64+0x10] ;  /* 0x0000100406187981 */ /* 0x000962000c1e1b00 */
[----:B--2---:R-:W2:Y:S03]  /*0470*/  LDC.64 R8, c[0x0][0x3d8] ;  /* 0x0000f600ff087b82 */ /* 0x004ea60000000a00 */
[----:B------:R-:W5:Y:S01]  /*0480*/  LDG.E.64 R26, desc[UR4][R12.64+0x10] ;  /* 0x000010040c1a7981 */ /* 0x000f62000c1e1b00 */
[----:B0-----:R-:W-:-:S04]  /*0490*/  IMAD.WIDE R10, R0, 0x8, R20 ;  /* 0x00000008000a7825 */ /* 0x001fc800078e0214 */
[----:B----4-:R-:W0:Y:S01]  /*04a0*/  LDC.64 R6, c[0x0][0x398] ;  /* 0x0000e600ff067b82 */ /* 0x010e220000000a00 */
[----:B--2---:R-:W-:-:S04]  /*04b0*/  IMAD.WIDE R8, R0, 0x8, R8 ;  /* 0x0000000800087825 */ /* 0x004fc800078e0208 */
[----:B0-----:R-:W-:Y:S01]  /*04c0*/  IMAD.WIDE R6, R0, 0x8, R6 ;  /* 0x0000000800067825 */ /* 0x001fe200078e0206 */
[----:B---3--:R-:W-:Y:S02]  /*04d0*/  DFMA R14, R18, 2, R14 ;  /* 0x40000000120e782b */ /* 0x008fe4000000000e */
[----:B------:R-:W0:Y:S06]  /*04e0*/  LDC.64 R18, c[0x0][0x3b8] ;  /* 0x0000ee00ff127b82 */ /* 0x000e2c0000000a00 */
[----:B-----5:R-:W-:Y:S02]  /*04f0*/  DFMA R24, R24, 2, R14 ;  /* 0x400000001818782b */ /* 0x020fe4000000000e */
[----:B------:R-:W2:Y:S06]  /*0500*/  LDC.64 R14, c[0x0][0x3c8] ;  /* 0x0000f200ff0e7b82 */ /* 0x000eac0000000a00 */
[----:B------:R-:W-:-:S08]  /*0510*/  DADD R24, R24, R26 ;  /* 0x0000000018187229 */ /* 0x000fd0000000001a */
[----:B------:R-:W-:Y:S01]  /*0520*/  DFMA R24, R24, R2, R16 ;  /* 0x000000021818722b */ /* 0x000fe20000000010 */
[----:B0-----:R-:W-:-:S06]  /*0530*/  IMAD.WIDE R12, R0, 0x8, R18 ;  /* 0x00000008000c7825 */ /* 0x001fcc00078e0212 */
[----:B------:R0:W-:Y:S04]  /*0540*/  STG.E.64 desc[UR4][R4.64+0x10], R24 ;  /* 0x0000101804007986 */ /* 0x0001e8000c101b04 */
[----:B-1----:R-:W3:Y:S01]  /*0550*/  LDG.E.64 R22, desc[UR4][R10.64] ;  /* 0x000000040a167981 */ /* 0x002ee2000c1e1b00 */
[----:B--2---:R-:W-:-:S03]  /*0560*/  IMAD.WIDE R14, R0, 0x8, R14 ;  /* 0x00000008000e7825 */ /* 0x004fc600078e020e */
[----:B------:R-:W3:Y:S04]  /*0570*/  LDG.E.64 R20, desc[UR4][R12.64] ;  /* 0x000000040c147981 */ /* 0x000ee8000c1e1b00 */
[----:B------:R-:W2:Y:S04]  /*0580*/  LDG.E.64 R18, desc[UR4][R14.64] ;  /* 0x000000040e127981 */ /* 0x000ea8000c1e1b00 */
[----:B------:R-:W4:Y:S04]  /*0590*/  LDG.E.64 R16, desc[UR4][R8.64] ;  /* 0x0000000408107981 */ /* 0x000f28000c1e1b00 */
[----:B------:R-:W5:Y:S04]  /*05a0*/  LDG.E.64 R26, desc[UR4][R6.64] ;  /* 0x00000004061a7981 */ /* 0x000f68000c1e1b00 */
[----:B0-----:R-:W5:Y:S01]  /*05b0*/  LDG.E.64 R24, desc[UR4][R6.64+0x8] ;  /* 0x0000080406187981 */ /* 0x001f62000c1e1b00 */
[----:B---3--:R-:W-:-:S08]  /*05c0*/  DFMA R20, R20, 2, R22 ;  /* 0x400000001414782b */ /* 0x008fd00000000016 */
[----:B--2---:R-:W-:-:S08]  /*05d0*/  DFMA R18, R18, 2, R20 ;  /* 0x400000001212782b */ /* 0x004fd00000000014 */
[----:B----4-:R-:W-:-:S08]  /*05e0*/  DADD R16, R18, R16 ;  /* 0x0000000012107229 */ /* 0x010fd00000000010 */
[----:B-----5:R-:W-:-:S07]  /*05f0*/  DFMA R16, R16, R2, R26 ;  /* 0x000000021010722b */ /* 0x020fce000000001a */
[----:B------:R0:W-:Y:S04]  /*0600*/  STG.E.64 desc[UR4][R6.64], R16 ;  /* 0x0000001006007986 */ /* 0x0001e8000c101b04 */
[----:B------:R-:W2:Y:S04]  /*0610*/  LDG.E.64 R4, desc[UR4][R10.64+0x8] ;  /* 0x000008040a047981 */ /* 0x000ea8000c1e1b00 */
[----:B------:R-:W2:Y:S04]  /*0620*/  LDG.E.64 R18, desc[UR4][R12.64+0x8] ;  /* 0x000008040c127981 */ /* 0x000ea8000c1e1b00 */
[----:B------:R-:W3:Y:S04]  /*0630*/  LDG.E.64 R20, desc[UR4][R14.64+0x8] ;  /* 0x000008040e147981 */ /* 0x000ee8000c1e1b00 */
[----:B------:R-:W4:Y:S01]  /*0640*/  LDG.E.64 R22, desc[UR4][R8.64+0x8] ;  /* 0x0000080408167981 */ /* 0x000f22000c1e1b00 */
[----:B--2---:R-:W-:-:S08]  /*0650*/  DFMA R4, R18, 2, R4 ;  /* 0x400000001204782b */ /* 0x004fd00000000004 */
[----:B---3--:R-:W-:-:S08]  /*0660*/  DFMA R4, R20, 2, R4 ;  /* 0x400000001404782b */ /* 0x008fd00000000004 */
[----:B----4-:R-:W-:-:S08]  /*0670*/  DADD R4, R4, R22 ;  /* 0x0000000004047229 */ /* 0x010fd00000000016 */
[----:B------:R-:W-:Y:S01]  /*0680*/  DFMA R4, R4, R2, R24 ;  /* 0x000000020404722b */ /* 0x000fe20000000018 */
[----:B------:R-:W2:Y:S06]  /*0690*/  LDG.E.64 R24, desc[UR4][R6.64+0x10] ;  /* 0x0000100406187981 */ /* 0x000eac000c1e1b00 */
[----:B------:R-:W-:Y:S04]  /*06a0*/  STG.E.64 desc[UR4][R6.64+0x8], R4 ;  /* 0x0000080406007986 */ /* 0x000fe8000c101b04 */
[----:B0-----:R-:W3:Y:S04]  /*06b0*/  LDG.E.64 R16, desc[UR4][R10.64+0x10] ;  /* 0x000010040a107981 */ /* 0x001ee8000c1e1b00 */
[----:B------:R-:W3:Y:S04]  /*06c0*/  LDG.E.64 R18, desc[UR4][R12.64+0x10] ;  /* 0x000010040c127981 */ /* 0x000ee8000c1e1b00 */
[----:B------:R-:W4:Y:S04]  /*06d0*/  LDG.E.64 R20, desc[UR4][R14.64+0x10] ;  /* 0x000010040e147981 */ /* 0x000f28000c1e1b00 */
[----:B------:R-:W5:Y:S01]  /*06e0*/  LDG.E.64 R22, desc[UR4][R8.64+0x10] ;  /* 0x0000100408167981 */ /* 0x000f62000c1e1b00 */
[----:B---3--:R-:W-:-:S08]  /*06f0*/  DFMA R16, R18, 2, R16 ;  /* 0x400000001210782b */ /* 0x008fd00000000010 */
[----:B----4-:R-:W-:-:S08]  /*0700*/  DFMA R16, R20, 2, R16 ;  /* 0x400000001410782b */ /* 0x010fd00000000010 */
[----:B-----5:R-:W-:-:S08]  /*0710*/  DADD R16, R16, R22 ;  /* 0x0000000010107229 */ /* 0x020fd00000000016 */
[----:B--2---:R-:W-:-:S07]  /*0720*/  DFMA R16, R16, R2, R24 ;  /* 0x000000021010722b */ /* 0x004fce0000000018 */
[----:B------:R-:W-:Y:S01]  /*0730*/  STG.E.64 desc[UR4][R6.64+0x10], R16 ;  /* 0x0000101006007986 */ /* 0x000fe2000c101b04 */
[----:B------:R-:W-:Y:S05]  /*0740*/  EXIT ;  /* 0x000000000000794d */ /* 0x000fea0003800000 */
        .weak           $__internal_18_$__cuda_sm20_div_rn_f64_full
        .type           $__internal_18_$__cuda_sm20_div_rn_f64_full,@function
        .size           $__internal_18_$__cuda_sm20_div_rn_f64_full,(.L_x_375 - $__internal_18_$__cuda_sm20_div_rn_f64_full)
$__internal_18_$__cuda_sm20_div_rn_f64_full:
[----:B------:R-:W0:Y:S01]  /*0750*/  LDC.64 R4, c[0x0][0x388] ;  /* 0x0000e200ff047b82 */ /* 0x000e220000000a00 */
[----:B------:R-:W-:Y:S02]  /*0760*/  IMAD.MOV.U32 R3, RZ, RZ, 0x3ff80000 ;  /* 0x3ff80000ff037424 */ /* 0x000fe400078e00ff */
[----:B------:R-:W-:Y:S02]  /*0770*/  IMAD.MOV.U32 R2, RZ, RZ, 0x0 ;  /* 0x00000000ff027424 */ /* 0x000fe400078e00ff */
[----:B------:R-:W1:Y:S01]  /*0780*/  MUFU.RCP64H R9, R3 ;  /* 0x0000000300097308 */ /* 0x000e620000001800 */
[----:B------:R-:W-:Y:S02]  /*0790*/  IMAD.MOV.U32 R8, RZ, RZ, 0x1 ;  /* 0x00000001ff087424 */ /* 0x000fe400078e00ff */
[----:B------:R-:W-:Y:S02]  /*07a0*/  IMAD.MOV.U32 R12, RZ, RZ, 0x1ca00000 ;  /* 0x1ca00000ff0c7424 */ /* 0x000fe400078e00ff */
[----:B------:R-:W-:-:S04]  /*07b0*/  IMAD.MOV.U32 R19, RZ, RZ, 0x40100000 ;  /* 0x40100000ff137424 */ /* 0x000fc800078e00ff */
[----:B------:R-:W-:Y:S01]  /*07c0*/  VIADD R20, R19, 0xffffffff ;  /* 0xffffffff13147836 */ /* 0x000fe20000000000 */
[----:B-1----:R-:W-:Y:S01]  /*07d0*/  DFMA R10, R8, -R2, 1 ;  /* 0x3ff00000080a742b */ /* 0x002fe20000000802 */
[C---:B0-----:R-:W-:Y:S02]  /*07e0*/  FSETP.GEU.AND P1, PT, |R5|.reuse, 1.469367938527859385e-39, PT ;  /* 0x001000000500780b */ /* 0x041fe40003f2e200 */
[----:B------:R-:W-:-:S04]  /*07f0*/  LOP3.LUT R7, R5, 0x7ff00000, RZ, 0xc0, !PT ;  /* 0x7ff0000005077812 */ /* 0x000fc800078ec0ff */
[----:B------:R-:W-:Y:S01]  /*0800*/  ISETP.GE.U32.AND P0, PT, R7, 0x40100000, PT ;  /* 0x401000000700780c */ /* 0x000fe20003f06070 */
[----:B------:R-:W-:Y:S01]  /*0810*/  DFMA R10, R10, R10, R10 ;  /* 0x0000000a0a0a722b */ /* 0x000fe2000000000a */
[----:B------:R-:W-:Y:S02]  /*0820*/  IMAD.MOV.U32 R18, RZ, RZ, R7 ;  /* 0x000000ffff127224 */ /* 0x000fe400078e0007 */
[----:B------:R-:W-:-:S04]  /*0830*/  SEL R12, R12, 0x63400000, !P0 ;  /* 0x634000000c0c7807 */ /* 0x000fc80004000000 */
[C-C-:B------:R-:W-:Y:S01]  /*0840*/  @!P1 LOP3.LUT R14, R12.reuse, 0x80000000, R5.reuse, 0xf8, !PT ;  /* 0x800000000c0e9812 */ /* 0x140fe200078ef805 */
[----:B------:R-:W-:Y:S01]  /*0850*/  DFMA R10, R8, R10, R8 ;  /* 0x0000000a080a722b */ /* 0x000fe20000000008 */
[----:B------:R-:W-:Y:S02]  /*0860*/  LOP3.LUT R9, R12, 0x800fffff, R5, 0xf8, !PT ;  /* 0x800fffff0c097812 */ /* 0x000fe400078ef805 */
[----:B------:R-:W-:Y:S01]  /*0870*/  @!P1 LOP3.LUT R15, R14, 0x100000, RZ, 0xfc, !PT ;  /* 0x001000000e0f9812 */ /* 0x000fe200078efcff */
[----:B------:R-:W-:Y:S01]  /*0880*/  @!P1 IMAD.MOV.U32 R14, RZ, RZ, RZ ;  /* 0x000000ffff0e9224 */ /* 0x000fe200078e00ff */
[----:B------:R-:W-:-:S03]  /*0890*/  MOV R8, R4 ;  /* 0x0000000400087202 */ /* 0x000fc60000000f00 */
[----:B------:R-:W-:-:S03]  /*08a0*/  DFMA R16, R10, -R2, 1 ;  /* 0x3ff000000a10742b */ /* 0x000fc60000000802 */
[----:B------:R-:W-:-:S05]  /*08b0*/  @!P1 DFMA R8, R8, 2, -R14 ;  /* 0x400000000808982b */ /* 0x000fca000000080e */
[----:B------:R-:W-:-:S05]  /*08c0*/  DFMA R10, R10, R16, R10 ;  /* 0x000000100a0a722b */ /* 0x000fca000000000a */
[----:B------:R-:W-:-:S03]  /*08d0*/  @!P1 LOP3.LUT R18, R9, 0x7ff00000, RZ, 0xc0, !PT ;  /* 0x7ff0000009129812 */ /* 0x000fc600078ec0ff */
[----:B------:R-:W-:Y:S02]  /*08e0*/  DMUL R14, R10, R8 ;  /* 0x000000080a0e7228 */ /* 0x000fe40000000000 */
[----:B------:R-:W-:-:S05]  /*08f0*/  VIADD R13, R18, 0xffffffff ;  /* 0xffffffff120d7836 */ /* 0x000fca0000000000 */
[----:B------:R-:W-:Y:S01]  /*0900*/  ISETP.GT.U32.AND P0, PT, R13, 0x7feffffe, PT ;  /* 0x7feffffe0d00780c */ /* 0x000fe20003f04070 */
[----:B------:R-:W-:-:S03]  /*0910*/  DFMA R16, R14, -R2, R8 ;  /* 0x800000020e10722b */ /* 0x000fc60000000008 */
[----:B------:R-:W-:-:S05]  /*0920*/  ISETP.GT.U32.OR P0, PT, R20, 0x7feffffe, P0 ;  /* 0x7feffffe1400780c */ /* 0x000fca0000704470 */
[----:B------:R-:W-:-:S08]  /*0930*/  DFMA R10, R10, R16, R14 ;  /* 0x000000100a0a722b */ /* 0x000fd0000000000e */
[----:B------:R-:W-:Y:S05]  /*0940*/  @P0 BRA `(.L_x_271) ;  /* 0x0000000000680947 */ /* 0x000fea0003800000 */
[----:B------:R-:W-:-:S04]  /*0950*/  MOV R4, 0x40100000 ;  /* 0x4010000000047802 */ /* 0x000fc80000000f00 */
[----:B------:R-:W-:Y:S01]  /*0960*/  VIADDMNMX R7, R7, -R4, 0xb9600000, !PT ;  /* 0xb960000007077446 */ /* 0x000fe20007800904 */
[----:B------:R-:W-:-:S03]  /*0970*/  IMAD.MOV.U32 R4, RZ, RZ, RZ ;  /* 0x000000ffff047224 */ /* 0x000fc600078e00ff */
[----:B------:R-:W-:-:S05]  /*0980*/  VIMNMX R7, PT, PT, R7, 0x46a00000, PT ;  /* 0x46a0000007077848 */ /* 0x000fca0003fe0100 */
[----:B------:R-:W-:-:S04]  /*0990*/  IMAD.IADD R7, R7, 0x1, -R12 ;  /* 0x0000000107077824 */ /* 0x000fc800078e0a0c */
[----:B------:R-:W-:-:S06]  /*09a0*/  VIADD R5, R7, 0x7fe00000 ;  /* 0x7fe0000007057836 */ /* 0x000fcc0000000000 */
[----:B------:R-:W-:-:S10]  /*09b0*/  DMUL R12, R10, R4 ;  /* 0x000000040a0c7228 */ /* 0x000fd40000000000 */
[----:B------:R-:W-:-:S13]  /*09c0*/  FSETP.GTU.AND P0, PT, |R13|, 1.469367938527859385e-39, PT ;  /* 0x001000000d00780b */ /* 0x000fda0003f0c200 */
[----:B------:R-:W-:Y:S05]  /*09d0*/  @P0 BRA `(.L_x_272) ;  /* 0x00000000008c0947 */ /* 0x000fea0003800000 */
[----:B------:R-:W-:Y:S01]  /*09e0*/  DFMA R2, R10, -R2, R8 ;  /* 0x800000020a02722b */ /* 0x000fe20000000008 */
[----:B------:R-:W-:-:S09]  /*09f0*/  IMAD.MOV.U32 R4, RZ, RZ, RZ ;  /* 0x000000ffff047224 */ /* 0x000fd200078e00ff */
[C---:B------:R-:W-:Y:S02]  /*0a00*/  FSETP.NEU.AND P0, PT, R3.reuse, RZ, PT ;  /* 0x000000ff0300720b */ /* 0x040fe40003f0d000 */
[----:B------:R-:W-:-:S04]  /*0a10*/  LOP3.LUT R2, R3, 0x40180000, RZ, 0x3c, !PT ;  /* 0x4018000003027812 */ /* 0x000fc800078e3cff */
[----:B------:R-:W-:-:S04]  /*0a20*/  LOP3.LUT R9, R2, 0x80000000, RZ, 0xc0, !PT ;  /* 0x8000000002097812 */ /* 0x000fc800078ec0ff */
[----:B------:R-:W-:-:S03]  /*0a30*/  LOP3.LUT R5, R9, R5, RZ, 0xfc, !PT ;  /* 0x0000000509057212 */ /* 0x000fc600078efcff */
        /* <DEDUP_REMOVED lines=11> */
.L_x_271:
[----:B------:R-:W0:Y:S02]  /*0af0*/  LDC.64 R2, c[0x0][0x388] ;  /* 0x0000e200ff027b82 */ /* 0x000e240000000a00 */
[----:B0-----:R-:W-:-:S14]  /*0b00*/  DSETP.NAN.AND P0, PT, R2, R2, PT ;  /* 0x000000020200722a */ /* 0x001fdc0003f08000 */
[----:B------:R-:W-:Y:S05]  /*0b10*/  @P0 BRA `(.L_x_273) ;  /* 0x0000000000340947 */ /* 0x000fea0003800000 */
[----:B------:R-:W-:Y:S01]  /*0b20*/  ISETP.NE.AND P0, PT, R18, R19, PT ;  /* 0x000000131200720c */ /* 0x000fe20003f05270 */
[----:B------:R-:W-:Y:S02]  /*0b30*/  IMAD.MOV.U32 R12, RZ, RZ, 0x0 ;  /* 0x00000000ff0c7424 */ /* 0x000fe400078e00ff */
[----:B------:R-:W-:-:S10]  /*0b40*/  IMAD.MOV.U32 R13, RZ, RZ, -0x80000 ;  /* 0xfff80000ff0d7424 */ /* 0x000fd400078e00ff */
[----:B------:R-:W-:Y:S05]  /*0b50*/  @!P0 BRA `(.L_x_272) ;  /* 0x00000000002c8947 */ /* 0x000fea0003800000 */
[----:B------:R-:W-:Y:S02]  /*0b60*/  ISETP.NE.AND P0, PT, R18, 0x7ff00000, PT ;  /* 0x7ff000001200780c */ /* 0x000fe40003f05270 */
[----:B------:R-:W-:Y:S02]  /*0b70*/  LOP3.LUT R5, R5, 0x40180000, RZ, 0x3c, !PT ;  /* 0x4018000005057812 */ /* 0x000fe400078e3cff */
[----:B------:R-:W-:Y:S02]  /*0b80*/  ISETP.EQ.OR P0, PT, R19, RZ, !P0 ;  /* 0x000000ff1300720c */ /* 0x000fe40004702670 */
[----:B------:R-:W-:-:S11]  /*0b90*/  LOP3.LUT R13, R5, 0x80000000, RZ, 0xc0, !PT ;  /* 0x80000000050d7812 */ /* 0x000fd600078ec0ff */
[----:B------:R-:W-:Y:S01]  /*0ba0*/  @P0 LOP3.LUT R2, R13, 0x7ff00000, RZ, 0xfc, !PT ;  /* 0x7ff000000d020812 */ /* 0x000fe200078efcff */
[----:B------:R-:W-:Y:S02]  /*0bb0*/  @!P0 IMAD.MOV.U32 R12, RZ, RZ, RZ ;  /* 0x000000ffff0c8224 */ /* 0x000fe400078e00ff */
[----:B------:R-:W-:Y:S02]  /*0bc0*/  @P0 IMAD.MOV.U32 R12, RZ, RZ, RZ ;  /* 0x000000ffff0c0224 */ /* 0x000fe400078e00ff */
[----:B------:R-:W-:Y:S01]  /*0bd0*/  @P0 IMAD.MOV.U32 R13, RZ, RZ, R2 ;  /* 0x000000ffff0d0224 */ /* 0x000fe200078e0002 */
[----:B------:R-:W-:Y:S06]  /*0be0*/  BRA `(.L_x_272) ;  /* 0x0000000000087947 */ /* 0x000fec0003800000 */
.L_x_273:
[----:B------:R-:W-:Y:S02]  /*0bf0*/  LOP3.LUT R13, R5, 0x80000, RZ, 0xfc, !PT ;  /* 0x00080000050d7812 */ /* 0x000fe400078efcff */
[----:B------:R-:W-:-:S07]  /*0c00*/  MOV R12, R4 ;  /* 0x00000004000c7202 */ /* 0x000fce0000000f00 */
.L_x_272:
[----:B------:R-:W-:Y:S02]  /*0c10*/  IMAD.MOV.U32 R7, RZ, RZ, 0x0 ;  /* 0x00000000ff077424 */ /* 0x000fe400078e00ff */
[----:B------:R-:W-:Y:S02]  /*0c20*/  IMAD.MOV.U32 R2, RZ, RZ, R12 ;  /* 0x000000ffff027224 */ /* 0x000fe400078e000c */
[----:B------:R-:W-:Y:S01]  /*0c30*/  IMAD.MOV.U32 R3, RZ, RZ, R13 ;  /* 0x000000ffff037224 */ /* 0x000fe200078e000d */
[----:B------:R-:W-:Y:S06]  /*0c40*/  RET.REL.NODEC R6 `(rk4_final_update) ;  /* 0xfffffff006ec7950 */ /* 0x000fec0003c3ffff */
.L_x_274:
        /* <DEDUP_REMOVED lines=11> */
.L_x_375:


//--------------------- .text.rk4_step_integrate  --------------------------
	.section	.text.rk4_step_integrate,"ax",@progbits
	.align	128
        .global         rk4_step_integrate
        .type           rk4_step_integrate,@function
        .size           rk4_step_integrate,(.L_x_376 - rk4_step_integrate)
        .other          rk4_step_integrate,@"STO_CUDA_ENTRY STV_DEFAULT"
rk4_step_integrate:
.text.rk4_step_integrate:
        /* <DEDUP_REMOVED lines=14> */
[----:B------:R-:W-:Y:S05]  /*00e0*/  @!P0 BRA `(.L_x_275) ;  /* 0x0000000000808947 */ /* 0x000fea0003800000 */
[----:B------:R-:W0:Y:S01]  /*00f0*/  LDC.64 R2, c[0x0][0x3b8] ;  /* 0x0000ee00ff027b82 */ /* 0x000e220000000a00 */
[----:B------:R-:W-:-:S07]  /*0100*/  IMAD R0, R0, 0x3, RZ ;  /* 0x0000000300007824 */ /* 0x000fce00078e02ff */
[----:B------:R-:W1:Y:S08]  /*0110*/  LDC.64 R4, c[0x0][0x3c0] ;  /* 0x0000f000ff047b82 */ /* 0x000e700000000a00 */
[----:B------:R-:W2:Y:S01]  /*0120*/  LDC.64 R6, c[0x0][0x390] ;  /* 0x0000e400ff067b82 */ /* 0x000ea20000000a00 */
[----:B0-----:R-:W-:-:S07]  /*0130*/  IMAD.WIDE R2, R0, 0x8, R2 ;  /* 0x0000000800027825 */ /* 0x001fce00078e0202 */
[----:B------:R-:W0:Y:S01]  /*0140*/  LDC.64 R10, c[0x0][0x3c8] ;  /* 0x0000f200ff0a7b82 */ /* 0x000e220000000a00 */
[----:B------:R-:W-:Y:S01]  /*0150*/  STG.E.64 desc[UR4][R2.64], RZ ;  /* 0x000000ff02007986 */ /* 0x000fe2000c101b04 */
[----:B-1----:R-:W-:-:S03]  /*0160*/  IMAD.WIDE R4, R0, 0x8, R4 ;  /* 0x0000000800047825 */ /* 0x002fc600078e0204 */
[----:B------:R-:W-:Y:S03]  /*0170*/  STG.E.64 desc[UR4][R2.64+0x8], RZ ;  /* 0x000008ff02007986 */ /* 0x000fe6000c101b04 */
[----:B------:R-:W1:Y:S01]  /*0180*/  LDC.64 R16, c[0x0][0x3d0] ;  /* 0x0000f400ff107b82 */ /* 0x000e620000000a00 */
[----:B------:R3:W-:Y:S01]  /*0190*/  STG.E.64 desc[UR4][R2.64+0x10], RZ ;  /* 0x000010ff02007986 */ /* 0x0007e2000c101b04 */
[----:B--2---:R-:W-:-:S03]  /*01a0*/  IMAD.WIDE R6, R0, 0x8, R6 ;  /* 0x0000000800067825 */ /* 0x004fc600078e0206 */
[----:B------:R-:W-:Y:S04]  /*01b0*/  STG.E.64 desc[UR4][R4.64], RZ ;  /* 0x000000ff04007986 */ /* 0x000fe8000c101b04 */
[----:B------:R-:W-:Y:S01]  /*01c0*/  STG.E.64 desc[UR4][R4.64+0x8], RZ ;  /* 0x000008ff04007986 */ /* 0x000fe2000c101b04 */
[----:B---3--:R-:W2:Y:S03]  /*01d0*/  LDC.64 R2, c[0x0][0x398] ;  /* 0x0000e600ff027b82 */ /* 0x008ea60000000a00 */
[----:B------:R3:W-:Y:S04]  /*01e0*/  STG.E.64 desc[UR4][R4.64+0x10], RZ ;  /* 0x000010ff04007986 */ /* 0x0007e8000c101b04 */
[----:B------:R-:W4:Y:S01]  /*01f0*/  LDG.E.64 R8, desc[UR4][R6.64] ;  /* 0x0000000406087981 */ /* 0x000f22000c1e1b00 */
[----:B0-----:R-:W-:-:S05]  /*0200*/  IMAD.WIDE R10, R0, 0x8, R10 ;  /* 0x00000008000a7825 */ /* 0x001fca00078e020a */
[----:B----4-:R0:W-:Y:S04]  /*0210*/  STG.E.64 desc[UR4][R10.64], R8 ;  /* 0x000000080a007986 */ /* 0x0101e8000c101b04 */
[----:B------:R-:W4:Y:S01]  /*0220*/  LDG.E.64 R12, desc[UR4][R6.64+0x8] ;  /* 0x00000804060c7981 */ /* 0x000f22000c1e1b00 */
[----:B--2---:R-:W-:-:S03]  /*0230*/  IMAD.WIDE R2, R0, 0x8, R2 ;  /* 0x0000000800027825 */ /* 0x004fc600078e0202 */
[----:B----4-:R2:W-:Y:S04]  /*0240*/  STG.E.64 desc[UR4][R10.64+0x8], R12 ;  /* 0x0000080c0a007986 */ /* 0x0105e8000c101b04 */
[----:B------:R-:W4:Y:S01]  /*0250*/  LDG.E.64 R14, desc[UR4][R6.64+0x10] ;  /* 0x00001004060e7981 */ /* 0x000f22000c1e1b00 */
[----:B-1----:R-:W-:-:S03]  /*0260*/  IMAD.WIDE R16, R0, 0x8, R16 ;  /* 0x0000000800107825 */ /* 0x002fc600078e0210 */
[----:B----4-:R-:W-:Y:S04]  /*0270*/  STG.E.64 desc[UR4][R10.64+0x10], R14 ;  /* 0x0000100e0a007986 */ /* 0x010fe8000c101b04 */
[----:B---3--:R-:W3:Y:S04]  /*0280*/  LDG.E.64 R4, desc[UR4][R2.64] ;  /* 0x0000000402047981 */ /* 0x008ee8000c1e1b00 */
[----:B---3--:R-:W-:Y:S04]  /*0290*/  STG.E.64 desc[UR4][R16.64], R4 ;  /* 0x0000000410007986 */ /* 0x008fe8000c101b04 */
[----:B0-----:R-:W3:Y:S04]  /*02a0*/  LDG.E.64 R8, desc[UR4][R2.64+0x8] ;  /* 0x0000080402087981 */ /* 0x001ee8000c1e1b00 */
[----:B---3--:R-:W-:Y:S04]  /*02b0*/  STG.E.64 desc[UR4][R16.64+0x8], R8 ;  /* 0x0000080810007986 */ /* 0x008fe8000c101b04 */
[----:B--2---:R-:W2:Y:S04]  /*02c0*/  LDG.E.64 R12, desc[UR4][R2.64+0x10] ;  /* 0x00001004020c7981 */ /* 0x004ea8000c1e1b00 */
[----:B--2---:R-:W-:Y:S01]  /*02d0*/  STG.E.64 desc[UR4][R16.64+0x10], R12 ;  /* 0x0000100c10007986 */ /* 0x004fe2000c101b04 */
[----:B------:R-:W-:Y:S05]  /*02e0*/  EXIT ;  /* 0x000000000000794d */ /* 0x000fea0003800000 */
.L_x_275:
[----:B------:R-:W0:Y:S02]  /*02f0*/  LDC.64 R2, c[0x0][0x3a8] ;  /* 0x0000ea00ff027b82 */ /* 0x000e240000000a00 */
[----:B0-----:R-:W-:-:S06]  /*0300*/  IMAD.WIDE R2, R0, 0x4, R2 ;  /* 0x0000000400027825 */ /* 0x001fcc00078e0202 */
[----:B------:R-:W2:Y:S01]  /*0310*/  LDG.E R2, desc[UR4][R2.64] ;  /* 0x0000000402027981 */ /* 0x000ea2000c1e1900 */
[----:B------:R-:W-:Y:S01]  /*0320*/  BSSY.RECONVERGENT B0, `(.L_x_276) ;  /* 0x0000010000007945 */ /* 0x000fe20003800200 */
[----:B--2---:R-:W0:Y:S01]  /*0330*/  F2F.F64.F32 R4, R2 ;  /* 0x0000000200047310 */ /* 0x004e220000201800 */
[----:B------:R-:W-:-:S07]  /*0340*/  FSETP.GT.AND P0, PT, R2, RZ, PT ;  /* 0x000000ff0200720b */ /* 0x000fce0003f04000 */
        /* <DEDUP_REMOVED lines=12> */
[----:B------:R-:W-:Y:S05]  /*0410*/  CALL.REL.NOINC `($__internal_19_$__cuda_sm20_dblrcp_rn_slowpath_v3) ;  /* 0x0000000000f07944 */ /* 0x000fea0003c00000 */
.L_x_277:
[----:B------:R-:W-:Y:S05]  /*0420*/  BSYNC.RECONVERGENT B0 ;  /* 0x0000000000007941 */ /* 0x000fea0003800200 */
.L_x_276:
[----:B------:R-:W0:Y:S01]  /*0430*/  LDC.64 R10, c[0x0][0x3a0] ;  /* 0x0000e800ff0a7b82 */ /* 0x000e220000000a00 */
[----:B------:R-:W-:-:S07]  /*0440*/  IMAD R0, R0, 0x3, RZ ;  /* 0x0000000300007824 */ /* 0x000fce00078e02ff */
[----:B------:R-:W1:Y:S01]  /*0450*/  LDC.64 R12, c[0x0][0x3c0] ;  /* 0x0000f000ff0c7b82 */ /* 0x000e620000000a00 */
[----:B------:R-:W-:Y:S01]  /*0460*/  FSEL R4, R8, RZ, P0 ;  /* 0x000000ff08047208 */ /* 0x000fe20000000000 */
[----:B------:R-:W2:Y:S01]  /*0470*/  LDCU.64 UR6, c[0x0][0x388] ;  /* 0x00007100ff0677ac */ /* 0x000ea20008000a00 */
[----:B------:R-:W-:-:S05]  /*0480*/  FSEL R5, R9, RZ, P0 ;  /* 0x000000ff09057208 */ /* 0x000fca0000000000 */
[----:B------:R-:W3:Y:S01]  /*0490*/  LDC.64 R14, c[0x0][0x398] ;  /* 0x0000e600ff0e7b82 */ /* 0x000ee20000000a00 */
[----:B0-----:R-:W-:-:S07]  /*04a0*/  IMAD.WIDE R10, R0, 0x8, R10 ;  /* 0x00000008000a7825 */ /* 0x001fce00078e020a */
[----:B------:R-:W0:Y:S01]  /*04b0*/  LDC.64 R16, c[0x0][0x3b8] ;  /* 0x0000ee00ff107b82 */ /* 0x000e220000000a00 */
[----:B------:R-:W4:Y:S07]  /*04c0*/  LDG.E.64 R2, desc[UR4][R10.64] ;  /* 0x000000040a027981 */ /* 0x000f2e000c1e1b00 */
[----:B------:R-:W5:Y:S01]  /*04d0*/  LDC.64 R20, c[0x0][0x3c8] ;  /* 0x0000f200ff147b82 */ /* 0x000f620000000a00 */
[----:B----4-:R-:W-:Y:S01]  /*04e0*/  DMUL R6, R4, R2 ;  /* 0x0000000204067228 */ /* 0x010fe20000000000 */
[----:B-1----:R-:W-:-:S06]  /*04f0*/  IMAD.WIDE R2, R0, 0x8, R12 ;  /* 0x0000000800027825 */ /* 0x002fcc00078e020c */
[----:B------:R0:W-:Y:S04]  /*0500*/  STG.E.64 desc[UR4][R2.64], R6 ;  /* 0x0000000602007986 */ /* 0x0001e8000c101b04 */
[----:B------:R-:W4:Y:S02]  /*0510*/  LDG.E.64 R8, desc[UR4][R10.64+0x8] ;  /* 0x000008040a087981 */ /* 0x000f24000c1e1b00 */
[----:B----4-:R-:W-:-:S07]  /*0520*/  DMUL R8, R4, R8 ;  /* 0x0000000804087228 */ /* 0x010fce0000000000 */
[----:B------:R1:W-:Y:S04]  /*0530*/  STG.E.64 desc[UR4][R2.64+0x8], R8 ;  /* 0x0000080802007986 */ /* 0x0003e8000c101b04 */
[----:B------:R4:W2:Y:S01]  /*0540*/  LDG.E.64 R12, desc[UR4][R10.64+0x10] ;  /* 0x000010040a0c7981 */ /* 0x0008a2000c1e1b00 */
[C---:B0-----:R-:W-:Y:S01]  /*0550*/  IMAD.WIDE R6, R0.reuse, 0x8, R16 ;  /* 0x0000000800067825 */ /* 0x041fe200078e0210 */
[----:B----4-:R-:W0:Y:S08]  /*0560*/  LDC.64 R10, c[0x0][0x390] ;  /* 0x0000e400ff0a7b82 */ /* 0x010e300000000a00 */
[----:B-1----:R-:W1:Y:S01]  /*0570*/  LDC.64 R8, c[0x0][0x3d8] ;  /* 0x0000f600ff087b82 */ /* 0x002e620000000a00 */
[----:B--2---:R-:W-:Y:S01]  /*0580*/  DMUL R12, R4, R12 ;  /* 0x0000000c040c7228 */ /* 0x004fe20000000000 */
[----:B---3--:R-:W-:-:S06]  /*0590*/  IMAD.WIDE R4, R0, 0x8, R14 ;  /* 0x0000000800047825 */ /* 0x008fcc00078e020e */
[----:B------:R2:W-:Y:S04]  /*05a0*/  STG.E.64 desc[UR4][R2.64+0x10], R12 ;  /* 0x0000100c02007986 */ /* 0x0005e8000c101b04 */
[----:B------:R-:W3:Y:S04]  /*05b0*/  LDG.E.64 R14, desc[UR4][R4.64] ;  /* 0x00000004040e7981 */ /* 0x000ee8000c1e1b00 */
[----:B---3--:R3:W-:Y:S04]  /*05c0*/  STG.E.64 desc[UR4][R6.64], R14 ;  /* 0x0000000e06007986 */ /* 0x0087e8000c101b04 */
[----:B------:R-:W4:Y:S01]  /*05d0*/  LDG.E.64 R16, desc[UR4][R4.64+0x8] ;  /* 0x0000080404107981 */ /* 0x000f22000c1e1b00 */
[----:B0-----:R-:W-:-:S03]  /*05e0*/  IMAD.WIDE R10, R0, 0x8, R10 ;  /* 0x00000008000a7825 */ /* 0x001fc600078e020a */
[----:B----4-:R0:W-:Y:S04]  /*05f0*/  STG.E.64 desc[UR4][R6.64+0x8], R16 ;  /* 0x0000081006007986 */ /* 0x0101e8000c101b04 */
[----:B------:R-:W4:Y:S01]  /*0600*/  LDG.E.64 R18, desc[UR4][R4.64+0x10] ;  /* 0x0000100404127981 */ /* 0x000f22000c1e1b00 */
[----:B-1----:R-:W-:-:S03]  /*0610*/  DMUL R8, R8, UR6 ;  /* 0x0000000608087c28 */ /* 0x002fc60008000000 */
[----:B----4-:R-:W-:Y:S04]  /*0620*/  STG.E.64 desc[UR4][R6.64+0x10], R18 ;  /* 0x0000101206007986 */ /* 0x010fe8000c101b04 */
[----:B--2---:R-:W2:Y:S01]  /*0630*/  LDG.E.64 R12, desc[UR4][R10.64] ;  /* 0x000000040a0c7981 */ /* 0x004ea2000c1e1b00 */
[----:B-----5:R-:W-:Y:S01]  /*0640*/  IMAD.WIDE R22, R0, 0x8, R20 ;  /* 0x0000000800167825 */ /* 0x020fe200078e0214 */
[----:B--2---:R-:W-:-:S07]  /*0650*/  DFMA R12, R14, R8, R12 ;  /* 0x000000080e0c722b */ /* 0x004fce000000000c */
[----:B------:R1:W-:Y:S04]  /*0660*/  STG.E.64 desc[UR4][R22.64], R12 ;  /* 0x0000000c16007986 */ /* 0x0003e8000c101b04 */
[----:B---3--:R-:W2:Y:S04]  /*0670*/  LDG.E.64 R14, desc[UR4][R10.64+0x8] ;  /* 0x000008040a0e7981 */ /* 0x008ea8000c1e1b00 */
[----:B0-----:R-:W2:Y:S01]  /*0680*/  LDG.E.64 R16, desc[UR4][R6.64+0x8] ;  /* 0x0000080406107981 */ /* 0x001ea2000c1e1b00 */
[----:B-1----:R-:W0:Y:S01]  /*0690*/  LDC.64 R12, c[0x0][0x3d0] ;  /* 0x0000f400ff0c7b82 */ /* 0x002e220000000a00 */
[----:B--2---:R-:W-:-:S07]  /*06a0*/  DFMA R14, R8, R16, R14 ;  /* 0x00000010080e722b */ /* 0x004fce000000000e */
[----:B------:R-:W-:Y:S04]  /*06b0*/  STG.E.64 desc[UR4][R22.64+0x8], R14 ;  /* 0x0000080e16007986 */ /* 0x000fe8000c101b04 */
[----:B------:R-:W2:Y:S04]  /*06c0*/  LDG.E.64 R16, desc[UR4][R10.64+0x10] ;  /* 0x000010040a107981 */ /* 0x000ea8000c1e1b00 */
[----:B------:R-:W2:Y:S02]  /*06d0*/  LDG.E.64 R18, desc[UR4][R6.64+0x10] ;  /* 0x0000100406127981 */ /* 0x000ea4000c1e1b00 */
[----:B--2---:R-:W-:-:S07]  /*06e0*/  DFMA R16, R8, R18, R16 ;  /* 0x000000120810722b */ /* 0x004fce0000000010 */
[----:B------:R-:W-:Y:S04]  /*06f0*/  STG.E.64 desc[UR4][R22.64+0x10], R16 ;  /* 0x0000101016007986 */ /* 0x000fe8000c101b04 */
[----:B------:R-:W2:Y:S04]  /*0700*/  LDG.E.64 R18, desc[UR4][R4.64] ;  /* 0x0000000404127981 */ /* 0x000ea8000c1e1b00 */
[----:B------:R-:W2:Y:S02]  /*0710*/  LDG.E.64 R20, desc[UR4][R2.64] ;  /* 0x0000000402147981 */ /* 0x000ea4000c1e1b00 */
[----:B--2---:R-:W-:Y:S01]  /*0720*/  DFMA R18, R8, R20, R18 ;  /* 0x000000140812722b */ /* 0x004fe20000000012 */
[----:B0-----:R-:W-:-:S06]  /*0730*/  IMAD.WIDE R20, R0, 0x8, R12 ;  /* 0x0000000800147825 */ /* 0x001fcc00078e020c */
[----:B------:R-:W-:Y:S04]  /*0740*/  STG.E.64 desc[UR4][R20.64], R18 ;  /* 0x0000001214007986 */ /* 0x000fe8000c101b04 */
[----:B------:R-:W2:Y:S04]  /*0750*/  LDG.E.64 R12, desc[UR4][R4.64+0x8] ;  /* 0x00000804040c7981 */ /* 0x000ea8000c1e1b00 */
[----:B------:R-:W2:Y:S02]  /*0760*/  LDG.E.64 R10, desc[UR4][R2.64+0x8] ;  /* 0x00000804020a7981 */ /* 0x000ea4000c1e1b00 */
[----:B--2---:R-:W-:-:S07]  /*0770*/  DFMA R10, R8, R10, R12 ;  /* 0x0000000a080a722b */ /* 0x004fce000000000c */
[----:B------:R-:W-:Y:S04]  /*0780*/  STG.E.64 desc[UR4][R20.64+0x8], R10 ;  /* 0x0000080a14007986 */ /* 0x000fe8000c101b04 */
[----:B------:R-:W2:Y:S04]  /*0790*/  LDG.E.64 R6, desc[UR4][R4.64+0x10] ;  /* 0x0000100404067981 */ /* 0x000ea8000c1e1b00 */
[----:B------:R-:W2:Y:S02]  /*07a0*/  LDG.E.64 R12, desc[UR4][R2.64+0x10] ;  /* 0x00001004020c7981 */ /* 0x000ea4000c1e1b00 */
[----:B--2---:R-:W-:-:S07]  /*07b0*/  DFMA R6, R8, R12, R6 ;  /* 0x0000000c0806722b */ /* 0x004fce0000000006 */
[----:B------:R-:W-:Y:S01]  /*07c0*/  STG.E.64 desc[UR4][R20.64+0x10], R6 ;  /* 0x0000100614007986 */ /* 0x000fe2000c101b04 */
[----:B------:R-:W-:Y:S05]  /*07d0*/  EXIT ;  /* 0x000000000000794d */ /* 0x000fea0003800000 */
        .weak           $__internal_19_$__cuda_sm20_dblrcp_rn_slowpath_v3
        .type           $__internal_19_$__cuda_sm20_dblrcp_rn_slowpath_v3,@function
        .size           $__internal_19_$__cuda_sm20_dblrcp_rn_slowpath_v3,(.L_x_376 - $__internal_19_$__cuda_sm20_dblrcp_rn_slowpath_v3)
$__internal_19_$__cuda_sm20_dblrcp_rn_slowpath_v3:
[----:B------:R-:W-:Y:S01]  /*07e0*/  DSETP.GTU.AND P1, PT, |R4|, +INF , PT ;  /* 0x7ff000000400742a */ /* 0x000fe20003f2c200 */
[----:B------:R-:W-:-:S13]  /*07f0*/  BSSY.RECONVERGENT B1, `(.L_x_278) ;  /* 0x0000023000017945 */ /* 0x000fda0003800200 */
[----:B------:R-:W-:Y:S05]  /*0800*/  @P1 BRA `(.L_x_279) ;  /* 0x00000000007c1947 */ /* 0x000fea0003800000 */
[----:B------:R-:W-:-:S04]  /*0810*/  LOP3.LUT R3, R5, 0x7fffffff, RZ, 0xc0, !PT ;  /* 0x7fffffff05037812 */ /* 0x000fc800078ec0ff */
[----:B------:R-:W-:-:S04]  /*0820*/  IADD3 R6, PT, PT, R3, -0x1, RZ ;  /* 0xffffffff03067810 */ /* 0x000fc80007ffe0ff */
[----:B------:R-:W-:-:S13]  /*0830*/  ISETP.GE.U32.AND P1, PT, R6, 0x7fefffff, PT ;  /* 0x7fefffff0600780c */ /* 0x000fda0003f26070 */
[----:B------:R-:W-:Y:S01]  /*0840*/  @P1 LOP3.LUT R7, R5, 0x7ff00000, RZ, 0x3c, !PT ;  /* 0x7ff0000005071812 */ /* 0x000fe200078e3cff */
[----:B------:R-:W-:Y:S01]  /*0850*/  @P1 IMAD.MOV.U32 R6, RZ, RZ, RZ ;  /* 0x000000ffff061224 */ /* 0x000fe200078e00ff */
[----:B------:R-:W-:Y:S06]  /*0860*/  @P1 BRA `(.L_x_280) ;  /* 0x00000000006c1947 */ /* 0x000fec0003800000 */
[----:B------:R-:W-:-:S13]  /*0870*/  ISETP.GE.U32.AND P1, PT, R3, 0x1000001, PT ;  /* 0x010000010300780c */ /* 0x000fda0003f26070 */
[----:B------:R-:W-:Y:S05]  /*0880*/  @!P1 BRA `(.L_x_281) ;  /* 0x0000000000349947 */ /* 0x000fea0003800000 */
[----:B------:R-:W-:Y:S01]  /*0890*/  IADD3 R7, PT, PT, R5, -0x3fe00000, RZ ;  /* 0xc020000005077810 */ /* 0x000fe20007ffe0ff */
[----:B------:R-:W-:-:S03]  /*08a0*/  IMAD.MOV.U32 R6, RZ, RZ, R4 ;  /* 0x000000ffff067224 */ /* 0x000fc600078e0004 */
        /* <DEDUP_REMOVED lines=11> */
.L_x_281:
[----:B------:R-:W-:Y:S01]  /*0960*/  DMUL R4, R4, 8.11296384146066816958e+31 ;  /* 0x4690000004047828 */ /* 0x000fe20000000000 */
[----:B------:R-:W-:-:S05]  /*0970*/  MOV R6, R8 ;  /* 0x0000000800067202 */ /* 0x000fca0000000f00 */
        /* <DEDUP_REMOVED lines=8> */
.L_x_279:
[----:B------:R-:W-:Y:S02]  /*0a00*/  LOP3.LUT R7, R5, 0x80000, RZ, 0xfc, !PT ;  /* 0x0008000005077812 */ /* 0x000fe400078efcff */
[----:B------:R-:W-:-:S07]  /*0a10*/  MOV R6, R4 ;  /* 0x0000000400067202 */ /* 0x000fce0000000f00 */
.L_x_280:
[----:B------:R-:W-:Y:S05]  /*0a20*/  BSYNC.RECONVERGENT B1 ;  /* 0x0000000000017941 */ /* 0x000fea0003800200 */
.L_x_278:
[----:B------:R-:W-:Y:S02]  /*0a30*/  HFMA2 R3, -RZ, RZ, 0, 0 ;  /* 0x00000000ff037431 */ /* 0x000fe400000001ff */
[----:B------:R-:W-:Y:S01]  /*0a40*/  IMAD.MOV.U32 R8, RZ, RZ, R6 ;  /* 0x000000ffff087224 */ /* 0x000fe200078e0006 */
[----:B------:R-:W-:Y:S01]  /*0a50*/  MOV R9, R7 ;  /* 0x0000000700097202 */ /* 0x000fe20000000f00 */
[----:B------:R-:W-:Y:S06]  /*0a60*/  RET.REL.NODEC R2 `(rk4_step_integrate) ;  /* 0xfffffff402647950 */ /* 0x000fec0003c3ffff */
.L_x_282:
        /* <DEDUP_REMOVED lines=9> */
.L_x_376:


//--------------------- .text.apply_global_forces --------------------------
	.section	.text.apply_global_forces,"ax",@progbits
	.align	128
        .global         apply_global_forces
        .type           apply_global_forces,@function
        .size           apply_global_forces,(.L_x_391 - apply_global_forces)
        .other          apply_global_forces,@"STO_CUDA_ENTRY STV_DEFAULT"
apply_global_forces:
.text.apply_global_forces:
        /* <DEDUP_REMOVED lines=15> */
[----:B------:R-:W0:Y:S01]  /*00f0*/  LDC.64 R4, c[0x0][0x390] ;  /* 0x0000e400ff047b82 */ /* 0x000e220000000a00 */
[----:B------:R-:W1:Y:S07]  /*0100*/  LDCU.128 UR8, c[0x0][0x3a0] ;  /* 0x00007400ff0877ac */ /* 0x000e6e0008000c00 */
[----:B------:R-:W2:Y:S08]  /*0110*/  LDC.64 R10, c[0x0][0x388] ;  /* 0x0000e200ff0a7b82 */ /* 0x000eb00000000a00 */
[----:B------:R-:W3:Y:S01]  /*0120*/  LDC.64 R2, c[0x0][0x3b0] ;  /* 0x0000ec00ff027b82 */ /* 0x000ee20000000a00 */
[----:B0-----:R-:W-:-:S05]  /*0130*/  IMAD.WIDE R4, R7, 0x4, R4 ;  /* 0x0000000407047825 */ /* 0x001fca00078e0204 */
[----:B------:R-:W4:Y:S01]  /*0140*/  LDG.E R6, desc[UR4][R4.64] ;  /* 0x0000000404067981 */ /* 0x000f22000c1e1900 */
[----:B------:R-:W-:-:S04]  /*0150*/  IMAD R7, R7, 0x3, RZ ;  /* 0x0000000307077824 */ /* 0x000fc800078e02ff */
[----:B--2---:R-:W-:-:S05]  /*0160*/  IMAD.WIDE R10, R7, 0x8, R10 ;  /* 0x00000008070a7825 */ /* 0x004fca00078e020a */
[----:B------:R-:W2:Y:S01]  /*0170*/  LDG.E.64 R12, desc[UR4][R10.64] ;  /* 0x000000040a0c7981 */ /* 0x000ea2000c1e1b00 */
[----:B---3--:R-:W-:-:S05]  /*0180*/  IMAD.WIDE R2, R7, 0x8, R2 ;  /* 0x0000000807027825 */ /* 0x008fca00078e0202 */
[----:B------:R-:W2:Y:S04]  /*0190*/  LDG.E.64 R14, desc[UR4][R2.64] ;  /* 0x00000004020e7981 */ /* 0x000ea8000c1e1b00 */
[----:B------:R-:W3:Y:S01]  /*01a0*/  LDG.E.64 R16, desc[UR4][R2.64+0x10] ;  /* 0x0000100402107981 */ /* 0x000ee2000c1e1b00 */
[----:B----4-:R-:W1:Y:S02]  /*01b0*/  F2F.F64.F32 R6, R6 ;  /* 0x0000000600067310 */ /* 0x010e640000201800 */
[----:B-1----:R-:W-:-:S08]  /*01c0*/  DMUL R8, R6, UR8 ;  /* 0x0000000806087c28 */ /* 0x002fd00008000000 */
[C---:B--2---:R-:W-:Y:S01]  /*01d0*/  DFMA R12, R8.reuse, -R12, R14 ;  /* 0x8000000c080c722b */ /* 0x044fe2000000000e */
[----:B------:R-:W2:Y:S06]  /*01e0*/  LDG.E.64 R14, desc[UR4][R2.64+0x8] ;  /* 0x00000804020e7981 */ /* 0x000eac000c1e1b00 */
[----:B------:R-:W-:Y:S04]  /*01f0*/  STG.E.64 desc[UR4][R2.64], R12 ;  /* 0x0000000c02007986 */ /* 0x000fe8000c101b04 */
[----:B------:R-:W2:Y:S02]  /*0200*/  LDG.E.64 R4, desc[UR4][R10.64+0x8] ;  /* 0x000008040a047981 */ /* 0x000ea4000c1e1b00 */
[----:B--2---:R-:W-:-:S07]  /*0210*/  DFMA R4, -R8, R4, R14 ;  /* 0x000000040804722b */ /* 0x004fce000000010e */
[----:B------:R-:W-:Y:S04]  /*0220*/  STG.E.64 desc[UR4][R2.64+0x8], R4 ;  /* 0x0000080402007986 */ /* 0x000fe8000c101b04 */
[----:B------:R-:W3:Y:S02]  /*0230*/  LDG.E.64 R14, desc[UR4][R10.64+0x10] ;  /* 0x000010040a0e7981 */ /* 0x000ee4000c1e1b00 */
[----:B---3--:R-:W-:-:S08]  /*0240*/  DFMA R14, -R8, R14, R16 ;  /* 0x0000000e080e722b */ /* 0x008fd00000000110 */
[----:B------:R-:W-:-:S07]  /*0250*/  DFMA R14, R6, UR10, R14 ;  /* 0x0000000a060e7c2b */ /* 0x000fce000800000e */
[----:B------:R-:W-:Y:S01]  /*0260*/  STG.E.64 desc[UR4][R2.64+0x10], R14 ;  /* 0x0000100e02007986 */ /* 0x000fe2000c101b04 */
[----:B------:R-:W-:Y:S05]  /*0270*/  EXIT ;  /* 0x000000000000794d */ /* 0x000fea0003800000 */
.L_x_283:
        /* <DEDUP_REMOVED lines=16> */
.L_x_391:


//--------------------- .text.compute_hinge_forces --------------------------
	.section	.text.compute_hinge_forces,"ax",@progbits
	.align	128
        .global         compute_hinge_forces
        .type           compute_hinge_forces,@function
        .size           compute_hinge_forces,(.L_x_378 - compute_hinge_forces)
        .other          compute_hinge_forces,@"STO_CUDA_ENTRY STV_DEFAULT"
compute_hinge_forces:
.text.compute_hinge_forces:
        /* <DEDUP_REMOVED lines=31> */
[----:B------:R-:W3:Y:S04]  /*01f0*/  LDG.E.64 R32, desc[UR8][R18.64+0x10] ;  /* 0x0000100812207981 */ /* 0x000ee8000c1e1b00 */
[----:B------:R3:W4:Y:S04]  /*0200*/  LDG.E.64 R20, desc[UR8][R12.64+0x8] ;  /* 0x000008080c147981 */ /* 0x000728000c1e1b00 */
[----:B------:R-:W5:Y:S04]  /*0210*/  LDG.E.64 R26, desc[UR8][R22.64+0x10] ;  /* 0x00001008161a7981 */ /* 0x000f68000c1e1b00 */
[----:B------:R-:W4:Y:S04]  /*0220*/  LDG.E.64 R28, desc[UR8][R18.64] ;  /* 0x00000008121c7981 */ /* 0x000f28000c1e1b00 */
[----:B------:R-:W4:Y:S04]  /*0230*/  LDG.E.64 R30, desc[UR8][R18.64+0x8] ;  /* 0x00000808121e7981 */ /* 0x000f28000c1e1b00 */
[----:B------:R0:W4:Y:S01]  /*0240*/  LDG.E.64 R24, desc[UR8][R22.64+0x8] ;  /* 0x0000080816187981 */ /* 0x000122000c1e1b00 */
[----:B------:R-:W-:-:S04]  /*0250*/  IMAD R6, R5, 0x3, RZ ;  /* 0x0000000305067824 */ /* 0x000fc800078e02ff */
[----:B------:R-:W-:-:S05]  /*0260*/  IMAD.WIDE R38, R6, 0x8, R38 ;  /* 0x0000000806267825 */ /* 0x000fca00078e0226 */
[----:B------:R-:W4:Y:S04]  /*0270*/  LDG.E.64 R36, desc[UR8][R38.64] ;  /* 0x0000000826247981 */ /* 0x000f28000c1e1b00 */
[----:B------:R-:W4:Y:S04]  /*0280*/  LDG.E.64 R34, desc[UR8][R38.64+0x8] ;  /* 0x0000080826227981 */ /* 0x000f28000c1e1b00 */
[----:B------:R1:W4:Y:S01]  /*0290*/  LDG.E.64 R8, desc[UR8][R38.64+0x10] ;  /* 0x0000100826087981 */ /* 0x000322000c1e1b00 */
[----:B------:R-:W-:Y:S01]  /*02a0*/  BSSY.RECONVERGENT B0, `(.L_x_284) ;  /* 0x0000033000007945 */ /* 0x000fe20003800200 */
[----:B------:R-:W-:Y:S01]  /*02b0*/  IMAD.WIDE R46, R7, 0x8, R46 ;  /* 0x00000008072e7825 */ /* 0x000fe200078e022e */
[----:B--2---:R-:W-:-:S02]  /*02c0*/  DADD R10, -R16, R10 ;  /* 0x00000000100a7229 */ /* 0x004fc4000000010a */
[C---:B---3--:R-:W-:Y:S02]  /*02d0*/  DADD R12, -R14.reuse, R32 ;  /* 0x000000000e0c7229 */ /* 0x048fe40000000120 */
[----:B-----5:R-:W-:-:S06]  /*02e0*/  DADD R14, -R14, R26 ;  /* 0x000000000e0e7229 */ /* 0x020fcc000000011a */
[----:B0-----:R-:W-:Y:S02]  /*02f0*/  DMUL R22, R10, R12 ;  /* 0x0000000c0a167228 */ /* 0x001fe40000000000 */
[----:B----4-:R-:W-:Y:S02]  /*0300*/  DADD R16, -R16, R28 ;  /* 0x0000000010107229 */ /* 0x010fe4000000011c */
[C---:B------:R-:W-:Y:S02]  /*0310*/  DADD R18, -R20.reuse, R30 ;  /* 0x0000000014127229 */ /* 0x040fe4000000011e */
[----:B------:R-:W-:-:S04]  /*0320*/  DADD R20, -R20, R24 ;  /* 0x0000000014147229 */ /* 0x000fc80000000118 */
[C---:B------:R-:W-:Y:S02]  /*0330*/  DFMA R22, R14.reuse, R16, -R22 ;  /* 0x000000100e16722b */ /* 0x040fe40000000816 */
[----:B------:R-:W-:Y:S02]  /*0340*/  DMUL R24, R14, R18 ;  /* 0x000000120e187228 */ /* 0x000fe40000000000 */
[----:B------:R-:W-:-:S04]  /*0350*/  DMUL R26, R20, R16 ;  /* 0x00000010141a7228 */ /* 0x000fc80000000000 */
[----:B-1----:R-:W-:Y:S02]  /*0360*/  DMUL R38, R22, R22 ;  /* 0x0000001616267228 */ /* 0x002fe40000000000 */
        /* <DEDUP_REMOVED lines=21> */
[----:B------:R-:W-:Y:S01]  /*04c0*/  IADD3 R43, PT, PT, R51, -0x100000, RZ ;  /* 0xfff00000332b7810 */ /* 0x000fe20007ffe0ff */
[----:B------:R-:W-:Y:S01]  /*04d0*/  IMAD.MOV.U32 R42, RZ, RZ, R50 ;  /* 0x000000ffff2a7224 */ /* 0x000fe200078e0032 */
[----:B------:R-:W-:Y:S02]  /*04e0*/  DFMA R34, R16, R30, -R34 ;  /* 0x0000001e1022722b */ /* 0x000fe40000000822 */
[----:B------:R-:W-:Y:S02]  /*04f0*/  DFMA R36, R18, R32, -R36 ;  /* 0x000000201224722b */ /* 0x000fe40000000824 */
[----:B------:R-:W-:-:S02]  /*0500*/  DFMA R38, R12, R28, -R38 ;  /* 0x0000001c0c26722b */ /* 0x000fc40000000826 */
[----:B------:R-:W-:Y:S01]  /*0510*/  DFMA R40, R8, R42, R44 ;  /* 0x0000002a0828722b */ /* 0x000fe2000000002c */
[----:B------:R-:W-:Y:S10]  /*0520*/  @!P0 BRA `(.L_x_285) ;  /* 0x0000000000288947 */ /* 0x000ff40003800000 */
[----:B------:R-:W-:Y:S02]  /*0530*/  IMAD.MOV.U32 R0, RZ, RZ, R48 ;  /* 0x000000ffff007224 */ /* 0x000fe400078e0030 */
[----:B------:R-:W-:Y:S01]  /*0540*/  IMAD.MOV.U32 R7, RZ, RZ, R8 ;  /* 0x000000ffff077224 */ /* 0x000fe200078e0008 */
[----:B------:R-:W-:Y:S01]  /*0550*/  MOV R8, 0x5b0 ;  /* 0x000005b000087802 */ /* 0x000fe20000000f00 */
[----:B------:R-:W-:Y:S01]  /*0560*/  IMAD.MOV.U32 R48, RZ, RZ, R9 ;  /* 0x000000ffff307224 */ /* 0x000fe200078e0009 */
[----:B------:R-:W-:Y:S01]  /*0570*/  MOV R9, R44 ;  /* 0x0000002c00097202 */ /* 0x000fe20000000f00 */
[----:B------:R-:W-:Y:S02]  /*0580*/  IMAD.MOV.U32 R51, RZ, RZ, R45 ;  /* 0x000000ffff337224 */ /* 0x000fe400078e002d */
[----:B------:R-:W-:-:S07]  /*0590*/  IMAD.MOV.U32 R55, RZ, RZ, R43 ;  /* 0x000000ffff377224 */ /* 0x000fce00078e002b */
[----:B------:R-:W-:Y:S05]  /*05a0*/  CALL.REL.NOINC `($__internal_21_$__cuda_sm20_dsqrt_rn_f64_mediumpath_v1) ;  /* 0x00000024001c7944 */ /* 0x000fea0003c00000 */
[----:B------:R-:W-:Y:S02]  /*05b0*/  IMAD.MOV.U32 R40, RZ, RZ, R48 ;  /* 0x000000ffff287224 */ /* 0x000fe400078e0030 */
[----:B------:R-:W-:-:S07]  /*05c0*/  IMAD.MOV.U32 R41, RZ, RZ, R49 ;  /* 0x000000ffff297224 */ /* 0x000fce00078e0031 */
.L_x_285:
[----:B------:R-:W-:Y:S05]  /*05d0*/  BSYNC.RECONVERGENT B0 ;  /* 0x0000000000007941 */ /* 0x000fea0003800200 */
.L_x_284:
        /* <DEDUP_REMOVED lines=10> */
[----:B------:R-:W-:-:S04]  /*0680*/  IADD3 R8, PT, PT, R49, -0x3500000, RZ ;  /* 0xfcb0000031087810 */ /* 0x000fc80007ffe0ff */
[----:B------:R-:W-:Y:S02]  /*0690*/  ISETP.GE.U32.AND P0, PT, R8, 0x7ca00000, PT ;  /* 0x7ca000000800780c */ /* 0x000fe40003f06070 */
        /* <DEDUP_REMOVED lines=13> */
[----:B------:R-:W-:Y:S01]  /*0770*/  MOV R52, R8 ;  /* 0x0000000800347202 */ /* 0x000fe20000000f00 */
[----:B------:R-:W-:Y:S01]  /*0780*/  IMAD.MOV.U32 R48, RZ, RZ, R55 ;  /* 0x000000ffff307224 */ /* 0x000fe200078e0037 */
[----:B------:R-:W-:Y:S01]  /*0790*/  MOV R8, 0x7e0 ;  /* 0x000007e000087802 */ /* 0x000fe20000000f00 */
[----:B------:R-:W-:Y:S02]  /*07a0*/  IMAD.MOV.U32 R7, RZ, RZ, R54 ;  /* 0x000000ffff077224 */ /* 0x000fe400078e0036 */
[----:B------:R-:W-:Y:S02]  /*07b0*/  IMAD.MOV.U32 R51, RZ, RZ, R53 ;  /* 0x000000ffff337224 */ /* 0x000fe400078e0035 */
[----:B------:R-:W-:-:S07]  /*07c0*/  IMAD.MOV.U32 R55, RZ, RZ, R45 ;  /* 0x000000ffff377224 */ /* 0x000fce00078e002d */
[----:B------:R-:W-:Y:S05]  /*07d0*/  CALL.REL.NOINC `($__internal_21_$__cuda_sm20_dsqrt_rn_f64_mediumpath_v1) ;  /* 0x0000002000907944 */ /* 0x000fea0003c00000 */
[----:B------:R-:W-:Y:S02]  /*07e0*/  IMAD.MOV.U32 R42, RZ, RZ, R48 ;  /* 0x000000ffff2a7224 */ /* 0x000fe400078e0030 */
[----:B------:R-:W-:-:S07]  /*07f0*/  IMAD.MOV.U32 R43, RZ, RZ, R49 ;  /* 0x000000ffff2b7224 */ /* 0x000fce00078e0031 */
.L_x_287:
[----:B------:R-:W-:Y:S05]  /*0800*/  BSYNC.RECONVERGENT B0 ;  /* 0x0000000000007941 */ /* 0x000fea0003800200 */
.L_x_286:
[----:B------:R-:W-:Y:S01]  /*0810*/  DSETP.MIN.AND P0, P1, R42, R40, PT ;  /* 0x000000282a00722a */ /* 0x000fe20003900000 */
[----:B------:R-:W-:Y:S01]  /*0820*/  IMAD.MOV.U32 R0, RZ, RZ, R43 ;  /* 0x000000ffff007224 */ /* 0x000fe200078e002b */
[----:B------:R-:W-:Y:S01]  /*0830*/  MOV R9, R41 ;  /* 0x0000002900097202 */ /* 0x000fe20000000f00 */
[----:B------:R-:W-:Y:S01]  /*0840*/  IMAD.MOV.U32 R7, RZ, RZ, R40 ;  /* 0x000000ffff077224 */ /* 0x000fe200078e0028 */
[----:B------:R-:W-:Y:S01]  /*0850*/  UMOV UR4, 0x812dea11 ;  /* 0x812dea1100047882 */ /* 0x000fe20000000000 */
[----:B------:R-:W-:Y:S01]  /*0860*/  UMOV UR5, 0x3d719799 ;  /* 0x3d71979900057882 */ /* 0x000fe20000000000 */
[----:B------:R-:W-:Y:S01]  /*0870*/  FSEL R45, R0, R9, P0 ;  /* 0x00000009002d7208 */ /* 0x000fe20000000000 */
[----:B------:R-:W-:-:S05]  /*0880*/  IMAD.MOV.U32 R0, RZ, RZ, R42 ;  /* 0x000000ffff007224 */ /* 0x000fca00078e002a */
[----:B------:R-:W-:Y:S02]  /*0890*/  SEL R8, R0, R7, P0 ;  /* 0x0000000700087207 */ /* 0x000fe40000000000 */
[----:B------:R-:W-:-:S05]  /*08a0*/  @P1 LOP3.LUT R45, R9, 0x80000, RZ, 0xfc, !PT ;  /* 0x00080000092d1812 */ /* 0x000fca00078efcff */
[----:B------:R-:W-:-:S06]  /*08b0*/  IMAD.MOV.U32 R9, RZ, RZ, R45 ;  /* 0x000000ffff097224 */ /* 0x000fcc00078e002d */
[----:B------:R-:W-:-:S14]  /*08c0*/  DSETP.GEU.AND P0, PT, R8, UR4, PT ;  /* 0x0000000408007e2a */ /* 0x000fdc000bf0e000 */
[----:B------:R-:W-:Y:S05]  /*08d0*/  @!P0 EXIT ;  /* 0x000000000000894d */ /* 0x000fea0003800000 */
[----:B------:R0:W5:Y:S04]  /*08e0*/  LDG.E.64 R44, desc[UR8][R46.64+0x8] ;  /* 0x000008082e2c7981 */ /* 0x000168000c1e1b00 */
[----:B------:R-:W5:Y:S01]  /*08f0*/  LDG.E.64 R46, desc[UR8][R46.64] ;  /* 0x000000082e2e7981 */ /* 0x000f62000c1e1b00 */
[----:B------:R-:W-:Y:S01]  /*0900*/  DMUL R50, R42, R40 ;  /* 0x000000282a327228 */ /* 0x000fe20000000000 */
[----:B------:R-:W-:Y:S01]  /*0910*/  IMAD.MOV.U32 R8, RZ, RZ, 0x1 ;  /* 0x00000001ff087424 */ /* 0x000fe200078e00ff */
[----:B------:R-:W-:Y:S04]  /*0920*/  BSSY.RECONVERGENT B0, `(.L_x_288) ;  /* 0x0000017000007945 */ /* 0x000fe80003800200 */
[----:B------:R-:W1:Y:S02]  /*0930*/  MUFU.RCP64H R9, R51 ;  /* 0x0000003300097308 */ /* 0x000e640000001800 */
[----:B-1----:R-:W-:-:S08]  /*0940*/  DFMA R48, -R50, R8, 1 ;  /* 0x3ff000003230742b */ /* 0x002fd00000000108 */
[----:B------:R-:W-:-:S08]  /*0950*/  DFMA R48, R48, R48, R48 ;  /* 0x000000303030722b */ /* 0x000fd00000000030 */
[----:B------:R-:W-:Y:S02]  /*0960*/  DFMA R48, R8, R48, R8 ;  /* 0x000000300830722b */ /* 0x000fe40000000008 */
[----:B------:R-:W-:-:S06]  /*0970*/  DMUL R8, R22, R38 ;  /* 0x0000002616087228 */ /* 0x000fcc0000000000 */
[----:B------:R-:W-:Y:S02]  /*0980*/  DFMA R52, -R50, R48, 1 ;  /* 0x3ff000003234742b */ /* 0x000fe40000000130 */
[----:B------:R-:W-:-:S06]  /*0990*/  DFMA R8, R24, R36, R8 ;  /* 0x000000241808722b */ /* 0x000fcc0000000008 */
[----:B------:R-:W-:Y:S02]  /*09a0*/  DFMA R52, R48, R52, R48 ;  /* 0x000000343034722b */ /* 0x000fe40000000030 */
[----:B------:R-:W-:-:S08]  /*09b0*/  DFMA R48, R26, R34, R8 ;  /* 0x000000221a30722b */ /* 0x000fd00000000008 */
[----:B------:R-:W-:Y:S02]  /*09c0*/  DMUL R8, R48, R52 ;  /* 0x0000003430087228 */ /* 0x000fe40000000000 */
[----:B------:R-:W-:-:S06]  /*09d0*/  FSETP.GEU.AND P1, PT, |R49|, 6.5827683646048100446e-37, PT ;  /* 0x036000003100780b */ /* 0x000fcc0003f2e200 */
[----:B------:R-:W-:-:S08]  /*09e0*/  DFMA R54, -R50, R8, R48 ;  /* 0x000000083236722b */ /* 0x000fd00000000130 */
[----:B------:R-:W-:-:S10]  /*09f0*/  DFMA R8, R52, R54, R8 ;  /* 0x000000363408722b */ /* 0x000fd40000000008 */
[----:B------:R-:W-:-:S05]  /*0a00*/  FFMA R0, RZ, R51, R9 ;  /* 0x00000033ff007223 */ /* 0x000fca0000000009 */
[----:B------:R-:W-:-:S13]  /*0a10*/  FSETP.GT.AND P0, PT, |R0|, 1.469367938527859385e-39, PT ;  /* 0x001000000000780b */ /* 0x000fda0003f04200 */
[----:B0-----:R-:W-:Y:S05]  /*0a20*/  @P0 BRA P1, `(.L_x_289) ;  /* 0x0000000000180947 */ /* 0x001fea0000800000 */
[----:B------:R-:W-:Y:S01]  /*0a30*/  MOV R8, R48 ;  /* 0x0000003000087202 */ /* 0x000fe20000000f00 */
[----:B------:R-:W-:Y:S01]  /*0a40*/  IMAD.MOV.U32 R7, RZ, RZ, R49 ;  /* 0x000000ffff077224 */ /* 0x000fe200078e0031 */
[----:B------:R-:W-:Y:S01]  /*0a50*/  MOV R0, 0xa80 ;  /* 0x00000a8000007802 */ /* 0x000fe20000000f00 */
[----:B------:R-:W-:-:S07]  /*0a60*/  IMAD.MOV.U32 R9, RZ, RZ, R51 ;  /* 0x000000ffff097224 */ /* 0x000fce00078e0033 */
[----:B-----5:R-:W-:Y:S05]  /*0a70*/  CALL.REL.NOINC `($__internal_20_$__cuda_sm20_div_rn_f64_full) ;  /* 0x0000001800547944 */ /* 0x020fea0003c00000 */
[----:B------:R-:W-:-:S07]  /*0a80*/  IMAD.MOV.U32 R9, RZ, RZ, R7 ;  /* 0x000000ffff097224 */ /* 0x000fce00078e0007 */
.L_x_289:
[----:B------:R-:W-:Y:S05]  /*0a90*/  BSYNC.RECONVERGENT B0 ;  /* 0x0000000000007941 */ /* 0x000fea0003800200 */
.L_x_288:
[----:B------:R-:W-:Y:S01]  /*0aa0*/  DSETP.MAX.AND P0, P1, R8, -1, PT ;  /* 0xbff000000800742a */ /* 0x000fe2000390f000 */
[----:B------:R-:W-:Y:S01]  /*0ab0*/  IMAD.MOV.U32 R0, RZ, RZ, R9 ;  /* 0x000000ffff007224 */ /* 0x000fe200078e0009 */
[----:B------:R-:W-:Y:S01]  /*0ac0*/  MOV R48, 0x80000 ;  /* 0x0008000000307802 */ /* 0x000fe20000000f00 */
[----:B------:R-:W-:Y:S03]  /*0ad0*/  BSSY.RECONVERGENT B0, `(.L_x_290) ;  /* 0x000008b000007945 */ /* 0x000fe60003800200 */
[----:B------:R-:W-:Y:S02]  /*0ae0*/  FSEL R7, R0, -1.875, P0 ;  /* 0xbff0000000077808 */ /* 0x000fe40000000000 */
[----:B------:R-:W-:-:S06]  /*0af0*/  SEL R8, R8, RZ, P0 ;  /* 0x000000ff08087207 */ /* 0x000fcc0000000000 */
[----:B------:R-:W-:-:S05]  /*0b00*/  @P1 LOP3.LUT R7, R48, 0xbff00000, RZ, 0xfc, !PT ;  /* 0xbff0000030071812 */ /* 0x000fca00078efcff */
[----:B------:R-:W-:-:S04]  /*0b10*/  IMAD.MOV.U32 R9, RZ, RZ, R7 ;  /* 0x000000ffff097224 */ /* 0x000fc800078e0007 */
[----:B------:R-:W-:Y:S02]  /*0b20*/  IMAD.MOV.U32 R0, RZ, RZ, R9 ;  /* 0x000000ffff007224 */ /* 0x000fe400078e0009 */
        /* <DEDUP_REMOVED lines=10> */
[----:B------:R-:W-:Y:S01]  /*0bd0*/  MOV R51, 0x3fb3823b ;  /* 0x3fb3823b00337802 */ /* 0x000fe20000000f00 */
[----:B------:R-:W-:Y:S01]  /*0be0*/  UMOV UR4, 0xdc1895e9 ;  /* 0xdc1895e900047882 */ /* 0x000fe20000000000 */
[----:B------:R-:W-:Y:S01]  /*0bf0*/  UMOV UR5, 0x3fb0066b ;  /* 0x3fb0066b00057882 */ /* 0x000fe20000000000 */
[----:B------:R-:W-:-:S03]  /*0c00*/  ISETP.GT.AND P0, PT, R9, -0x1, PT ;  /* 0xffffffff0900780c */ /* 0x000fc60003f04270 */
[----:B------:R-:W-:Y:S01]  /*0c10*/  DFMA R50, R48, UR4, -R50 ;  /* 0x0000000430327c2b */ /* 0x000fe20008000832 */
[----:B------:R-:W-:Y:S01]  /*0c20*/  UMOV UR4, 0xcc2f79ae ;  /* 0xcc2f79ae00047882 */ /* 0x000fe20000000000 */
[----:B------:R-:W-:-:S06]  /*0c30*/  UMOV UR5, 0x3fb11e52 ;  /* 0x3fb11e5200057882 */ /* 0x000fcc0000000000 */
[----:B------:R-:W-:Y:S01]  /*0c40*/  DFMA R50, R48, R50, UR4 ;  /* 0x0000000430327e2b */ /* 0x000fe20008000032 */
[----:B------:R-:W-:Y:S01]  /*0c50*/  UMOV UR4, 0x3526861b ;  /* 0x3526861b00047882 */ /* 0x000fe20000000000 */
[----:B------:R-:W-:Y:S01]  /*0c60*/  UMOV UR5, 0x3f924eaf ;  /* 0x3f924eaf00057882 */ /* 0x000fe20000000000 */
[----:B------:R-:W-:Y:S02]  /*0c70*/  @!P0 IMAD.MOV.U32 R60, RZ, RZ, 0x33145c07 ;  /* 0x33145c07ff3c8424 */ /* 0x000fe400078e00ff */
[----:B------:R-:W-:-:S03]  /*0c80*/  @!P0 IMAD.MOV.U32 R61, RZ, RZ, 0x3c91a626 ;  /* 0x3c91a626ff3d8424 */ /* 0x000fc600078e00ff */
        /* <DEDUP_REMOVED lines=30> */
[----:B------:R-:W-:-:S08]  /*0e70*/  DMUL R50, R48, R50 ;  /* 0x0000003230327228 */ /* 0x000fd00000000000 */
[----:B------:R-:W-:Y:S01]  /*0e80*/  DFMA R50, |R8|, R50, |R8| ;  /* 0x000000320832722b */ /* 0x000fe20000000608 */
[----:B------:R-:W-:Y:S02]  /*0e90*/  @P0 IMAD.MOV.U32 R8, RZ, RZ, 0x33145c07 ;  /* 0x33145c07ff080424 */ /* 0x000fe400078e00ff */
[----:B------:R-:W-:-:S05]  /*0ea0*/  @P0 IMAD.MOV.U32 R9, RZ, RZ, 0x3c91a626 ;  /* 0x3c91a626ff090424 */ /* 0x000fca00078e00ff */
[C---:B------:R-:W-:Y:S02]  /*0eb0*/  @!P0 DADD R60, R50.reuse, R60 ;  /* 0x00000000323c8229 */ /* 0x040fe4000000003c */
[----:B------:R-:W-:-:S06]  /*0ec0*/  @P0 DADD R8, R50, -R8 ;  /* 0x0000000032080229 */ /* 0x000fcc0000000808 */
[----:B------:R-:W-:Y:S02]  /*0ed0*/  @!P0 DADD R60, R60, UR4 ;  /* 0x000000043c3c8e29 */ /* 0x000fe40008000000 */
[----:B------:R-:W-:Y:S01]  /*0ee0*/  @P0 DADD R60, -R8, UR4 ;  /* 0x00000004083c0e29 */ /* 0x000fe20008000100 */
[----:B------:R-:W-:Y:S10]  /*0ef0*/  BRA `(.L_x_292) ;  /* 0x0000000400207947 */ /* 0x000ff40003800000 */
.L_x_291:
[----:B------:R-:W-:Y:S01]  /*0f00*/  DADD R58, -|R8|, 1 ;  /* 0x3ff00000083a7429 */ /* 0x000fe20000000300 */
[----:B------:R-:W-:Y:S01]  /*0f10*/  IMAD.MOV.U32 R50, RZ, RZ, RZ ;  /* 0x000000ffff327224 */ /* 0x000fe200078e00ff */
[----:B------:R-:W-:Y:S01]  /*0f20*/  UMOV UR4, 0x71155f70 ;  /* 0x71155f7000047882 */ /* 0x000fe20000000000 */
[----:B------:R-:W-:Y:S01]  /*0f30*/  IMAD.MOV.U32 R52, RZ, RZ, RZ ;  /* 0x000000ffff347224 */ /* 0x000fe200078e00ff */
[----:B------:R-:W-:-:S06]  /*0f40*/  UMOV UR5, 0x3ec715b3 ;  /* 0x3ec715b300057882 */ /* 0x000fcc0000000000 */
[C---:B------:R-:W-:Y:S01]  /*0f50*/  IADD3 R49, PT, PT, R59.reuse, -0x100000, RZ ;  /* 0xfff000003b317810 */ /* 0x040fe20007ffe0ff */
[----:B------:R-:W-:Y:S01]  /*0f60*/  IMAD.MOV.U32 R48, RZ, RZ, R58 ;  /* 0x000000ffff307224 */ /* 0x000fe200078e003a */
[----:B------:R-:W-:Y:S02]  /*0f70*/  ISETP.GE.AND P0, PT, R59, 0x1, PT ;  /* 0x000000013b00780c */ /* 0x000fe40003f06270 */
[----:B------:R-:W0:Y:S03]  /*0f80*/  MUFU.RSQ64H R51, R49 ;  /* 0x0000003100337308 */ /* 0x000e260000001c00 */
[----:B0-----:R-:W-:Y:S01]  /*0f90*/  DMUL R56, R48, R50 ;  /* 0x0000003230387228 */ /* 0x001fe20000000000 */
[----:B------:R-:W-:-:S07]  /*0fa0*/  VIADD R53, R51, 0xfff00000 ;  /* 0xfff0000033357836 */ /* 0x000fce0000000000 */
[----:B------:R-:W-:-:S08]  /*0fb0*/  DFMA R54, R56, -R56, R48 ;  /* 0x800000383836722b */ /* 0x000fd00000000030 */
[----:B------:R-:W-:Y:S01]  /*0fc0*/  DFMA R54, R52, R54, R56 ;  /* 0x000000363436722b */ /* 0x000fe20000000038 */
[----:B------:R-:W-:Y:S01]  /*0fd0*/  MOV R56, 0x66faac4b ;  /* 0x66faac4b00387802 */ /* 0x000fe20000000f00 */
[----:B------:R-:W-:-:S06]  /*0fe0*/  IMAD.MOV.U32 R57, RZ, RZ, 0x3ebac2fe ;  /* 0x3ebac2feff397424 */ /* 0x000fcc00078e00ff */
[-C--:B------:R-:W-:Y:S02]  /*0ff0*/  DFMA R50, R50, -R54.reuse, 1 ;  /* 0x3ff000003232742b */ /* 0x080fe40000000836 */
[----:B------:R-:W-:Y:S01]  /*1000*/  DFMA R56, R58, UR4, -R56 ;  /* 0x000000043a387c2b */ /* 0x000fe20008000838 */
[----:B------:R-:W-:Y:S01]  /*1010*/  UMOV UR4, 0x8efcd9b8 ;  /* 0x8efcd9b800047882 */ /* 0x000fe20000000000 */
[----:B------:R-:W-:Y:S01]  /*1020*/  UMOV UR5, 0x3ed9a9b8 ;  /* 0x3ed9a9b800057882 */ /* 0x000fe20000000000 */
[----:B------:R-:W-:-:S03]  /*1030*/  DFMA R48, R54, -R54, R48 ;  /* 0x800000363630722b */ /* 0x000fc60000000030 */
[----:B------:R-:W-:Y:S02]  /*1040*/  DFMA R50, R52, R50, R52 ;  /* 0x000000323432722b */ /* 0x000fe40000000034 */
[----:B------:R-:W-:Y:S01]  /*1050*/  DFMA R56, R58, R56, UR4 ;  /* 0x000000043a387e2b */ /* 0x000fe20008000038 */
[----:B------:R-:W-:Y:S01]  /*1060*/  UMOV UR4, 0xa8a0c4c3 ;  /* 0xa8a0c4c300047882 */ /* 0x000fe20000000000 */
[----:B------:R-:W-:-:S04]  /*1070*/  UMOV UR5, 0x3edd0f40 ;  /* 0x3edd0f4000057882 */ /* 0x000fc80000000000 */
[----:B------:R-:W-:Y:S02]  /*1080*/  DFMA R48, R50, R48, R54 ;  /* 0x000000303230722b */ /* 0x000fe40000000036 */
[----:B------:R-:W-:Y:S01]  /*1090*/  DFMA R56, R58, R56, UR4 ;  /* 0x000000043a387e2b */ /* 0x000fe20008000038 */
[----:B------:R-:W-:Y:S01]  /*10a0*/  UMOV UR4, 0xfa9e0e1f ;  /* 0xfa9e0e1f00047882 */ /* 0x000fe20000000000 */
[----:B------:R-:W-:Y:S01]  /*10b0*/  UMOV UR5, 0x3ef46d4c ;  /* 0x3ef46d4c00057882 */ /* 0x000fe20000000000 */
[----:B------:R-:W-:-:S05]  /*10c0*/  DMUL R50, RZ, |R8| ;  /* 0x40000008ff327228 */ /* 0x000fca0000000000 */
[----:B------:R-:W-:Y:S01]  /*10d0*/  DFMA R56, R58, R56, UR4 ;  /* 0x000000043a387e2b */ /* 0x000fe20008000038 */
[----:B------:R-:W-:Y:S01]  /*10e0*/  UMOV UR4, 0x8d1e2422 ;  /* 0x8d1e242200047882 */ /* 0x000fe20000000000 */
[----:B------:R-:W-:Y:S01]  /*10f0*/  UMOV UR5, 0x3f079c16 ;  /* 0x3f079c1600057882 */ /* 0x000fe20000000000 */
[----:B------:R-:W-:-:S05]  /*1100*/  VIADD R49, R49, 0x100000 ;  /* 0x0010000031317836 */ /* 0x000fca0000000000 */
        /* <DEDUP_REMOVED lines=39> */
.L_x_292:
[----:B------:R-:W-:Y:S05]  /*1380*/  BSYNC.RECONVERGENT B0 ;  /* 0x0000000000007941 */ /* 0x000fea0003800200 */
.L_x_290:
[----:B------:R-:W-:Y:S01]  /*1390*/  DMUL R8, R18, R18 ;  /* 0x0000001212087228 */ /* 0x000fe20000000000 */
[----:B------:R-:W-:Y:S01]  /*13a0*/  UMOV UR4, 0x812dea11 ;  /* 0x812dea1100047882 */ /* 0x000fe20000000000 */
[----:B------:R-:W-:Y:S01]  /*13b0*/  UMOV UR5, 0x3d719799 ;  /* 0x3d71979900057882 */ /* 0x000fe20000000000 */
[----:B------:R-:W-:Y:S01]  /*13c0*/  IMAD.MOV.U32 R50, RZ, RZ, 0x0 ;  /* 0x00000000ff327424 */ /* 0x000fe200078e00ff */
[----:B------:R-:W-:Y:S01]  /*13d0*/  MOV R51, 0x3fd80000 ;  /* 0x3fd8000000337802 */ /* 0x000fe20000000f00 */
        /* <DEDUP_REMOVED lines=27> */
[----:B-----5:R-:W-:Y:S05]  /*1590*/  CALL.REL.NOINC `($__internal_21_$__cuda_sm20_dsqrt_rn_f64_mediumpath_v1) ;  /* 0x0000001400207944 */ /* 0x020fea0003c00000 */
.L_x_294:
[----:B------:R-:W-:Y:S05]  /*15a0*/  BSYNC.RECONVERGENT B0 ;  /* 0x0000000000007941 */ /* 0x000fea0003800200 */
.L_x_293:
[----:B------:R-:W-:Y:S01]  /*15b0*/  DMUL R40, R40, R40 ;  /* 0x0000002828287228 */ /* 0x000fe20000000000 */
[----:B------:R-:W-:Y:S01]  /*15c0*/  UMOV UR4, 0xe2308c3a ;  /* 0xe2308c3a00047882 */ /* 0x000fe20000000000 */
[----:B------:R-:W-:Y:S01]  /*15d0*/  UMOV UR5, 0x3e45798e ;  /* 0x3e45798e00057882 */ /* 0x000fe20000000000 */
[----:B------:R-:W-:Y:S01]  /*15e0*/  DMUL R50, R30, R22 ;  /* 0x000000161e327228 */ /* 0x000fe20000000000 */
[----:B------:R-:W-:Y:S01]  /*15f0*/  UMOV UR6, UR5 ;  /* 0x0000000500067c82 */ /* 0x000fe20008000000 */
[----:B------:R-:W-:Y:S01]  /*1600*/  UMOV UR7, 0x401921fb ;  /* 0x401921fb00077882 */ /* 0x000fe20000000000 */
[----:B------:R-:W-:Y:S01]  /*1610*/  DMUL R42, R42, R42 ;  /* 0x0000002a2a2a7228 */ /* 0x000fe20000000000 */
[----:B------:R-:W-:Y:S01]  /*1620*/  BSSY.RECONVERGENT B0, `(.L_x_295) ;  /* 0x000003a000007945 */ /* 0x000fe20003800200 */
[----:B------:R-:W-:Y:S02]  /*1630*/  DSETP.MAX.AND P0, P1, R40, UR4, PT ;  /* 0x0000000428007e2a */ /* 0x000fe4000b90f000 */
[----:B------:R-:W-:Y:S01]  /*1640*/  IMAD.MOV.U32 R0, RZ, RZ, R41 ;  /* 0x000000ffff007224 */ /* 0x000fe200078e0029 */
[----:B------:R-:W-:-:S04]  /*1650*/  DFMA R50, R28, R24, R50 ;  /* 0x000000181c32722b */ /* 0x000fc80000000032 */
[----:B------:R-:W-:Y:S01]  /*1660*/  FSEL R9, R0, UR6, P0 ;  /* 0x0000000600097c08 */ /* 0x000fe20008000000 */
[----:B------:R-:W-:Y:S01]  /*1670*/  IMAD.U32 R0, RZ, RZ, UR6 ;  /* 0x00000006ff007e24 */ /* 0x000fe2000f8e00ff */
[----:B------:R-:W-:Y:S02]  /*1680*/  UMOV UR6, UR4 ;  /* 0x0000000400067c82 */ /* 0x000fe40008000000 */
[----:B------:R-:W-:Y:S01]  /*1690*/  SEL R8, R40, UR6, P0 ;  /* 0x0000000628087c07 */ /* 0x000fe20008000000 */
[----:B------:R-:W-:Y:S01]  /*16a0*/  IMAD.MOV.U32 R40, RZ, RZ, 0x1 ;  /* 0x00000001ff287424 */ /* 0x000fe200078e00ff */
[----:B------:R-:W-:Y:S01]  /*16b0*/  DFMA R50, R32, R26, R50 ;  /* 0x0000001a2032722b */ /* 0x000fe20000000032 */
[----:B------:R-:W-:Y:S01]  /*16c0*/  @P1 LOP3.LUT R9, R0, 0x80000, RZ, 0xfc, !PT ;  /* 0x0008000000091812 */ /* 0x000fe200078efcff */
[----:B------:R-:W-:Y:S01]  /*16d0*/  UMOV UR6, 0x54411744 ;  /* 0x5441174400067882 */ /* 0x000fe20000000000 */
[----:B------:R-:W-:Y:S02]  /*16e0*/  IMAD.MOV.U32 R0, RZ, RZ, R43 ;  /* 0x000000ffff007224 */ /* 0x000fe400078e002b */
[----:B------:R-:W0:Y:S03]  /*16f0*/  MUFU.RCP64H R41, R9 ;  /* 0x0000000900297308 */ /* 0x000e260000001800 */
[----:B------:R-:W-:-:S02]  /*1700*/  DSETP.GEU.AND P0, PT, R50, RZ, PT ;  /* 0x000000ff3200722a */ /* 0x000fc40003f0e000 */
[----:B0-----:R-:W-:-:S08]  /*1710*/  DFMA R52, -R8, R40, 1 ;  /* 0x3ff000000834742b */ /* 0x001fd00000000128 */
[----:B------:R-:W-:Y:S02]  /*1720*/  DFMA R54, R52, R52, R52 ;  /* 0x000000343436722b */ /* 0x000fe40000000034 */
[----:B------:R-:W-:-:S06]  /*1730*/  DADD R52, -RZ, -R60 ;  /* 0x00000000ff347229 */ /* 0x000fcc000000093c */
[----:B------:R-:W-:-:S04]  /*1740*/  DFMA R40, R40, R54, R40 ;  /* 0x000000362828722b */ /* 0x000fc80000000028 */
[----:B------:R-:W-:Y:S02]  /*1750*/  FSEL R50, R52, R60, !P0 ;  /* 0x0000003c34327208 */ /* 0x000fe40004000000 */
[----:B------:R-:W-:Y:S02]  /*1760*/  FSEL R51, R53, R61, !P0 ;  /* 0x0000003d35337208 */ /* 0x000fe40004000000 */
[----:B------:R-:W-:-:S04]  /*1770*/  DFMA R52, -R8, R40, 1 ;  /* 0x3ff000000834742b */ /* 0x000fc80000000128 */
[----:B-----5:R-:W-:-:S04]  /*1780*/  DADD R50, -R44, R50 ;  /* 0x000000002c327229 */ /* 0x020fc80000000132 */
[----:B------:R-:W-:-:S04]  /*1790*/  DFMA R44, R40, R52, R40 ;  /* 0x00000034282c722b */ /* 0x000fc80000000028 */
[C---:B------:R-:W-:Y:S01]  /*17a0*/  DADD R52, R50.reuse, -UR6 ;  /* 0x8000000632347e29 */ /* 0x040fe20008000000 */
[----:B------:R-:W-:Y:S02]  /*17b0*/  UMOV UR7, 0x400921fb ;  /* 0x400921fb00077882 */ /* 0x000fe40000000000 */
[----:B------:R-:W-:Y:S01]  /*17c0*/  DSETP.GT.AND P0, PT, R50, UR6, PT ;  /* 0x0000000632007e2a */ /* 0x000fe2000bf04000 */
[----:B------:R-:W-:Y:S01]  /*17d0*/  UMOV UR7, 0x401921fb ;  /* 0x401921fb00077882 */ /* 0x000fe20000000000 */
[----:B------:R-:W-:-:S05]  /*17e0*/  DMUL R40, R44, R48 ;  /* 0x000000302c287228 */ /* 0x000fca0000000000 */
[----:B------:R-:W-:Y:S02]  /*17f0*/  FSEL R50, R52, R50, P0 ;  /* 0x0000003234327208 */ /* 0x000fe40000000000 */
[----:B------:R-:W-:Y:S01]  /*1800*/  FSEL R51, R53, R51, P0 ;  /* 0x0000003335337208 */ /* 0x000fe20000000000 */
[----:B------:R-:W-:Y:S02]  /*1810*/  DFMA R54, -R8, R40, R48 ;  /* 0x000000280836722b */ /* 0x000fe40000000130 */
[----:B------:R-:W-:-:S03]  /*1820*/  DSETP.MAX.AND P0, P2, R42, UR4, PT ;  /* 0x000000042a007e2a */ /* 0x000fc6000ba0f000 */
[----:B------:R-:W-:Y:S01]  /*1830*/  DADD R52, R50, UR6 ;  /* 0x0000000632347e29 */ /* 0x000fe20008000000 */
[----:B------:R-:W-:Y:S02]  /*1840*/  UMOV UR7, 0x400921fb ;  /* 0x400921fb00077882 */ /* 0x000fe40000000000 */
[----:B------:R-:W-:Y:S01]  /*1850*/  DFMA R44, R44, R54, R40 ;  /* 0x000000362c2c722b */ /* 0x000fe20000000028 */
[----:B------:R-:W-:Y:S01]  /*1860*/  SEL R42, R42, UR4, P0 ;  /* 0x000000042a2a7c07 */ /* 0x000fe20008000000 */
[----:B------:R-:W-:Y:S01]  /*1870*/  DSETP.GEU.AND P1, PT, R50, -UR6, PT ;  /* 0x8000000632007e2a */ /* 0x000fe2000bf2e000 */
[----:B------:R-:W-:Y:S02]  /*1880*/  UMOV UR6, UR5 ;  /* 0x0000000500067c82 */ /* 0x000fe40008000000 */
[----:B------:R-:W-:-:S03]  /*1890*/  FSEL R7, R0, UR6, P0 ;  /* 0x0000000600077c08 */ /* 0x000fc60008000000 */
[----:B------:R-:W-:Y:S02]  /*18a0*/  FSEL R40, R52, R50, !P1 ;  /* 0x0000003234287208 */ /* 0x000fe40004800000 */
[----:B------:R-:W-:Y:S01]  /*18b0*/  MOV R50, UR6 ;  /* 0x0000000600327c02 */ /* 0x000fe20008000f00 */
[----:B------:R-:W-:Y:S01]  /*18c0*/  FFMA R0, RZ, R9, R45 ;  /* 0x00000009ff007223 */ /* 0x000fe2000000002d */
[----:B------:R-:W-:Y:S02]  /*18d0*/  FSEL R41, R53, R51, !P1 ;  /* 0x0000003335297208 */ /* 0x000fe40004800000 */
[----:B------:R-:W-:Y:S02]  /*18e0*/  @P2 LOP3.LUT R7, R50, 0x80000, RZ, 0xfc, !PT ;  /* 0x0008000032072812 */ /* 0x000fe400078efcff */
[----:B------:R-:W-:Y:S02]  /*18f0*/  FSETP.GT.AND P1, PT, |R0|, 1.469367938527859385e-39, PT ;  /* 0x001000000000780b */ /* 0x000fe40003f24200 */
[----:B------:R-:W-:Y:S01]  /*1900*/  FSETP.GEU.AND P2, PT, |R49|, 6.5827683646048100446e-37, PT ;  /* 0x036000003100780b */ /* 0x000fe20003f4e200 */
[----:B------:R-:W-:Y:S01]  /*1910*/  DMUL R46, R46, -R40 ;  /* 0x800000282e2e7228 */ /* 0x000fe20000000000 */
[----:B------:R-:W-:Y:S01]  /*1920*/  IMAD.MOV.U32 R43, RZ, RZ, R7 ;  /* 0x000000ffff2b7224 */ /* 0x000fe200078e0007 */
[----:B------:R-:W-:-:S10]  /*1930*/  DMUL R40, R48, R48 ;  /* 0x0000003030287228 */ /* 0x000fd40000000000 */
[----:B------:R-:W-:Y:S05]  /*1940*/  @P1 BRA P2, `(.L_x_296) ;  /* 0x00000000001c1947 */ /* 0x000fea0001000000 */
[----:B------:R-:W-:Y:S01]  /*1950*/  IMAD.MOV.U32 R50, RZ, RZ, R8 ;  /* 0x000000ffff327224 */ /* 0x000fe200078e0008 */
[----:B------:R-:W-:Y:S01]  /*1960*/  MOV R0, 0x19a0 ;  /* 0x000019a000007802 */ /* 0x000fe20000000f00 */
[----:B------:R-:W-:Y:S02]  /*1970*/  IMAD.MOV.U32 R8, RZ, RZ, R48 ;  /* 0x000000ffff087224 */ /* 0x000fe400078e0030 */
[----:B------:R-:W-:-:S07]  /*1980*/  IMAD.MOV.U32 R7, RZ, RZ, R49 ;  /* 0x000000ffff077224 */ /* 0x000fce00078e0031 */
[----:B------:R-:W-:Y:S05]  /*1990*/  CALL.REL.NOINC `($__internal_20_$__cuda_sm20_div_rn_f64_full) ;  /* 0x00000008008c7944 */ /* 0x000fea0003c00000 */
[----:B------:R-:W-:Y:S01]  /*19a0*/  MOV R44, R8 ;  /* 0x00000008002c7202 */ /* 0x000fe20000000f00 */
[----:B------:R-:W-:-:S07]  /*19b0*/  IMAD.MOV.U32 R45, RZ, RZ, R7 ;  /* 0x000000ffff2d7224 */ /* 0x000fce00078e0007 */
.L_x_296:
[----:B------:R-:W-:Y:S05]  /*19c0*/  BSYNC.RECONVERGENT B0 ;  /* 0x0000000000007941 */ /* 0x000fea0003800200 */
.L_x_295:
[----:B------:R-:W0:Y:S01]  /*19d0*/  MUFU.RCP64H R9, R43 ;  /* 0x0000002b00097308 */ /* 0x000e220000001800 */
[----:B------:R-:W-:Y:S01]  /*19e0*/  IMAD.MOV.U32 R8, RZ, RZ, 0x1 ;  /* 0x00000001ff087424 */ /* 0x000fe200078e00ff */
[----:B------:R-:W-:Y:S01]  /*19f0*/  BSSY.RECONVERGENT B0, `(.L_x_297) ;  /* 0x0000018000007945 */ /* 0x000fe20003800200 */
[-C--:B------:R-:W-:Y:S02]  /*1a00*/  DMUL R24, R24, R44.reuse ;  /* 0x0000002c18187228 */ /* 0x080fe40000000000 */
        /* <DEDUP_REMOVED lines=8> */
[--C-:B------:R-:W-:Y:S02]  /*1a90*/  DFMA R52, -R42, R50, -R48.reuse ;  /* 0x000000322a34722b */ /* 0x100fe40000000930 */
[----:B------:R-:W-:-:S06]  /*1aa0*/  DADD R48, -RZ, -R48 ;  /* 0x00000000ff307229 */ /* 0x000fcc0000000930 */
[----:B------:R-:W-:-:S04]  /*1ab0*/  DFMA R8, R8, R52, R50 ;  /* 0x000000340808722b */ /* 0x000fc80000000032 */
[----:B------:R-:W-:-:S06]  /*1ac0*/  FSETP.GEU.AND P1, PT, |R49|, 6.5827683646048100446e-37, PT ;  /* 0x036000003100780b */ /* 0x000fcc0003f2e200 */
        /* <DEDUP_REMOVED lines=8> */
[----:B------:R-:W-:Y:S05]  /*1b50*/  CALL.REL.NOINC `($__internal_20_$__cuda_sm20_div_rn_f64_full) ;  /* 0x00000008001c7944 */ /* 0x000fea0003c00000 */
[----:B------:R-:W-:-:S07]  /*1b60*/  IMAD.MOV.U32 R9, RZ, RZ, R7 ;  /* 0x000000ffff097224 */ /* 0x000fce00078e0007 */
.L_x_298:
[----:B------:R-:W-:Y:S05]  /*1b70*/  BSYNC.RECONVERGENT B0 ;  /* 0x0000000000007941 */ /* 0x000fea0003800200 */
.L_x_297:
        /* <DEDUP_REMOVED lines=30> */
[----:B------:R-:W-:Y:S02]  /*1d60*/  IMAD.MOV.U32 R10, RZ, RZ, R8 ;  /* 0x000000ffff0a7224 */ /* 0x000fe400078e0008 */
[----:B------:R-:W-:-:S07]  /*1d70*/  IMAD.MOV.U32 R11, RZ, RZ, R7 ;  /* 0x000000ffff0b7224 */ /* 0x000fce00078e0007 */
.L_x_300:
[----:B------:R-:W-:Y:S05]  /*1d80*/  BSYNC.RECONVERGENT B0 ;  /* 0x0000000000007941 */ /* 0x000fea0003800200 */
.L_x_299:
        /* <DEDUP_REMOVED lines=20> */
[----:B------:R-:W-:Y:S05]  /*1ed0*/  CALL.REL.NOINC `($__internal_20_$__cuda_sm20_div_rn_f64_full) ;  /* 0x00000004003c7944 */ /* 0x000fea0003c00000 */
[----:B------:R-:W-:-:S07]  /*1ee0*/  MOV R9, R7 ;  /* 0x0000000700097202 */ /* 0x000fce0000000f00 */
.L_x_302:
[----:B------:R-:W-:Y:S05]  /*1ef0*/  BSYNC.RECONVERGENT B0 ;  /* 0x0000000000007941 */ /* 0x000fea0003800200 */
.L_x_301:
[----:B------:R-:W0:Y:S02]  /*1f00*/  LDCU.64 UR4, c[0x0][0x3a8] ;  /* 0x00007500ff0477ac */ /* 0x000e240008000a00 */
[----:B0-----:R-:W-:-:S04]  /*1f10*/  IADD3 R12, P0, PT, R3, UR4, RZ ;  /* 0x00000004030c7c10 */ /* 0x001fc8000ff1e0ff */
[----:B------:R-:W-:-:S05]  /*1f20*/  LEA.HI.X.SX32 R13, R3, UR5, 0x1, P0 ;  /* 0x00000005030d7c11 */ /* 0x000fca00080f0eff */
[----:B------:R-:W2:Y:S01]  /*1f30*/  LDG.E.U8 R12, desc[UR8][R12.64] ;  /* 0x000000080c0c7981 */ /* 0x000ea2000c1e1100 */
[C---:B------:R-:W-:Y:S01]  /*1f40*/  IADD3 R20, P1, PT, R5.reuse, UR4, RZ ;  /* 0x0000000405147c10 */ /* 0x040fe2000ff3e0ff */
[----:B------:R-:W-:Y:S03]  /*1f50*/  BSSY.RECONVERGENT B0, `(.L_x_303) ;  /* 0x000000d000007945 */ /* 0x000fe60003800200 */
[----:B------:R-:W-:Y:S02]  /*1f60*/  LEA.HI.X.SX32 R21, R5, UR5, 0x1, P1 ;  /* 0x0000000505157c11 */ /* 0x000fe400088f0eff */
[----:B--2---:R-:W-:-:S13]  /*1f70*/  LOP3.LUT P0, RZ, R12, 0x3, RZ, 0xc0, !PT ;  /* 0x000000030cff7812 */ /* 0x004fda000780c0ff */
[----:B------:R-:W-:Y:S05]  /*1f80*/  @P0 BRA `(.L_x_304) ;  /* 0x0000000000240947 */ /* 0x000fea0003800000 */
[----:B------:R-:W0:Y:S01]  /*1f90*/  LDC.64 R12, c[0x0][0x3b0] ;  /* 0x0000ec00ff0c7b82 */ /* 0x000e220000000a00 */
[----:B------:R-:W-:Y:S01]  /*1fa0*/  IMAD R3, R3, 0x3, RZ ;  /* 0x0000000303037824 */ /* 0x000fe200078e02ff */
[C---:B------:R-:W-:Y:S02]  /*1fb0*/  DMUL R14, R46.reuse, R24 ;  /* 0x000000182e0e7228 */ /* 0x040fe40000000000 */
[C---:B------:R-:W-:Y:S02]  /*1fc0*/  DMUL R16, R46.reuse, R22 ;  /* 0x000000162e107228 */ /* 0x040fe40000000000 */
[----:B------:R-:W-:Y:S01]  /*1fd0*/  DMUL R18, R46, R26 ;  /* 0x0000001a2e127228 */ /* 0x000fe20000000000 */
[----:B0-----:R-:W-:-:S05]  /*1fe0*/  IMAD.WIDE R12, R3, 0x8, R12 ;  /* 0x00000008030c7825 */ /* 0x001fca00078e020c */
[----:B------:R0:W-:Y:S04]  /*1ff0*/  REDG.E.ADD.F64.RN.STRONG.GPU desc[UR8][R12.64], R14 ;  /* 0x0000000e0c0079a6 */ /* 0x0001e8000c12ff08 */
[----:B------:R0:W-:Y:S04]  /*2000*/  REDG.E.ADD.F64.RN.STRONG.GPU desc[UR8][R12.64+0x8], R16 ;  /* 0x000008100c0079a6 */ /* 0x0001e8000c12ff08 */
[----:B------:R0:W-:Y:S02]  /*2010*/  REDG.E.ADD.F64.RN.STRONG.GPU desc[UR8][R12.64+0x10], R18 ;  /* 0x000010120c0079a6 */ /* 0x0001e4000c12ff08 */
.L_x_304:
[----:B------:R-:W-:Y:S05]  /*2020*/  BSYNC.RECONVERGENT B0 ;  /* 0x0000000000007941 */ /* 0x000fea0003800200 */
.L_x_303:
[----:B------:R-:W2:Y:S01]  /*2030*/  LDG.E.U8 R20, desc[UR8][R20.64] ;  /* 0x0000000814147981 */ /* 0x000ea2000c1e1100 */
[C---:B0-----:R-:W-:Y:S01]  /*2040*/  IADD3 R18, P1, PT, R2.reuse, UR4, RZ ;  /* 0x0000000402127c10 */ /* 0x041fe2000ff3e0ff */
[----:B------:R-:W-:Y:S03]  /*2050*/  BSSY.RECONVERGENT B0, `(.L_x_305) ;  /* 0x000000c000007945 */ /* 0x000fe60003800200 */
[----:B------:R-:W-:Y:S02]  /*2060*/  LEA.HI.X.SX32 R19, R2, UR5, 0x1, P1 ;  /* 0x0000000502137c11 */ /* 0x000fe400088f0eff */
[----:B--2---:R-:W-:-:S13]  /*2070*/  LOP3.LUT P0, RZ, R20, 0x3, RZ, 0xc0, !PT ;  /* 0x0000000314ff7812 */ /* 0x004fda000780c0ff */
[----:B------:R-:W-:Y:S05]  /*2080*/  @P0 BRA `(.L_x_306) ;  /* 0x0000000000200947 */ /* 0x000fea0003800000 */
[----:B------:R-:W0:Y:S01]  /*2090*/  LDC.64 R16, c[0x0][0x3b0] ;  /* 0x0000ec00ff107b82 */ /* 0x000e220000000a00 */
[C---:B------:R-:W-:Y:S02]  /*20a0*/  DMUL R12, R46.reuse, R36 ;  /* 0x000000242e0c7228 */ /* 0x040fe40000000000 */
[C---:B------:R-:W-:Y:S01]  /*20b0*/  DMUL R14, R46.reuse, R38 ;  /* 0x000000262e0e7228 */ /* 0x040fe20000000000 */
[----:B0-----:R-:W-:Y:S01]  /*20c0*/  IMAD.WIDE R6, R6, 0x8, R16 ;  /* 0x0000000806067825 */ /* 0x001fe200078e0210 */
[----:B------:R-:W-:-:S04]  /*20d0*/  DMUL R16, R46, R34 ;  /* 0x000000222e107228 */ /* 0x000fc80000000000 */
[----:B------:R0:W-:Y:S04]  /*20e0*/  REDG.E.ADD.F64.RN.STRONG.GPU desc[UR8][R6.64], R12 ;  /* 0x0000000c060079a6 */ /* 0x0001e8000c12ff08 */
[----:B------:R0:W-:Y:S04]  /*20f0*/  REDG.E.ADD.F64.RN.STRONG.GPU desc[UR8][R6.64+0x8], R14 ;  /* 0x0000080e060079a6 */ /* 0x0001e8000c12ff08 */
[----:B------:R0:W-:Y:S02]  /*2100*/  REDG.E.ADD.F64.RN.STRONG.GPU desc[UR8][R6.64+0x10], R16 ;  /* 0x00001010060079a6 */ /* 0x0001e4000c12ff08 */
.L_x_306:
[----:B------:R-:W-:Y:S05]  /*2110*/  BSYNC.RECONVERGENT B0 ;  /* 0x0000000000007941 */ /* 0x000fea0003800200 */
.L_x_305:
[----:B------:R-:W2:Y:S01]  /*2120*/  LDG.E.U8 R18, desc[UR8][R18.64] ;  /* 0x0000000812127981 */ /* 0x000ea2000c1e1100 */
[----:B0-----:R-:W-:Y:S01]  /*2130*/  DADD R6, R10, -1 ;  /* 0xbff000000a067429 */ /* 0x001fe20000000000 */
[C---:B------:R-:W-:Y:S01]  /*2140*/  IADD3 R20, P1, PT, R4.reuse, UR4, RZ ;  /* 0x0000000404147c10 */ /* 0x040fe2000ff3e0ff */
[-C--:B------:R-:W-:Y:S01]  /*2150*/  DMUL R12, R36, R8.reuse ;  /* 0x00000008240c7228 */ /* 0x080fe20000000000 */
[----:B------:R-:W-:Y:S01]  /*2160*/  BSSY.RECONVERGENT B0, `(.L_x_307) ;  /* 0x0000012000007945 */ /* 0x000fe20003800200 */
[-C--:B------:R-:W-:Y:S01]  /*2170*/  DMUL R14, R38, R8.reuse ;  /* 0x00000008260e7228 */ /* 0x080fe20000000000 */
[----:B------:R-:W-:Y:S01]  /*2180*/  LEA.HI.X.SX32 R21, R4, UR5, 0x1, P1 ;  /* 0x0000000504157c11 */ /* 0x000fe200088f0eff */
[----:B------:R-:W-:-:S04]  /*2190*/  DMUL R16, R34, R8 ;  /* 0x0000000822107228 */ /* 0x000fc80000000000 */
[-C--:B------:R-:W-:Y:S02]  /*21a0*/  DFMA R12, R24, R6.reuse, -R12 ;  /* 0x00000006180c722b */ /* 0x080fe4000000080c */
[-C--:B------:R-:W-:Y:S02]  /*21b0*/  DFMA R14, R22, R6.reuse, -R14 ;  /* 0x00000006160e722b */ /* 0x080fe4000000080e */
[----:B------:R-:W-:Y:S01]  /*21c0*/  DFMA R6, R26, R6, -R16 ;  /* 0x000000061a06722b */ /* 0x000fe20000000810 */
        /* <DEDUP_REMOVED lines=11> */
.L_x_308:
[----:B------:R-:W-:Y:S05]  /*2280*/  BSYNC.RECONVERGENT B0 ;  /* 0x0000000000007941 */ /* 0x000fea0003800200 */
.L_x_307:
[----:B------:R-:W2:Y:S02]  /*2290*/  LDG.E.U8 R20, desc[UR8][R20.64] ;  /* 0x0000000814147981 */ /* 0x000ea4000c1e1100 */
[----:B--2---:R-:W-:-:S13]  /*22a0*/  LOP3.LUT P0, RZ, R20, 0x3, RZ, 0xc0, !PT ;  /* 0x0000000314ff7812 */ /* 0x004fda000780c0ff */
[----:B------:R-:W-:Y:S05]  /*22b0*/  @P0 EXIT ;  /* 0x000000000000094d */ /* 0x000fea0003800000 */
[----:B0-----:R-:W0:Y:S01]  /*22c0*/  LDC.64 R2, c[0x0][0x3b0] ;  /* 0x0000ec00ff027b82 */ /* 0x001e220000000a00 */
[----:B------:R-:W-:Y:S01]  /*22d0*/  DADD R8, R8, -1 ;  /* 0xbff0000008087429 */ /* 0x000fe20000000000 */
[----:B------:R-:W-:Y:S01]  /*22e0*/  IMAD R5, R4, 0x3, RZ ;  /* 0x0000000304057824 */ /* 0x000fe200078e02ff */
[-C--:B------:R-:W-:Y:S02]  /*22f0*/  DMUL R24, R24, R10.reuse ;  /* 0x0000000a18187228 */ /* 0x080fe40000000000 */
[-C--:B------:R-:W-:Y:S02]  /*2300*/  DMUL R22, R22, R10.reuse ;  /* 0x0000000a16167228 */ /* 0x080fe40000000000 */
[----:B------:R-:W-:-:S04]  /*2310*/  DMUL R10, R26, R10 ;  /* 0x0000000a1a0a7228 */ /* 0x000fc80000000000 */
[-C--:B------:R-:W-:Y:S02]  /*2320*/  DFMA R24, R36, R8.reuse, -R24 ;  /* 0x000000082418722b */ /* 0x080fe40000000818 */
[-C--:B------:R-:W-:Y:S02]  /*2330*/  DFMA R22, R38, R8.reuse, -R22 ;  /* 0x000000082616722b */ /* 0x080fe40000000816 */
[----:B------:R-:W-:-:S04]  /*2340*/  DFMA R10, R34, R8, -R10 ;  /* 0x00000008220a722b */ /* 0x000fc8000000080a */
[C---:B------:R-:W-:Y:S02]  /*2350*/  DMUL R24, R46.reuse, R24 ;  /* 0x000000182e187228 */ /* 0x040fe40000000000 */
[C---:B------:R-:W-:Y:S02]  /*2360*/  DMUL R22, R46.reuse, R22 ;  /* 0x000000162e167228 */ /* 0x040fe40000000000 */
[----:B------:R-:W-:Y:S01]  /*2370*/  DMUL R10, R46, R10 ;  /* 0x0000000a2e0a7228 */ /* 0x000fe20000000000 */
[----:B0-----:R-:W-:-:S05]  /*2380*/  IMAD.WIDE R2, R5, 0x8, R2 ;  /* 0x0000000805027825 */ /* 0x001fca00078e0202 */
[----:B------:R-:W-:Y:S04]  /*2390*/  REDG.E.ADD.F64.RN.STRONG.GPU desc[UR8][R2.64], R24 ;  /* 0x00000018020079a6 */ /* 0x000fe8000c12ff08 */
[----:B------:R-:W-:Y:S04]  /*23a0*/  REDG.E.ADD.F64.RN.STRONG.GPU desc[UR8][R2.64+0x8], R22 ;  /* 0x00000816020079a6 */ /* 0x000fe8000c12ff08 */
[----:B------:R-:W-:Y:S01]  /*23b0*/  REDG.E.ADD.F64.RN.STRONG.GPU desc[UR8][R2.64+0x10], R10 ;  /* 0x0000100a020079a6 */ /* 0x000fe2000c12ff08 */
[----:B------:R-:W-:Y:S05]  /*23c0*/  EXIT ;  /* 0x000000000000794d */ /* 0x000fea0003800000 */
        .weak           $__internal_20_$__cuda_sm20_div_rn_f64_full
        .type           $__internal_20_$__cuda_sm20_div_rn_f64_full,@function
        .size           $__internal_20_$__cuda_sm20_div_rn_f64_full,($__internal_21_$__cuda_sm20_dsqrt_rn_f64_mediumpath_v1 - $__internal_20_$__cuda_sm20_div_rn_f64_full)
$__internal_20_$__cuda_sm20_div_rn_f64_full:
[----:B------:R-:W-:Y:S01]  /*23d0*/  IMAD.MOV.U32 R57, RZ, RZ, R7 ;  /* 0x000000ffff397224 */ /* 0x000fe200078e0007 */
[C---:B------:R-:W-:Y:S01]  /*23e0*/  FSETP.GEU.AND P0, PT, |R9|.reuse, 1.469367938527859385e-39, PT ;  /* 0x001000000900780b */ /* 0x040fe20003f0e200 */
[----:B------:R-:W-:Y:S01]  /*23f0*/  IMAD.MOV.U32 R51, RZ, RZ, R9 ;  /* 0x000000ffff337224 */ /* 0x000fe200078e0009 */
[----:B------:R-:W-:Y:S01]  /*2400*/  LOP3.LUT R7, R9, 0x800fffff, RZ, 0xc0, !PT ;  /* 0x800fffff09077812 */ /* 0x000fe200078ec0ff */
[----:B------:R-:W-:Y:S01]  /*2410*/  IMAD.MOV.U32 R56, RZ, RZ, R8 ;  /* 0x000000ffff387224 */ /* 0x000fe200078e0008 */
[----:B------:R-:W-:Y:S01]  /*2420*/  FSETP.GEU.AND P2, PT, |R57|, 1.469367938527859385e-39, PT ;  /* 0x001000003900780b */ /* 0x000fe20003f4e200 */
[----:B------:R-:W-:Y:S01]  /*2430*/  IMAD.MOV.U32 R54, RZ, RZ, R50 ;  /* 0x000000ffff367224 */ /* 0x000fe200078e0032 */
[----:B------:R-:W-:Y:S01]  /*2440*/  LOP3.LUT R55, R7, 0x3ff00000, RZ, 0xfc, !PT ;  /* 0x3ff0000007377812 */ /* 0x000fe200078efcff */
[----:B------:R-:W-:Y:S01]  /*2450*/  IMAD.MOV.U32 R60, RZ, RZ, R56 ;  /* 0x000000ffff3c7224 */ /* 0x000fe200078e0038 */
[----:B------:R-:W-:Y:S01]  /*2460*/  LOP3.LUT R7, R57, 0x7ff00000, RZ, 0xc0, !PT ;  /* 0x7ff0000039077812 */ /* 0x000fe200078ec0ff */
[----:B------:R-:W-:Y:S01]  /*2470*/  IMAD.MOV.U32 R58, RZ, RZ, 0x1 ;  /* 0x00000001ff3a7424 */ /* 0x000fe200078e00ff */
[----:B------:R-:W-:Y:S01]  /*2480*/  LOP3.LUT R9, R9, 0x7ff00000, RZ, 0xc0, !PT ;  /* 0x7ff0000009097812 */ /* 0x000fe200078ec0ff */
[----:B------:R-:W-:Y:S02]  /*2490*/  BSSY.RECONVERGENT B1, `(.L_x_309) ;  /* 0x0000053000017945 */ /* 0x000fe40003800200 */
[----:B------:R-:W-:Y:S01]  /*24a0*/  @!P0 DMUL R54, R50, 8.98846567431157953865e+307 ;  /* 0x7fe0000032368828 */ /* 0x000fe20000000000 */
[----:B------:R-:W-:-:S03]  /*24b0*/  ISETP.GE.U32.AND P1, PT, R7, R9, PT ;  /* 0x000000090700720c */ /* 0x000fc60003f26070 */
[----:B------:R-:W-:Y:S02]  /*24c0*/  @!P2 LOP3.LUT R8, R51, 0x7ff00000, RZ, 0xc0, !PT ;  /* 0x7ff000003308a812 */ /* 0x000fe400078ec0ff */
[----:B------:R-:W0:Y:S02]  /*24d0*/  MUFU.RCP64H R59, R55 ;  /* 0x00000037003b7308 */ /* 0x000e240000001800 */
[----:B------:R-:W-:Y:S02]  /*24e0*/  @!P2 ISETP.GE.U32.AND P3, PT, R7, R8, PT ;  /* 0x000000080700a20c */ /* 0x000fe40003f66070 */
[----:B------:R-:W-:Y:S02]  /*24f0*/  MOV R8, 0x1ca00000 ;  /* 0x1ca0000000087802 */ /* 0x000fe40000000f00 */
[----:B------:R-:W-:Y:S02]  /*2500*/  @!P0 LOP3.LUT R9, R55, 0x7ff00000, RZ, 0xc0, !PT ;  /* 0x7ff0000037098812 */ /* 0x000fe400078ec0ff */
[----:B------:R-:W-:-:S02]  /*2510*/  @!P2 SEL R53, R8, 0x63400000, !P3 ;  /* 0x634000000835a807 */ /* 0x000fc40005800000 */
[----:B------:R-:W-:Y:S02]  /*2520*/  SEL R52, R8, 0x63400000, !P1 ;  /* 0x6340000008347807 */ /* 0x000fe40004800000 */
[--C-:B------:R-:W-:Y:S02]  /*2530*/  @!P2 LOP3.LUT R53, R53, 0x80000000, R57.reuse, 0xf8, !PT ;  /* 0x800000003535a812 */ /* 0x100fe400078ef839 */
[----:B------:R-:W-:Y:S01]  /*2540*/  LOP3.LUT R61, R52, 0x800fffff, R57, 0xf8, !PT ;  /* 0x800fffff343d7812 */ /* 0x000fe200078ef839 */
[----:B------:R-:W-:Y:S01]  /*2550*/  @!P2 IMAD.MOV.U32 R52, RZ, RZ, RZ ;  /* 0x000000ffff34a224 */ /* 0x000fe200078e00ff */
[----:B------:R-:W-:-:S06]  /*2560*/  @!P2 LOP3.LUT R53, R53, 0x100000, RZ, 0xfc, !PT ;  /* 0x001000003535a812 */ /* 0x000fcc00078efcff */
[----:B------:R-:W-:Y:S02]  /*2570*/  @!P2 DFMA R60, R60, 2, -R52 ;  /* 0x400000003c3ca82b */ /* 0x000fe40000000834 */
[----:B0-----:R-:W-:-:S08]  /*2580*/  DFMA R52, R58, -R54, 1 ;  /* 0x3ff000003a34742b */ /* 0x001fd00000000836 */
[----:B------:R-:W-:-:S08]  /*2590*/  DFMA R52, R52, R52, R52 ;  /* 0x000000343434722b */ /* 0x000fd00000000034 */
[----:B------:R-:W-:-:S08]  /*25a0*/  DFMA R58, R58, R52, R58 ;  /* 0x000000343a3a722b */ /* 0x000fd0000000003a */
[----:B------:R-:W-:-:S08]  /*25b0*/  DFMA R62, R58, -R54, 1 ;  /* 0x3ff000003a3e742b */ /* 0x000fd00000000836 */
[----:B------:R-:W-:-:S08]  /*25c0*/  DFMA R62, R58, R62, R58 ;  /* 0x0000003e3a3e722b */ /* 0x000fd0000000003a */
[----:B------:R-:W-:-:S08]  /*25d0*/  DMUL R52, R62, R60 ;  /* 0x0000003c3e347228 */ /* 0x000fd00000000000 */
[----:B------:R-:W-:-:S08]  /*25e0*/  DFMA R58, R52, -R54, R60 ;  /* 0x80000036343a722b */ /* 0x000fd0000000003c */
[----:B------:R-:W-:Y:S01]  /*25f0*/  DFMA R58, R62, R58, R52 ;  /* 0x0000003a3e3a722b */ /* 0x000fe20000000034 */
[----:B------:R-:W-:Y:S01]  /*2600*/  IMAD.MOV.U32 R52, RZ, RZ, R7 ;  /* 0x000000ffff347224 */ /* 0x000fe200078e0007 */
[----:B------:R-:W-:-:S04]  /*2610*/  @!P2 LOP3.LUT R52, R61, 0x7ff00000, RZ, 0xc0, !PT ;  /* 0x7ff000003d34a812 */ /* 0x000fc800078ec0ff */
[----:B------:R-:W-:-:S04]  /*2620*/  IADD3 R53, PT, PT, R52, -0x1, RZ ;  /* 0xffffffff34357810 */ /* 0x000fc80007ffe0ff */
[----:B------:R-:W-:Y:S01]  /*2630*/  ISETP.GT.U32.AND P0, PT, R53, 0x7feffffe, PT ;  /* 0x7feffffe3500780c */ /* 0x000fe20003f04070 */
[----:B------:R-:W-:-:S05]  /*2640*/  VIADD R53, R9, 0xffffffff ;  /* 0xffffffff09357836 */ /* 0x000fca0000000000 */
[----:B------:R-:W-:-:S13]  /*2650*/  ISETP.GT.U32.OR P0, PT, R53, 0x7feffffe, P0 ;  /* 0x7feffffe3500780c */ /* 0x000fda0000704470 */
[----:B------:R-:W-:Y:S05]  /*2660*/  @P0 BRA `(.L_x_310) ;  /* 0x0000000000740947 */ /* 0x000fea0003800000 */
[----:B------:R-:W-:-:S04]  /*2670*/  LOP3.LUT R9, R51, 0x7ff00000, RZ, 0xc0, !PT ;  /* 0x7ff0000033097812 */ /* 0x000fc800078ec0ff */
[CC--:B------:R-:W-:Y:S02]  /*2680*/  ISETP.GE.U32.AND P0, PT, R7.reuse, R9.reuse, PT ;  /* 0x000000090700720c */ /* 0x0c0fe40003f06070 */
[----:B------:R-:W-:Y:S02]  /*2690*/  VIADDMNMX R7, R7, -R9, 0xb9600000, !PT ;  /* 0xb960000007077446 */ /* 0x000fe40007800909 */
[----:B------:R-:W-:Y:S02]  /*26a0*/  SEL R8, R8, 0x63400000, !P0 ;  /* 0x6340000008087807 */ /* 0x000fe40004000000 */
[----:B------:R-:W-:-:S05]  /*26b0*/  VIMNMX R7, PT, PT, R7, 0x46a00000, PT ;  /* 0x46a0000007077848 */ /* 0x000fca0003fe0100 */
        /* <DEDUP_REMOVED lines=24> */
.L_x_310:
        /* <DEDUP_REMOVED lines=12> */
[----:B------:R-:W-:Y:S01]  /*2900*/  @!P0 IMAD.MOV.U32 R63, RZ, RZ, R50 ;  /* 0x000000ffff3f8224 */ /* 0x000fe200078e0032 */
[----:B------:R-:W-:Y:S01]  /*2910*/  @!P0 MOV R62, RZ ;  /* 0x000000ff003e8202 */ /* 0x000fe20000000f00 */
[----:B------:R-:W-:Y:S02]  /*2920*/  @P0 IMAD.MOV.U32 R62, RZ, RZ, RZ ;  /* 0x000000ffff3e0224 */ /* 0x000fe400078e00ff */
[----:B------:R-:W-:Y:S01]  /*2930*/  @P0 IMAD.MOV.U32 R63, RZ, RZ, R7 ;  /* 0x000000ffff3f0224 */ /* 0x000fe200078e0007 */
[----:B------:R-:W-:Y:S06]  /*2940*/  BRA `(.L_x_311) ;  /* 0x00000000001c7947 */ /* 0x000fec0003800000 */
.L_x_313:
[----:B------:R-:W-:Y:S02]  /*2950*/  LOP3.LUT R7, R51, 0x80000, RZ, 0xfc, !PT ;  /* 0x0008000033077812 */ /* 0x000fe400078efcff */
[----:B------:R-:W-:-:S03]  /*2960*/  MOV R62, R50 ;  /* 0x00000032003e7202 */ /* 0x000fc60000000f00 */
[----:B------:R-:W-:Y:S01]  /*2970*/  IMAD.MOV.U32 R63, RZ, RZ, R7 ;  /* 0x000000ffff3f7224 */ /* 0x000fe200078e0007 */
[----:B------:R-:W-:Y:S06]  /*2980*/  BRA `(.L_x_311) ;  /* 0x00000000000c7947 */ /* 0x000fec0003800000 */
.L_x_312:
[----:B------:R-:W-:Y:S01]  /*2990*/  LOP3.LUT R7, R57, 0x80000, RZ, 0xfc, !PT ;  /* 0x0008000039077812 */ /* 0x000fe200078efcff */
[----:B------:R-:W-:-:S04]  /*29a0*/  IMAD.MOV.U32 R62, RZ, RZ, R56 ;  /* 0x000000ffff3e7224 */ /* 0x000fc800078e0038 */
[----:B------:R-:W-:-:S07]  /*29b0*/  IMAD.MOV.U32 R63, RZ, RZ, R7 ;  /* 0x000000ffff3f7224 */ /* 0x000fce00078e0007 */
.L_x_311:
[----:B------:R-:W-:Y:S05]  /*29c0*/  BSYNC.RECONVERGENT B1 ;  /* 0x0000000000017941 */ /* 0x000fea0003800200 */
.L_x_309:
[----:B------:R-:W-:Y:S01]  /*29d0*/  IMAD.MOV.U32 R50, RZ, RZ, R0 ;  /* 0x000000ffff327224 */ /* 0x000fe200078e0000 */
[----:B------:R-:W-:Y:S01]  /*29e0*/  MOV R8, R62 ;  /* 0x0000003e00087202 */ /* 0x000fe20000000f00 */
[----:B------:R-:W-:Y:S02]  /*29f0*/  IMAD.MOV.U32 R51, RZ, RZ, 0x0 ;  /* 0x00000000ff337424 */ /* 0x000fe400078e00ff */
[----:B------:R-:W-:Y:S02]  /*2a00*/  IMAD.MOV.U32 R7, RZ, RZ, R63 ;  /* 0x000000ffff077224 */ /* 0x000fe400078e003f */
[----:B------:R-:W-:Y:S05]  /*2a10*/  RET.REL.NODEC R50 `(compute_hinge_forces) ;  /* 0xffffffd432787950 */ /* 0x000fea0003c3ffff */
        .weak           $__internal_21_$__cuda_sm20_dsqrt_rn_f64_mediumpath_v1
        .type           $__internal_21_$__cuda_sm20_dsqrt_rn_f64_mediumpath_v1,@function
        .size           $__internal_21_$__cuda_sm20_dsqrt_rn_f64_mediumpath_v1,(.L_x_378 - $__internal_21_$__cuda_sm20_dsqrt_rn_f64_mediumpath_v1)
$__internal_21_$__cuda_sm20_dsqrt_rn_f64_mediumpath_v1:
[----:B------:R-:W-:Y:S01]  /*2a20*/  ISETP.GE.U32.AND P0, PT, R52, -0x3400000, PT ;  /* 0xfcc000003400780c */ /* 0x000fe20003f06070 */
[----:B------:R-:W-:Y:S01]  /*2a30*/  BSSY.RECONVERGENT B1, `(.L_x_314) ;  /* 0x0000029000017945 */ /* 0x000fe20003800200 */
[----:B------:R-:W-:Y:S01]  /*2a40*/  IMAD.MOV.U32 R53, RZ, RZ, R49 ;  /* 0x000000ffff357224 */ /* 0x000fe200078e0031 */
[----:B------:R-:W-:Y:S01]  /*2a50*/  MOV R54, R50 ;  /* 0x0000003200367202 */ /* 0x000fe20000000f00 */
[----:B------:R-:W-:Y:S01]  /*2a60*/  IMAD.MOV.U32 R49, RZ, RZ, R48 ;  /* 0x000000ffff317224 */ /* 0x000fe200078e0030 */
[----:B------:R-:W-:Y:S01]  /*2a70*/  MOV R52, R0 ;  /* 0x0000000000347202 */ /* 0x000fe20000000f00 */
        /* <DEDUP_REMOVED lines=11> */
.L_x_315:
        /* <DEDUP_REMOVED lines=24> */
.L_x_317:
[----:B------:R-:W-:-:S11]  /*2cb0*/  DADD R48, R52, R52 ;  /* 0x0000000034307229 */ /* 0x000fd60000000034 */
.L_x_316:
[----:B------:R-:W-:Y:S05]  /*2cc0*/  BSYNC.RECONVERGENT B1 ;  /* 0x0000000000017941 */ /* 0x000fea0003800200 */
.L_x_314:
[----:B------:R-:W-:-:S04]  /*2cd0*/  IMAD.MOV.U32 R9, RZ, RZ, 0x0 ;  /* 0x00000000ff097424 */ /* 0x000fc800078e00ff */
[----:B------:R-:W-:Y:S05]  /*2ce0*/  RET.REL.NODEC R8 `(compute_hinge_forces) ;  /* 0xffffffd008c47950 */ /* 0x000fea0003c3ffff */
.L_x_318:
        /* <DEDUP_REMOVED lines=9> */
.L_x_378:


//--------------------- .text.compute_bar_forces  --------------------------
	.section	.text.compute_bar_forces,"ax",@progbits
	.align	128
        .global         compute_bar_forces
        .type           compute_bar_forces,@function
        .size           compute_bar_forces,(.L_x_380 - compute_bar_forces)
        .other          compute_bar_forces,@"STO_CUDA_ENTRY STV_DEFAULT"
compute_bar_forces:
.text.compute_bar_forces:
        /* <DEDUP_REMOVED lines=10> */
[----:B------:R-:W-:-:S04]  /*00a0*/  IMAD.SHL.U32 R5, R0, 0x4, RZ ;  /* 0x0000000400057824 */ /* 0x000fc800078e00ff */
[----:B0-----:R-:W-:Y:S02]  /*00b0*/  IMAD.WIDE R2, R5, 0x8, R2 ;  /* 0x0000000805027825 */ /* 0x001fe400078e0202 */
[----:B------:R-:W0:Y:S03]  /*00c0*/  LDC.64 R4, c[0x0][0x388] ;  /* 0x0000e200ff047b82 */ /* 0x000e260000000a00 */
[----:B-1----:R-:W2:Y:S01]  /*00d0*/  LDG.E.64 R38, desc[UR4][R2.64] ;  /* 0x0000000402267981 */ /* 0x002ea2000c1e1b00 */
[----:B------:R-:W-:-:S04]  /*00e0*/  IMAD.SHL.U32 R7, R0, 0x2, RZ ;  /* 0x0000000200077824 */ /* 0x000fc800078e00ff */
[----:B0-----:R-:W-:Y:S01]  /*00f0*/  IMAD.WIDE R4, R7, 0x4, R4 ;  /* 0x0000000407047825 */ /* 0x001fe200078e0204 */
[----:B--2---:R-:W-:-:S14]  /*0100*/  DSETP.GEU.AND P0, PT, R38, RZ, PT ;  /* 0x000000ff2600722a */ /* 0x004fdc0003f0e000 */
[----:B------:R-:W-:Y:S05]  /*0110*/  @!P0 EXIT ;  /* 0x000000000000894d */ /* 0x000fea0003800000 */
[----:B------:R-:W2:Y:S01]  /*0120*/  LDG.E R6, desc[UR4][R4.64+0x4] ;  /* 0x0000040404067981 */ /* 0x000ea2000c1e1900 */
[----:B------:R-:W0:Y:S03]  /*0130*/  LDC.64 R24, c[0x0][0x398] ;  /* 0x0000e600ff187b82 */ /* 0x000e260000000a00 */
[----:B------:R-:W3:Y:S04]  /*0140*/  LDG.E R7, desc[UR4][R4.64] ;  /* 0x0000000404077981 */ /* 0x000ee8000c1e1900 */
[----:B------:R-:W4:Y:S04]  /*0150*/  LDG.E.64 R18, desc[UR4][R2.64+0x18] ;  /* 0x0000180402127981 */ /* 0x000f28000c1e1b00 */
[----:B------:R-:W4:Y:S04]  /*0160*/  LDG.E.64 R16, desc[UR4][R2.64+0x8] ;  /* 0x0000080402107981 */ /* 0x000f28000c1e1b00 */
[----:B------:R-:W5:Y:S01]  /*0170*/  LDG.E.64 R10, desc[UR4][R2.64+0x10] ;  /* 0x00001004020a7981 */ /* 0x000f62000c1e1b00 */
[----:B--2---:R-:W-:-:S02]  /*0180*/  IMAD R8, R6, 0x3, RZ ;  /* 0x0000000306087824 */ /* 0x004fc400078e02ff */
[----:B---3--:R-:W-:Y:S02]  /*0190*/  IMAD R9, R7, 0x3, RZ ;  /* 0x0000000307097824 */ /* 0x008fe400078e02ff */
[----:B0-----:R-:W-:-:S04]  /*01a0*/  IMAD.WIDE R20, R8, 0x8, R24 ;  /* 0x0000000808147825 */ /* 0x001fc800078e0218 */
[----:B------:R-:W-:Y:S01]  /*01b0*/  IMAD.WIDE R24, R9, 0x8, R24 ;  /* 0x0000000809187825 */ /* 0x000fe200078e0218 */
[----:B------:R-:W2:Y:S04]  /*01c0*/  LDG.E.64 R12, desc[UR4][R20.64+0x8] ;  /* 0x00000804140c7981 */ /* 0x000ea8000c1e1b00 */
[----:B------:R-:W2:Y:S04]  /*01d0*/  LDG.E.64 R28, desc[UR4][R24.64+0x8] ;  /* 0x00000804181c7981 */ /* 0x000ea8000c1e1b00 */
[----:B------:R-:W3:Y:S04]  /*01e0*/  LDG.E.64 R22, desc[UR4][R20.64] ;  /* 0x0000000414167981 */ /* 0x000ee8000c1e1b00 */
[----:B------:R-:W3:Y:S04]  /*01f0*/  LDG.E.64 R26, desc[UR4][R24.64] ;  /* 0x00000004181a7981 */ /* 0x000ee8000c1e1b00 */
[----:B------:R0:W3:Y:S04]  /*0200*/  LDG.E.64 R14, desc[UR4][R20.64+0x10] ;  /* 0x00001004140e7981 */ /* 0x0000e8000c1e1b00 */
[----:B------:R-:W3:Y:S01]  /*0210*/  LDG.E.64 R30, desc[UR4][R24.64+0x10] ;  /* 0x00001004181e7981 */ /* 0x000ee2000c1e1b00 */
[----:B------:R-:W-:Y:S01]  /*0220*/  UMOV UR6, 0x812dea11 ;  /* 0x812dea1100067882 */ /* 0x000fe20000000000 */
[----:B------:R-:W-:Y:S01]  /*0230*/  UMOV UR7, 0x3d719799 ;  /* 0x3d71979900077882 */ /* 0x000fe20000000000 */
[----:B0-----:R-:W-:-:S02]  /*0240*/  IMAD.MOV.U32 R20, RZ, RZ, 0x0 ;  /* 0x00000000ff147424 */ /* 0x001fc400078e00ff */
[----:B------:R-:W-:Y:S01]  /*0250*/  IMAD.MOV.U32 R21, RZ, RZ, 0x3fd80000 ;  /* 0x3fd80000ff157424 */ /* 0x000fe200078e00ff */
[----:B----4-:R-:W-:Y:S01]  /*0260*/  DADD R18, R18, 1 ;  /* 0x3ff0000012127429 */ /* 0x010fe20000000000 */
[----:B------:R-:W-:Y:S07]  /*0270*/  BSSY.RECONVERGENT B0, `(.L_x_319) ;  /* 0x0000019000007945 */ /* 0x000fee0003800200 */
[----:B------:R-:W-:Y:S02]  /*0280*/  DMUL R16, R16, R18 ;  /* 0x0000001210107228 */ /* 0x000fe40000000000 */
[----:B--2---:R-:W-:-:S02]  /*0290*/  DADD R12, R12, -R28 ;  /* 0x000000000c0c7229 */ /* 0x004fc4000000081c */
[----:B---3--:R-:W-:-:S06]  /*02a0*/  DADD R4, R22, -R26 ;  /* 0x0000000016047229 */ /* 0x008fcc000000081a */
[----:B------:R-:W-:Y:S02]  /*02b0*/  DMUL R22, R12, R12 ;  /* 0x0000000c0c167228 */ /* 0x000fe40000000000 */
[----:B------:R-:W-:-:S06]  /*02c0*/  DADD R14, R14, -R30 ;  /* 0x000000000e0e7229 */ /* 0x000fcc000000081e */
        /* <DEDUP_REMOVED lines=18> */
[----:B-----5:R-:W-:Y:S05]  /*03f0*/  CALL.REL.NOINC `($__internal_23_$__cuda_sm20_dsqrt_rn_f64_mediumpath_v1) ;  /* 0x0000000c00807944 */ /* 0x020fea0003c00000 */
.L_x_320:
[----:B------:R-:W-:Y:S05]  /*0400*/  BSYNC.RECONVERGENT B0 ;  /* 0x0000000000007941 */ /* 0x000fea0003800200 */
.L_x_319:
        /* <DEDUP_REMOVED lines=20> */
[----:B-----5:R-:W-:Y:S05]  /*0550*/  CALL.REL.NOINC `($__internal_22_$__cuda_sm20_div_rn_f64_full) ;  /* 0x0000000400bc7944 */ /* 0x020fea0003c00000 */
[----:B------:R-:W-:Y:S02]  /*0560*/  IMAD.MOV.U32 R2, RZ, RZ, R28 ;  /* 0x000000ffff027224 */ /* 0x000fe400078e001c */
[----:B------:R-:W-:-:S07]  /*0570*/  IMAD.MOV.U32 R3, RZ, RZ, R29 ;  /* 0x000000ffff037224 */ /* 0x000fce00078e001d */
.L_x_322:
[----:B------:R-:W-:Y:S05]  /*0580*/  BSYNC.RECONVERGENT B0 ;  /* 0x0000000000007941 */ /* 0x000fea0003800200 */
.L_x_321:
        /* <DEDUP_REMOVED lines=20> */
[----:B-----5:R-:W-:Y:S05]  /*06d0*/  CALL.REL.NOINC `($__internal_22_$__cuda_sm20_div_rn_f64_full) ;  /* 0x00000004005c7944 */ /* 0x020fea0003c00000 */
[----:B------:R-:W-:Y:S02]  /*06e0*/  IMAD.MOV.U32 R4, RZ, RZ, R28 ;  /* 0x000000ffff047224 */ /* 0x000fe400078e001c */
[----:B------:R-:W-:-:S07]  /*06f0*/  IMAD.MOV.U32 R5, RZ, RZ, R29 ;  /* 0x000000ffff057224 */ /* 0x000fce00078e001d */
.L_x_324:
[----:B------:R-:W-:Y:S05]  /*0700*/  BSYNC.RECONVERGENT B0 ;  /* 0x0000000000007941 */ /* 0x000fea0003800200 */
.L_x_323:
        /* <DEDUP_REMOVED lines=23> */
.L_x_326:
[----:B------:R-:W-:Y:S05]  /*0880*/  BSYNC.RECONVERGENT B0 ;  /* 0x0000000000007941 */ /* 0x000fea0003800200 */
.L_x_325:
[----:B------:R-:W0:Y:S01]  /*0890*/  LDC.64 R32, c[0x0][0x3a0] ;  /* 0x0000e800ff207b82 */ /* 0x000e220000000a00 */
[----:B------:R-:W1:Y:S01]  /*08a0*/  LDCU.64 UR6, c[0x0][0x3a8] ;  /* 0x00007500ff0677ac */ /* 0x000e620008000a00 */
        /* <DEDUP_REMOVED lines=8> */
[----:B-1----:R-:W-:-:S04]  /*0930*/  IADD3 R34, P0, PT, R7, UR6, RZ ;  /* 0x0000000607227c10 */ /* 0x002fc8000ff1e0ff */
[----:B------:R-:W-:-:S05]  /*0940*/  LEA.HI.X.SX32 R35, R7, UR7, 0x1, P0 ;  /* 0x0000000707237c11 */ /* 0x000fca00080f0eff */
[----:B------:R-:W4:Y:S01]  /*0950*/  LDG.E.U8 R0, desc[UR4][R34.64] ;  /* 0x0000000422007981 */ /* 0x000f22000c1e1100 */
[----:B------:R-:W-:Y:S01]  /*0960*/  DADD R16, -R16, R18 ;  /* 0x0000000010107229 */ /* 0x000fe20000000112 */
[----:B------:R-:W-:Y:S01]  /*0970*/  BSSY.RECONVERGENT B0, `(.L_x_327) ;  /* 0x0000021000007945 */ /* 0x000fe20003800200 */
[----:B--2---:R-:W-:Y:S02]  /*0980*/  DADD R14, R14, -R20 ;  /* 0x000000000e0e7229 */ /* 0x004fe40000000814 */
[----:B---3--:R-:W-:-:S06]  /*0990*/  DADD R22, R22, -R24 ;  /* 0x0000000016167229 */ /* 0x008fcc0000000818 */
[----:B------:R-:W-:Y:S02]  /*09a0*/  DMUL R14, R14, R4 ;  /* 0x000000040e0e7228 */ /* 0x000fe40000000000 */
[----:B----4-:R-:W-:-:S06]  /*09b0*/  DADD R26, R26, -R28 ;  /* 0x000000001a1a7229 */ /* 0x010fcc000000081c */
[----:B------:R-:W-:-:S08]  /*09c0*/  DFMA R14, R22, R2, R14 ;  /* 0x00000002160e722b */ /* 0x000fd0000000000e */
[----:B------:R-:W-:-:S08]  /*09d0*/  DFMA R14, R26, R12, R14 ;  /* 0x0000000c1a0e722b */ /* 0x000fd0000000000e */
[----:B-----5:R-:W-:Y:S01]  /*09e0*/  DMUL R10, R10, R14 ;  /* 0x0000000e0a0a7228 */ /* 0x020fe20000000000 */
[----:B------:R-:W-:-:S07]  /*09f0*/  IMAD.MOV.U32 R14, RZ, RZ, 0x80000 ;  /* 0x00080000ff0e7424 */ /* 0x000fce00078e00ff */
[----:B------:R-:W-:-:S08]  /*0a00*/  DFMA R10, R38, R16, R10 ;  /* 0x00000010260a722b */ /* 0x000fd0000000000a */
[----:B------:R-:W-:Y:S02]  /*0a10*/  DSETP.MAX.AND P0, P1, R10, -1000000, PT ;  /* 0xc12e84800a00742a */ /* 0x000fe4000390f000 */
[----:B------:R-:W-:-:S04]  /*0a20*/  IMAD.MOV.U32 R7, RZ, RZ, R11 ;  /* 0x000000ffff077224 */ /* 0x000fc800078e000b */
[----:B------:R-:W-:Y:S02]  /*0a30*/  SEL R10, R10, RZ, P0 ;  /* 0x000000ff0a0a7207 */ /* 0x000fe40000000000 */
[----:B------:R-:W-:Y:S02]  /*0a40*/  FSEL R7, R7, -10.9073486328125, P0 ;  /* 0xc12e848007077808 */ /* 0x000fe40000000000 */
[----:B------:R-:W-:-:S04]  /*0a50*/  LOP3.LUT P0, RZ, R0, 0x3, RZ, 0xc0, !PT ;  /* 0x0000000300ff7812 */ /* 0x000fc8000780c0ff */
[----:B------:R-:W-:Y:S02]  /*0a60*/  @P1 LOP3.LUT R7, R14, 0xc12e8480, RZ, 0xfc, !PT ;  /* 0xc12e84800e071812 */ /* 0x000fe400078efcff */
[----:B------:R-:W-:-:S03]  /*0a70*/  IADD3 R18, P1, PT, R6, UR6, RZ ;  /* 0x0000000606127c10 */ /* 0x000fc6000ff3e0ff */
[----:B------:R-:W-:Y:S01]  /*0a80*/  IMAD.MOV.U32 R11, RZ, RZ, R7 ;  /* 0x000000ffff0b7224 */ /* 0x000fe200078e0007 */
[----:B------:R-:W-:-:S03]  /*0a90*/  LEA.HI.X.SX32 R19, R6, UR7, 0x1, P1 ;  /* 0x0000000706137c11 */ /* 0x000fc600088f0eff */
[----:B------:R-:W-:Y:S02]  /*0aa0*/  IMAD.MOV.U32 R7, RZ, RZ, R11 ;  /* 0x000000ffff077224 */ /* 0x000fe400078e000b */
[----:B------:R-:W-:-:S06]  /*0ab0*/  DSETP.MIN.AND P2, P3, R10, 1000000, PT ;  /* 0x412e84800a00742a */ /* 0x000fcc0003b40000 */
[----:B------:R-:W-:Y:S02]  /*0ac0*/  FSEL R21, R7, 10.9073486328125, P2 ;  /* 0x412e848007157808 */ /* 0x000fe40001000000 */
[----:B------:R-:W-:-:S06]  /*0ad0*/  SEL R20, R10, RZ, P2 ;  /* 0x000000ff0a147207 */ /* 0x000fcc0001000000 */
[----:B------:R-:W-:Y:S01]  /*0ae0*/  @P3 LOP3.LUT R21, R14, 0x412e8480, RZ, 0xfc, !PT ;  /* 0x412e84800e153812 */ /* 0x000fe200078efcff */
[----:B------:R-:W-:Y:S06]  /*0af0*/  @P0 BRA `(.L_x_328) ;  /* 0x0000000000200947 */ /* 0x000fec0003800000 */
[----:B------:R-:W0:Y:S01]  /*0b00*/  LDC.64 R6, c[0x0][0x3b0] ;  /* 0x0000ec00ff067b82 */ /* 0x000e220000000a00 */
[C---:B------:R-:W-:Y:S02]  /*0b10*/  DMUL R10, R20.reuse, R2 ;  /* 0x00000002140a7228 */ /* 0x040fe40000000000 */
[C---:B------:R-:W-:Y:S02]  /*0b20*/  DMUL R14, R20.reuse, R4 ;  /* 0x00000004140e7228 */ /* 0x040fe40000000000 */
[----:B------:R-:W-:Y:S01]  /*0b30*/  DMUL R16, R20, R12 ;  /* 0x0000000c14107228 */ /* 0x000fe20000000000 */
[----:B0-----:R-:W-:-:S05]  /*0b40*/  IMAD.WIDE R6, R9, 0x8, R6 ;  /* 0x0000000809067825 */ /* 0x001fca00078e0206 */
[----:B------:R0:W-:Y:S04]  /*0b50*/  REDG.E.ADD.F64.RN.STRONG.GPU desc[UR4][R6.64], R10 ;  /* 0x0000000a060079a6 */ /* 0x0001e8000c12ff04 */
[----:B------:R0:W-:Y:S04]  /*0b60*/  REDG.E.ADD.F64.RN.STRONG.GPU desc[UR4][R6.64+0x8], R14 ;  /* 0x0000080e060079a6 */ /* 0x0001e8000c12ff04 */
[----:B------:R0:W-:Y:S02]  /*0b70*/  REDG.E.ADD.F64.RN.STRONG.GPU desc[UR4][R6.64+0x10], R16 ;  /* 0x00001010060079a6 */ /* 0x0001e4000c12ff04 */
.L_x_328:
[----:B------:R-:W-:Y:S05]  /*0b80*/  BSYNC.RECONVERGENT B0 ;  /* 0x0000000000007941 */ /* 0x000fea0003800200 */
.L_x_327:
[----:B------:R-:W2:Y:S02]  /*0b90*/  LDG.E.U8 R18, desc[UR4][R18.64] ;  /* 0x0000000412127981 */ /* 0x000ea4000c1e1100 */
[----:B--2---:R-:W-:-:S13]  /*0ba0*/  LOP3.LUT P0, RZ, R18, 0x3, RZ, 0xc0, !PT ;  /* 0x0000000312ff7812 */ /* 0x004fda000780c0ff */
[----:B------:R-:W-:Y:S05]  /*0bb0*/  @P0 EXIT ;  /* 0x000000000000094d */ /* 0x000fea0003800000 */
[----:B0-----:R-:W0:Y:S01]  /*0bc0*/  LDC.64 R6, c[0x0][0x3b0] ;  /* 0x0000ec00ff067b82 */ /* 0x001e220000000a00 */
[C---:B------:R-:W-:Y:S02]  /*0bd0*/  DMUL R2, R20.reuse, -R2 ;  /* 0x8000000214027228 */ /* 0x040fe40000000000 */
[C---:B------:R-:W-:Y:S02]  /*0be0*/  DMUL R4, R20.reuse, -R4 ;  /* 0x8000000414047228 */ /* 0x040fe40000000000 */
[----:B------:R-:W-:Y:S01]  /*0bf0*/  DMUL R12, R20, -R12 ;  /* 0x8000000c140c7228 */ /* 0x000fe20000000000 */
[----:B0-----:R-:W-:-:S05]  /*0c00*/  IMAD.WIDE R8, R8, 0x8, R6 ;  /* 0x0000000808087825 */ /* 0x001fca00078e0206 */
[----:B------:R-:W-:Y:S04]  /*0c10*/  REDG.E.ADD.F64.RN.STRONG.GPU desc[UR4][R8.64], R2 ;  /* 0x00000002080079a6 */ /* 0x000fe8000c12ff04 */
[----:B------:R-:W-:Y:S04]  /*0c20*/  REDG.E.ADD.F64.RN.STRONG.GPU desc[UR4][R8.64+0x8], R4 ;  /* 0x00000804080079a6 */ /* 0x000fe8000c12ff04 */
[----:B------:R-:W-:Y:S01]  /*0c30*/  REDG.E.ADD.F64.RN.STRONG.GPU desc[UR4][R8.64+0x10], R12 ;  /* 0x0000100c080079a6 */ /* 0x000fe2000c12ff04 */
[----:B------:R-:W-:Y:S05]  /*0c40*/  EXIT ;  /* 0x000000000000794d */ /* 0x000fea0003800000 */
        .weak           $__internal_22_$__cuda_sm20_div_rn_f64_full
        .type           $__internal_22_$__cuda_sm20_div_rn_f64_full,@function
        .size           $__internal_22_$__cuda_sm20_div_rn_f64_full,($__internal_23_$__cuda_sm20_dsqrt_rn_f64_mediumpath_v1 - $__internal_22_$__cuda_sm20_div_rn_f64_full)
$__internal_22_$__cuda_sm20_div_rn_f64_full:
[C---:B------:R-:W-:Y:S01]  /*0c50*/  FSETP.GEU.AND P0, PT, |R23|.reuse, 1.469367938527859385e-39, PT ;  /* 0x001000001700780b */ /* 0x040fe20003f0e200 */
[----:B------:R-:W-:Y:S01]  /*0c60*/  IMAD.MOV.U32 R26, RZ, RZ, 0x1 ;  /* 0x00000001ff1a7424 */ /* 0x000fe200078e00ff */
[----:B------:R-:W-:Y:S01]  /*0c70*/  LOP3.LUT R20, R23, 0x800fffff, RZ, 0xc0, !PT ;  /* 0x800fffff17147812 */ /* 0x000fe200078ec0ff */
[----:B------:R-:W-:Y:S01]  /*0c80*/  IMAD.MOV.U32 R35, RZ, RZ, 0x1ca00000 ;  /* 0x1ca00000ff237424 */ /* 0x000fe200078e00ff */
[C---:B------:R-:W-:Y:S01]  /*0c90*/  FSETP.GEU.AND P2, PT, |R25|.reuse, 1.469367938527859385e-39, PT ;  /* 0x001000001900780b */ /* 0x040fe20003f4e200 */
[----:B------:R-:W-:Y:S01]  /*0ca0*/  BSSY.RECONVERGENT B1, `(.L_x_329) ;  /* 0x0000052000017945 */ /* 0x000fe20003800200 */
[----:B------:R-:W-:Y:S02]  /*0cb0*/  LOP3.LUT R21, R20, 0x3ff00000, RZ, 0xfc, !PT ;  /* 0x3ff0000014157812 */ /* 0x000fe400078efcff */
[----:B------:R-:W-:Y:S02]  /*0cc0*/  MOV R20, R22 ;  /* 0x0000001600147202 */ /* 0x000fe40000000f00 */
[----:B------:R-:W-:-:S02]  /*0cd0*/  LOP3.LUT R34, R25, 0x7ff00000, RZ, 0xc0, !PT ;  /* 0x7ff0000019227812 */ /* 0x000fc400078ec0ff */
[----:B------:R-:W-:Y:S01]  /*0ce0*/  LOP3.LUT R37, R23, 0x7ff00000, RZ, 0xc0, !PT ;  /* 0x7ff0000017257812 */ /* 0x000fe200078ec0ff */
[----:B------:R-:W-:-:S03]  /*0cf0*/  @!P0 DMUL R20, R22, 8.98846567431157953865e+307 ;  /* 0x7fe0000016148828 */ /* 0x000fc60000000000 */
[C---:B------:R-:W-:Y:S02]  /*0d00*/  ISETP.GE.U32.AND P1, PT, R34.reuse, R37, PT ;  /* 0x000000252200720c */ /* 0x040fe40003f26070 */
[----:B------:R-:W-:Y:S01]  /*0d10*/  @!P2 LOP3.LUT R29, R23, 0x7ff00000, RZ, 0xc0, !PT ;  /* 0x7ff00000171da812 */ /* 0x000fe200078ec0ff */
[----:B------:R-:W0:Y:S03]  /*0d20*/  MUFU.RCP64H R27, R21 ;  /* 0x00000015001b7308 */ /* 0x000e260000001800 */
[----:B------:R-:W-:Y:S02]  /*0d30*/  @!P2 ISETP.GE.U32.AND P3, PT, R34, R29, PT ;  /* 0x0000001d2200a20c */ /* 0x000fe40003f66070 */
[----:B------:R-:W-:Y:S02]  /*0d40*/  @!P0 LOP3.LUT R37, R21, 0x7ff00000, RZ, 0xc0, !PT ;  /* 0x7ff0000015258812 */ /* 0x000fe400078ec0ff */
[----:B------:R-:W-:-:S04]  /*0d50*/  @!P2 SEL R29, R35, 0x63400000, !P3 ;  /* 0x63400000231da807 */ /* 0x000fc80005800000 */
[----:B------:R-:W-:-:S04]  /*0d60*/  @!P2 LOP3.LUT R32, R29, 0x80000000, R25, 0xf8, !PT ;  /* 0x800000001d20a812 */ /* 0x000fc800078ef819 */
[----:B------:R-:W-:Y:S01]  /*0d70*/  @!P2 LOP3.LUT R33, R32, 0x100000, RZ, 0xfc, !PT ;  /* 0x001000002021a812 */ /* 0x000fe200078efcff */
[----:B------:R-:W-:Y:S01]  /*0d80*/  @!P2 IMAD.MOV.U32 R32, RZ, RZ, RZ ;  /* 0x000000ffff20a224 */ /* 0x000fe200078e00ff */
        /* <DEDUP_REMOVED lines=8> */
[----:B------:R-:W-:-:S08]  /*0e10*/  DFMA R28, R30, R28, R30 ;  /* 0x0000001c1e1c722b */ /* 0x000fd0000000001e */
        /* <DEDUP_REMOVED lines=14> */
[----:B------:R-:W-:-:S04]  /*0f00*/  SEL R35, R35, 0x63400000, !P0 ;  /* 0x6340000023237807 */ /* 0x000fc80004000000 */
[----:B------:R-:W-:Y:S01]  /*0f10*/  IADD3 R30, PT, PT, -R35, R24, RZ ;  /* 0x00000018231e7210 */ /* 0x000fe20007ffe1ff */
[----:B------:R-:W-:-:S04]  /*0f20*/  IMAD.MOV.U32 R24, RZ, RZ, RZ ;  /* 0x000000ffff187224 */ /* 0x000fc800078e00ff */
        /* <DEDUP_REMOVED lines=11> */
[----:B------:R-:W-:Y:S01]  /*0fe0*/  DMUL.RP R24, R32, R24 ;  /* 0x0000001820187228 */ /* 0x000fe20000008000 */
[----:B------:R-:W-:-:S06]  /*0ff0*/  IMAD.MOV.U32 R20, RZ, RZ, RZ ;  /* 0x000000ffff147224 */ /* 0x000fcc00078e00ff */
[----:B------:R-:W-:-:S03]  /*1000*/  DFMA R20, R28, -R20, R32 ;  /* 0x800000141c14722b */ /* 0x000fc60000000020 */
[----:B------:R-:W-:-:S03]  /*1010*/  LOP3.LUT R23, R25, R23, RZ, 0x3c, !PT ;  /* 0x0000001719177212 */ /* 0x000fc600078e3cff */
[----:B------:R-:W-:-:S04]  /*1020*/  IADD3 R20, PT, PT, -R30, -0x43300000, RZ ;  /* 0xbcd000001e147810 */ /* 0x000fc80007ffe1ff */
[----:B------:R-:W-:-:S04]  /*1030*/  FSETP.NEU.AND P0, PT, |R21|, R20, PT ;  /* 0x000000141500720b */ /* 0x000fc80003f0d200 */
[----:B------:R-:W-:Y:S02]  /*1040*/  FSEL R28, R24, R28, !P0 ;  /* 0x0000001c181c7208 */ /* 0x000fe40004000000 */
[----:B------:R-:W-:Y:S01]  /*1050*/  FSEL R29, R23, R29, !P0 ;  /* 0x0000001d171d7208 */ /* 0x000fe20004000000 */
[----:B------:R-:W-:Y:S06]  /*1060*/  BRA `(.L_x_331) ;  /* 0x0000000000547947 */ /* 0x000fec0003800000 */
.L_x_330:
        /* <DEDUP_REMOVED lines=11> */
[----:B------:R-:W-:Y:S02]  /*1120*/  @P0 LOP3.LUT R20, R29, 0x7ff00000, RZ, 0xfc, !PT ;  /* 0x7ff000001d140812 */ /* 0x000fe400078efcff */
[----:B------:R-:W-:Y:S01]  /*1130*/  @!P0 MOV R28, RZ ;  /* 0x000000ff001c8202 */ /* 0x000fe20000000f00 */
[----:B------:R-:W-:Y:S02]  /*1140*/  @P0 IMAD.MOV.U32 R28, RZ, RZ, RZ ;  /* 0x000000ffff1c0224 */ /* 0x000fe400078e00ff */
[----:B------:R-:W-:Y:S01]  /*1150*/  @P0 IMAD.MOV.U32 R29, RZ, RZ, R20 ;  /* 0x000000ffff1d0224 */ /* 0x000fe200078e0014 */
[----:B------:R-:W-:Y:S06]  /*1160*/  BRA `(.L_x_331) ;  /* 0x0000000000147947 */ /* 0x000fec0003800000 */
.L_x_333:
[----:B------:R-:W-:Y:S01]  /*1170*/  LOP3.LUT R29, R23, 0x80000, RZ, 0xfc, !PT ;  /* 0x00080000171d7812 */ /* 0x000fe200078efcff */
[----:B------:R-:W-:Y:S01]  /*1180*/  IMAD.MOV.U32 R28, RZ, RZ, R22 ;  /* 0x000000ffff1c7224 */ /* 0x000fe200078e0016 */
[----:B------:R-:W-:Y:S06]  /*1190*/  BRA `(.L_x_331) ;  /* 0x0000000000087947 */ /* 0x000fec0003800000 */
.L_x_332:
[----:B------:R-:W-:Y:S01]  /*11a0*/  LOP3.LUT R29, R25, 0x80000, RZ, 0xfc, !PT ;  /* 0x00080000191d7812 */ /* 0x000fe200078efcff */
[----:B------:R-:W-:-:S07]  /*11b0*/  IMAD.MOV.U32 R28, RZ, RZ, R24 ;  /* 0x000000ffff1c7224 */ /* 0x000fce00078e0018 */
.L_x_331:
[----:B------:R-:W-:Y:S05]  /*11c0*/  BSYNC.RECONVERGENT B1 ;  /* 0x0000000000017941 */ /* 0x000fea0003800200 */
.L_x_329:
[----:B------:R-:W-:Y:S02]  /*11d0*/  IMAD.MOV.U32 R20, RZ, RZ, R0 ;  /* 0x000000ffff147224 */ /* 0x000fe400078e0000 */
[----:B------:R-:W-:-:S04]  /*11e0*/  IMAD.MOV.U32 R21, RZ, RZ, 0x0 ;  /* 0x00000000ff157424 */ /* 0x000fc800078e00ff */
[----:B------:R-:W-:Y:S05]  /*11f0*/  RET.REL.NODEC R20 `(compute_bar_forces) ;  /* 0xffffffec14807950 */ /* 0x000fea0003c3ffff */
        .weak           $__internal_23_$__cuda_sm20_dsqrt_rn_f64_mediumpath_v1
        .type           $__internal_23_$__cuda_sm20_dsqrt_rn_f64_mediumpath_v1,@function
        .size           $__internal_23_$__cuda_sm20_dsqrt_rn_f64_mediumpath_v1,(.L_x_380 - $__internal_23_$__cuda_sm20_dsqrt_rn_f64_mediumpath_v1)
$__internal_23_$__cuda_sm20_dsqrt_rn_f64_mediumpath_v1:
[----:B------:R-:W-:Y:S01]  /*1200*/  ISETP.GE.U32.AND P0, PT, R22, -0x3400000, PT ;  /* 0xfcc000001600780c */ /* 0x000fe20003f06070 */
[----:B------:R-:W-:Y:S01]  /*1210*/  BSSY.RECONVERGENT B1, `(.L_x_334) ;  /* 0x0000024000017945 */ /* 0x000fe20003800200 */
[----:B------:R-:W-:-:S11]  /*1220*/  MOV R21, R29 ;  /* 0x0000001d00157202 */ /* 0x000fd60000000f00 */
        /* <DEDUP_REMOVED lines=9> */
.L_x_335:
        /* <DEDUP_REMOVED lines=24> */
.L_x_337:
[----:B------:R-:W-:-:S11]  /*1440*/  DADD R2, R24, R24 ;  /* 0x0000000018027229 */ /* 0x000fd60000000018 */
.L_x_336:
[----:B------:R-:W-:Y:S05]  /*1450*/  BSYNC.RECONVERGENT B1 ;  /* 0x0000000000017941 */ /* 0x000fea0003800200 */
.L_x_334:
[----:B------:R-:W-:Y:S02]  /*1460*/  IMAD.MOV.U32 R18, RZ, RZ, R2 ;  /* 0x000000ffff127224 */ /* 0x000fe400078e0002 */
[----:B------:R-:W-:Y:S02]  /*1470*/  IMAD.MOV.U32 R19, RZ, RZ, R3 ;  /* 0x000000ffff137224 */ /* 0x000fe400078e0003 */
[----:B------:R-:W-:Y:S02]  /*1480*/  IMAD.MOV.U32 R2, RZ, RZ, R0 ;  /* 0x000000ffff027224 */ /* 0x000fe400078e0000 */
[----:B------:R-:W-:-:S04]  /*1490*/  IMAD.MOV.U32 R3, RZ, RZ, 0x0 ;  /* 0x00000000ff037424 */ /* 0x000fc800078e00ff */
[----:B------:R-:W-:Y:S05]  /*14a0*/  RET.REL.NODEC R2 `(compute_bar_forces) ;  /* 0xffffffe802d47950 */ /* 0x000fea0003c3ffff */
.L_x_338:
        /* <DEDUP_REMOVED lines=13> */
.L_x_380:


//--------------------- .text.apply_force_actuation --------------------------
	.section	.text.apply_force_actuation,"ax",@progbits
	.align	128
        .global         apply_force_actuation
        .type           apply_force_actuation,@function
        .size           apply_force_actuation,(.L_x_394 - apply_force_actuation)
        .other          apply_force_actuation,@"STO_CUDA_ENTRY STV_DEFAULT"
apply_force_actuation:
.text.apply_force_actuation:
        /* <DEDUP_REMOVED lines=10> */
[----:B------:R-:W2:Y:S01]  /*00a0*/  LDCU.64 UR6, c[0x0][0x398] ;  /* 0x00007300ff0677ac */ /* 0x000ea20008000a00 */
[----:B0-----:R-:W-:-:S05]  /*00b0*/  IMAD.WIDE R2, R7, 0x4, R2 ;  /* 0x0000000407027825 */ /* 0x001fca00078e0202 */
[----:B-1----:R-:W2:Y:S02]  /*00c0*/  LDG.E R0, desc[UR4][R2.64] ;  /* 0x0000000402007981 */ /* 0x002ea4000c1e1900 */
[----:B--2---:R-:W-:-:S04]  /*00d0*/  IADD3 R4, P0, PT, R0, UR6, RZ ;  /* 0x0000000600047c10 */ /* 0x004fc8000ff1e0ff */
[----:B------:R-:W-:-:S05]  /*00e0*/  LEA.HI.X.SX32 R5, R0, UR7, 0x1, P0 ;  /* 0x0000000700057c11 */ /* 0x000fca00080f0eff */
[----:B------:R-:W2:Y:S02]  /*00f0*/  LDG.E.U8 R4, desc[UR4][R4.64] ;  /* 0x0000000404047981 */ /* 0x000ea4000c1e1100 */
[----:B--2---:R-:W-:-:S13]  /*0100*/  LOP3.LUT P0, RZ, R4, 0x3, RZ, 0xc0, !PT ;  /* 0x0000000304ff7812 */ /* 0x004fda000780c0ff */
[----:B------:R-:W-:Y:S05]  /*0110*/  @P0 EXIT ;  /* 0x000000000000094d */ /* 0x000fea0003800000 */
[----:B------:R-:W0:Y:S01]  /*0120*/  LDC.64 R2, c[0x0][0x390] ;  /* 0x0000e400ff027b82 */ /* 0x000e220000000a00 */
[----:B------:R-:W-:-:S07]  /*0130*/  IMAD R7, R7, 0x3, RZ ;  /* 0x0000000307077824 */ /* 0x000fce00078e02ff */
[----:B------:R-:W1:Y:S01]  /*0140*/  LDC.64 R10, c[0x0][0x3a0] ;  /* 0x0000e800ff0a7b82 */ /* 0x000e620000000a00 */
[----:B0-----:R-:W-:-:S05]  /*0150*/  IMAD.WIDE R2, R7, 0x8, R2 ;  /* 0x0000000807027825 */ /* 0x001fca00078e0202 */
[----:B------:R-:W2:Y:S04]  /*0160*/  LDG.E.64 R4, desc[UR4][R2.64] ;  /* 0x0000000402047981 */ /* 0x000ea8000c1e1b00 */
[----:B------:R-:W3:Y:S04]  /*0170*/  LDG.E.64 R6, desc[UR4][R2.64+0x8] ;  /* 0x0000080402067981 */ /* 0x000ee8000c1e1b00 */
[----:B------:R-:W4:Y:S01]  /*0180*/  LDG.E.64 R8, desc[UR4][R2.64+0x10] ;  /* 0x0000100402087981 */ /* 0x000f22000c1e1b00 */
[----:B------:R-:W-:-:S04]  /*0190*/  IMAD R13, R0, 0x3, RZ ;  /* 0x00000003000d7824 */ /* 0x000fc800078e02ff */
[----:B-1----:R-:W-:-:S05]  /*01a0*/  IMAD.WIDE R10, R13, 0x8, R10 ;  /* 0x000000080d0a7825 */ /* 0x002fca00078e020a */
[----:B--2---:R-:W-:Y:S04]  /*01b0*/  REDG.E.ADD.F64.RN.STRONG.GPU desc[UR4][R10.64], R4 ;  /* 0x000000040a0079a6 */ /* 0x004fe8000c12ff04 */
[----:B---3--:R-:W-:Y:S04]  /*01c0*/  REDG.E.ADD.F64.RN.STRONG.GPU desc[UR4][R10.64+0x8], R6 ;  /* 0x000008060a0079a6 */ /* 0x008fe8000c12ff04 */
[----:B----4-:R-:W-:Y:S01]  /*01d0*/  REDG.E.ADD.F64.RN.STRONG.GPU desc[UR4][R10.64+0x10], R8 ;  /* 0x000010080a0079a6 */ /* 0x010fe2000c12ff04 */
[----:B------:R-:W-:Y:S05]  /*01e0*/  EXIT ;  /* 0x000000000000794d */ /* 0x000fea0003800000 */
.L_x_339:
        /* <DEDUP_REMOVED lines=9> */
.L_x_394:


//--------------------- .text.apply_position_actuation --------------------------
	.section	.text.apply_position_actuation,"ax",@progbits
	.align	128
        .global         apply_position_actuation
        .type           apply_position_actuation,@function
        .size           apply_position_actuation,(.L_x_381 - apply_position_actuation)
        .other          apply_position_actuation,@"STO_CUDA_ENTRY STV_DEFAULT"
apply_position_actuation:
.text.apply_position_actuation:
        /* <DEDUP_REMOVED lines=10> */
[----:B------:R-:W-:-:S06]  /*00a0*/  IMAD R7, R5, 0x3, RZ ;  /* 0x0000000305077824 */ /* 0x000fcc00078e02ff */
[----:B------:R-:W2:Y:S01]  /*00b0*/  LDC.64 R2, c[0x0][0x388] ;  /* 0x0000e200ff027b82 */ /* 0x000ea20000000a00 */
[----:B0-----:R-:W-:-:S05]  /*00c0*/  IMAD.WIDE R8, R7, 0x8, R8 ;  /* 0x0000000807087825 */ /* 0x001fca00078e0208 */
[----:B-1----:R-:W3:Y:S01]  /*00d0*/  LDG.E.64 R12, desc[UR4][R8.64] ;  /* 0x00000004080c7981 */ /* 0x002ee2000c1e1b00 */
[----:B--2---:R-:W-:-:S06]  /*00e0*/  IMAD.WIDE R2, R5, 0x4, R2 ;  /* 0x0000000405027825 */ /* 0x004fcc00078e0202 */
[----:B------:R0:W5:Y:S01]  /*00f0*/  LDG.E R3, desc[UR4][R2.64] ;  /* 0x0000000402037981 */ /* 0x000162000c1e1900 */
[----:B------:R-:W1:Y:S01]  /*0100*/  LDC R5, c[0x0][0x3ac] ;  /* 0x0000eb00ff057b82 */ /* 0x000e620000000800 */
[----:B------:R-:W2:Y:S01]  /*0110*/  LDCU UR6, c[0x0][0x3a8] ;  /* 0x00007500ff0677ac */ /* 0x000ea20008000800 */
[----:B------:R-:W-:Y:S01]  /*0120*/  BSSY.RECONVERGENT B0, `(.L_x_340) ;  /* 0x0000028000007945 */ /* 0x000fe20003800200 */
[----:B---3--:R-:W-:-:S14]  /*0130*/  DSETP.NAN.AND P0, PT, R12, R12, PT ;  /* 0x0000000c0c00722a */ /* 0x008fdc0003f08000 */
[----:B012---:R-:W-:Y:S05]  /*0140*/  @P0 BRA `(.L_x_341) ;  /* 0x0000000000940947 */ /* 0x007fea0003800000 */
[----:B------:R-:W0:Y:S01]  /*0150*/  LDC.64 R14, c[0x0][0x398] ;  /* 0x0000e600ff0e7b82 */ /* 0x000e220000000a00 */
[----:B-----5:R-:W-:-:S07]  /*0160*/  IMAD R6, R3, 0x3, RZ ;  /* 0x0000000303067824 */ /* 0x020fce00078e02ff */
[----:B------:R-:W1:Y:S01]  /*0170*/  LDC.64 R10, c[0x0][0x3a8] ;  /* 0x0000ea00ff0a7b82 */ /* 0x000e620000000a00 */
[----:B------:R-:W-:Y:S01]  /*0180*/  UMOV UR8, 0xe826d695 ;  /* 0xe826d69500087882 */ /* 0x000fe20000000000 */
[----:B------:R-:W-:Y:S01]  /*0190*/  UMOV UR9, 0x3e112e0b ;  /* 0x3e112e0b00097882 */ /* 0x000fe20000000000 */
[----:B0-----:R-:W-:-:S05]  /*01a0*/  IMAD.WIDE R14, R6, 0x8, R14 ;  /* 0x00000008060e7825 */ /* 0x001fca00078e020e */
[----:B------:R0:W5:Y:S01]  /*01b0*/  LDG.E.64 R16, desc[UR4][R14.64] ;  /* 0x000000040e107981 */ /* 0x000162000c1e1b00 */
[----:B-1----:R-:W-:-:S03]  /*01c0*/  DSETP.GT.AND P0, PT, R10, UR8, PT ;  /* 0x000000080a007e2a */ /* 0x002fc6000bf04000 */
[----:B------:R0:W-:Y:S11]  /*01d0*/  STG.E.64 desc[UR4][R14.64], R12 ;  /* 0x0000000c0e007986 */ /* 0x0001f6000c101b04 */
[----:B------:R-:W-:Y:S05]  /*01e0*/  @!P0 BRA `(.L_x_341) ;  /* 0x00000000006c8947 */ /* 0x000fea0003800000 */
[----:B------:R-:W1:Y:S01]  /*01f0*/  LDCU UR7, c[0x0][0x3ac] ;  /* 0x00007580ff0777ac */ /* 0x000e620008000800 */
[----:B0-----:R-:W-:Y:S01]  /*0200*/  IMAD.MOV.U32 R14, RZ, RZ, 0x1 ;  /* 0x00000001ff0e7424 */ /* 0x001fe200078e00ff */
[----:B-----5:R-:W-:Y:S01]  /*0210*/  DADD R16, R12, -R16 ;  /* 0x000000000c107229 */ /* 0x020fe20000000810 */
[----:B------:R-:W-:Y:S09]  /*0220*/  BSSY.RECONVERGENT B1, `(.L_x_342) ;  /* 0x0000014000017945 */ /* 0x000ff20003800200 */
[----:B------:R-:W-:Y:S01]  /*0230*/  FSETP.GEU.AND P1, PT, |R17|, 6.5827683646048100446e-37, PT ;  /* 0x036000001100780b */ /* 0x000fe20003f2e200 */
[----:B-1----:R-:W0:Y:S02]  /*0240*/  MUFU.RCP64H R15, UR7 ;  /* 0x00000007000f7d08 */ /* 0x002e240008001800 */
        /* <DEDUP_REMOVED lines=8> */
[----:B------:R-:W-:-:S05]  /*02d0*/  FFMA R0, RZ, UR7, R11 ;  /* 0x00000007ff007c23 */ /* 0x000fca000800000b */
[----:B------:R-:W-:-:S13]  /*02e0*/  FSETP.GT.AND P0, PT, |R0|, 1.469367938527859385e-39, PT ;  /* 0x001000000000780b */ /* 0x000fda0003f04200 */
[----:B------:R-:W-:Y:S05]  /*02f0*/  @P0 BRA P1, `(.L_x_343) ;  /* 0x0000000000180947 */ /* 0x000fea0000800000 */
[----:B------:R-:W-:Y:S01]  /*0300*/  IMAD.MOV.U32 R14, RZ, RZ, R16 ;  /* 0x000000ffff0e7224 */ /* 0x000fe200078e0010 */
[----:B------:R-:W-:Y:S01]  /*0310*/  MOV R2, 0x340 ;  /* 0x0000034000027802 */ /* 0x000fe20000000f00 */
[----:B------:R-:W-:-:S07]  /*0320*/  IMAD.MOV.U32 R15, RZ, RZ, R17 ;  /* 0x000000ffff0f7224 */ /* 0x000fce00078e0011 */
[----:B------:R-:W-:Y:S05]  /*0330*/  CALL.REL.NOINC `($__internal_24_$__cuda_sm20_div_rn_f64_full) ;  /* 0x0000000400607944 */ /* 0x000fea0003c00000 */
[----:B------:R-:W-:Y:S02]  /*0340*/  IMAD.MOV.U32 R10, RZ, RZ, R18 ;  /* 0x000000ffff0a7224 */ /* 0x000fe400078e0012 */
[----:B------:R-:W-:-:S07]  /*0350*/  IMAD.MOV.U32 R11, RZ, RZ, R19 ;  /* 0x000000ffff0b7224 */ /* 0x000fce00078e0013 */
.L_x_343:
[----:B------:R-:W-:Y:S05]  /*0360*/  BSYNC.RECONVERGENT B1 ;  /* 0x0000000000017941 */ /* 0x000fea0003800200 */
.L_x_342:
[----:B------:R-:W0:Y:S02]  /*0370*/  LDC.64 R12, c[0x0][0x3a0] ;  /* 0x0000e800ff0c7b82 */ /* 0x000e240000000a00 */
[----:B0-----:R-:W-:-:S05]  /*0380*/  IMAD.WIDE R6, R6, 0x8, R12 ;  /* 0x0000000806067825 */ /* 0x001fca00078e020c */
[----:B------:R1:W-:Y:S02]  /*0390*/  STG.E.64 desc[UR4][R6.64], R10 ;  /* 0x0000000a06007986 */ /* 0x0003e4000c101b04 */
.L_x_341:
[----:B------:R-:W-:Y:S05]  /*03a0*/  BSYNC.RECONVERGENT B0 ;  /* 0x0000000000007941 */ /* 0x000fea0003800200 */
.L_x_340:
[----:B0-----:R-:W2:Y:S01]  /*03b0*/  LDG.E.64 R12, desc[UR4][R8.64+0x8] ;  /* 0x00000804080c7981 */ /* 0x001ea2000c1e1b00 */
[----:B------:R-:W-:Y:S01]  /*03c0*/  BSSY.RECONVERGENT B0, `(.L_x_344) ;  /* 0x0000026000007945 */ /* 0x000fe20003800200 */
[----:B--2---:R-:W-:-:S14]  /*03d0*/  DSETP.NAN.AND P0, PT, R12, R12, PT ;  /* 0x0000000c0c00722a */ /* 0x004fdc0003f08000 */
[----:B------:R-:W-:Y:S05]  /*03e0*/  @P0 BRA `(.L_x_345) ;  /* 0x00000000008c0947 */ /* 0x000fea0003800000 */
[----:B-1----:R-:W0:Y:S01]  /*03f0*/  LDC.64 R10, c[0x0][0x398] ;  /* 0x0000e600ff0a7b82 */ /* 0x002e220000000a00 */
[----:B-----5:R-:W-:-:S04]  /*0400*/  IMAD R6, R3, 0x3, RZ ;  /* 0x0000000303067824 */ /* 0x020fc800078e02ff */
[----:B0-----:R-:W-:-:S03]  /*0410*/  IMAD.WIDE R16, R6, 0x8, R10 ;  /* 0x0000000806107825 */ /* 0x001fc600078e020a */
[----:B------:R-:W0:Y:S02]  /*0420*/  LDC.64 R10, c[0x0][0x3a8] ;  /* 0x0000ea00ff0a7b82 */ /* 0x000e240000000a00 */
[----:B------:R2:W5:Y:S01]  /*0430*/  LDG.E.64 R14, desc[UR4][R16.64+0x8] ;  /* 0x00000804100e7981 */ /* 0x000562000c1e1b00 */
[----:B------:R-:W-:Y:S01]  /*0440*/  UMOV UR8, 0xe826d695 ;  /* 0xe826d69500087882 */ /* 0x000fe20000000000 */
[----:B------:R-:W-:Y:S02]  /*0450*/  UMOV UR9, 0x3e112e0b ;  /* 0x3e112e0b00097882 */ /* 0x000fe40000000000 */
[----:B------:R2:W-:Y:S01]  /*0460*/  STG.E.64 desc[UR4][R16.64+0x8], R12 ;  /* 0x0000080c10007986 */ /* 0x0005e2000c101b04 */
[----:B0-----:R-:W-:-:S14]  /*0470*/  DSETP.GT.AND P0, PT, R10, UR8, PT ;  /* 0x000000080a007e2a */ /* 0x001fdc000bf04000 */
[----:B--2---:R-:W-:Y:S05]  /*0480*/  @!P0 BRA `(.L_x_345) ;  /* 0x0000000000648947 */ /* 0x004fea0003800000 */
[----:B------:R-:W0:Y:S01]  /*0490*/  LDCU UR7, c[0x0][0x3ac] ;  /* 0x00007580ff0777ac */ /* 0x000e220008000800 */
[----:B------:R-:W-:Y:S01]  /*04a0*/  IMAD.MOV.U32 R16, RZ, RZ, 0x1 ;  /* 0x00000001ff107424 */ /* 0x000fe200078e00ff */
[----:B-----5:R-:W-:Y:S01]  /*04b0*/  DADD R14, R12, -R14 ;  /* 0x000000000c0e7229 */ /* 0x020fe2000000080e */
[----:B------:R-:W-:Y:S09]  /*04c0*/  BSSY.RECONVERGENT B1, `(.L_x_346) ;  /* 0x0000012000017945 */ /* 0x000ff20003800200 */
[----:B------:R-:W-:Y:S01]  /*04d0*/  FSETP.GEU.AND P1, PT, |R15|, 6.5827683646048100446e-37, PT ;  /* 0x036000000f00780b */ /* 0x000fe20003f2e200 */
[----:B0-----:R-:W0:Y:S02]  /*04e0*/  MUFU.RCP64H R17, UR7 ;  /* 0x0000000700117d08 */ /* 0x001e240008001800 */
        /* <DEDUP_REMOVED lines=11> */
[----:B------:R-:W-:-:S07]  /*05a0*/  MOV R2, 0x5c0 ;  /* 0x000005c000027802 */ /* 0x000fce0000000f00 */
[----:B------:R-:W-:Y:S05]  /*05b0*/  CALL.REL.NOINC `($__internal_24_$__cuda_sm20_div_rn_f64_full) ;  /* 0x0000000000c07944 */ /* 0x000fea0003c00000 */
[----:B------:R-:W-:Y:S02]  /*05c0*/  IMAD.MOV.U32 R10, RZ, RZ, R18 ;  /* 0x000000ffff0a7224 */ /* 0x000fe400078e0012 */
[----:B------:R-:W-:-:S07]  /*05d0*/  IMAD.MOV.U32 R11, RZ, RZ, R19 ;  /* 0x000000ffff0b7224 */ /* 0x000fce00078e0013 */
.L_x_347:
[----:B------:R-:W-:Y:S05]  /*05e0*/  BSYNC.RECONVERGENT B1 ;  /* 0x0000000000017941 */ /* 0x000fea0003800200 */
.L_x_346:
[----:B------:R-:W0:Y:S02]  /*05f0*/  LDC.64 R12, c[0x0][0x3a0] ;  /* 0x0000e800ff0c7b82 */ /* 0x000e240000000a00 */
[----:B0-----:R-:W-:-:S05]  /*0600*/  IMAD.WIDE R12, R6, 0x8, R12 ;  /* 0x00000008060c7825 */ /* 0x001fca00078e020c */
[----:B------:R0:W-:Y:S02]  /*0610*/  STG.E.64 desc[UR4][R12.64+0x8], R10 ;  /* 0x0000080a0c007986 */ /* 0x0001e4000c101b04 */
.L_x_345:
[----:B------:R-:W-:Y:S05]  /*0620*/  BSYNC.RECONVERGENT B0 ;  /* 0x0000000000007941 */ /* 0x000fea0003800200 */
.L_x_344:
[----:B------:R-:W2:Y:S02]  /*0630*/  LDG.E.64 R8, desc[UR4][R8.64+0x10] ;  /* 0x0000100408087981 */ /* 0x000ea4000c1e1b00 */
[----:B--2---:R-:W-:-:S14]  /*0640*/  DSETP.NAN.AND P0, PT, R8, R8, PT ;  /* 0x000000080800722a */ /* 0x004fdc0003f08000 */
[----:B------:R-:W-:Y:S05]  /*0650*/  @P0 EXIT ;  /* 0x000000000000094d */ /* 0x000fea0003800000 */
[----:B0-----:R-:W0:Y:S08]  /*0660*/  LDC.64 R12, c[0x0][0x3a8] ;  /* 0x0000ea00ff0c7b82 */ /* 0x001e300000000a00 */
[----:B-1----:R-:W1:Y:S01]  /*0670*/  LDC.64 R6, c[0x0][0x398] ;  /* 0x0000e600ff067b82 */ /* 0x002e620000000a00 */
[----:B------:R-:W-:Y:S01]  /*0680*/  UMOV UR8, 0xe826d695 ;  /* 0xe826d69500087882 */ /* 0x000fe20000000000 */
[----:B------:R-:W-:Y:S01]  /*0690*/  UMOV UR9, 0x3e112e0b ;  /* 0x3e112e0b00097882 */ /* 0x000fe20000000000 */
[----:B-----5:R-:W-:Y:S01]  /*06a0*/  IMAD R3, R3, 0x3, RZ ;  /* 0x0000000303037824 */ /* 0x020fe200078e02ff */
[----:B0-----:R-:W-:-:S03]  /*06b0*/  DSETP.GT.AND P0, PT, R12, UR8, PT ;  /* 0x000000080c007e2a */ /* 0x001fc6000bf04000 */
[----:B-1----:R-:W-:-:S05]  /*06c0*/  IMAD.WIDE R10, R3, 0x8, R6 ;  /* 0x00000008030a7825 */ /* 0x002fca00078e0206 */
[----:B------:R0:W5:Y:S04]  /*06d0*/  LDG.E.64 R6, desc[UR4][R10.64+0x10] ;  /* 0x000010040a067981 */ /* 0x000168000c1e1b00 */
[----:B------:R0:W-:Y:S02]  /*06e0*/  STG.E.64 desc[UR4][R10.64+0x10], R8 ;  /* 0x000010080a007986 */ /* 0x0001e4000c101b04 */
[----:B------:R-:W-:Y:S05]  /*06f0*/  @!P0 EXIT ;  /* 0x000000000000894d */ /* 0x000fea0003800000 */
        /* <DEDUP_REMOVED lines=17> */
[----:B------:R-:W-:Y:S01]  /*0810*/  MOV R14, R8 ;  /* 0x00000008000e7202 */ /* 0x000fe20000000f00 */
[----:B------:R-:W-:Y:S01]  /*0820*/  IMAD.MOV.U32 R15, RZ, RZ, R9 ;  /* 0x000000ffff0f7224 */ /* 0x000fe200078e0009 */
[----:B------:R-:W-:-:S07]  /*0830*/  MOV R2, 0x850 ;  /* 0x0000085000027802 */ /* 0x000fce0000000f00 */
[----:B------:R-:W-:Y:S05]  /*0840*/  CALL.REL.NOINC `($__internal_24_$__cuda_sm20_div_rn_f64_full) ;  /* 0x00000000001c7944 */ /* 0x000fea0003c00000 */
[----:B------:R-:W-:Y:S02]  /*0850*/  IMAD.MOV.U32 R6, RZ, RZ, R18 ;  /* 0x000000ffff067224 */ /* 0x000fe400078e0012 */
[----:B------:R-:W-:-:S07]  /*0860*/  IMAD.MOV.U32 R7, RZ, RZ, R19 ;  /* 0x000000ffff077224 */ /* 0x000fce00078e0013 */
.L_x_349:
[----:B------:R-:W-:Y:S05]  /*0870*/  BSYNC.RECONVERGENT B0 ;  /* 0x0000000000007941 */ /* 0x000fea0003800200 */
.L_x_348:
[----:B------:R-:W0:Y:S02]  /*0880*/  LDC.64 R4, c[0x0][0x3a0] ;  /* 0x0000e800ff047b82 */ /* 0x000e240000000a00 */
[----:B0-----:R-:W-:-:S05]  /*0890*/  IMAD.WIDE R4, R3, 0x8, R4 ;  /* 0x0000000803047825 */ /* 0x001fca00078e0204 */
[----:B------:R-:W-:Y:S01]  /*08a0*/  STG.E.64 desc[UR4][R4.64+0x10], R6 ;  /* 0x0000100604007986 */ /* 0x000fe2000c101b04 */
[----:B------:R-:W-:Y:S05]  /*08b0*/  EXIT ;  /* 0x000000000000794d */ /* 0x000fea0003800000 */
        .weak           $__internal_24_$__cuda_sm20_div_rn_f64_full
        .type           $__internal_24_$__cuda_sm20_div_rn_f64_full,@function
        .size           $__internal_24_$__cuda_sm20_div_rn_f64_full,(.L_x_381 - $__internal_24_$__cuda_sm20_div_rn_f64_full)
$__internal_24_$__cuda_sm20_div_rn_f64_full:
[C---:B------:R-:W-:Y:S01]  /*08c0*/  FSETP.GEU.AND P0, PT, |R5|.reuse, 1.469367938527859385e-39, PT ;  /* 0x001000000500780b */ /* 0x040fe20003f0e200 */
[----:B------:R-:W-:Y:S01]  /*08d0*/  IMAD.U32 R12, RZ, RZ, UR6 ;  /* 0x00000006ff0c7e24 */ /* 0x000fe2000f8e00ff */
[----:B------:R-:W-:Y:S01]  /*08e0*/  LOP3.LUT R0, R5, 0x800fffff, RZ, 0xc0, !PT ;  /* 0x800fffff05007812 */ /* 0x000fe200078ec0ff */
[----:B------:R-:W-:Y:S01]  /*08f0*/  IMAD.MOV.U32 R13, RZ, RZ, R5 ;  /* 0x000000ffff0d7224 */ /* 0x000fe200078e0005 */
[C---:B------:R-:W-:Y:S01]  /*0900*/  FSETP.GEU.AND P2, PT, |R15|.reuse, 1.469367938527859385e-39, PT ;  /* 0x001000000f00780b */ /* 0x040fe20003f4e200 */
[----:B------:R-:W-:Y:S01]  /*0910*/  IMAD.U32 R10, RZ, RZ, UR6 ;  /* 0x00000006ff0a7e24 */ /* 0x000fe2000f8e00ff */
[----:B------:R-:W-:Y:S01]  /*0920*/  LOP3.LUT R11, R0, 0x3ff00000, RZ, 0xfc, !PT ;  /* 0x3ff00000000b7812 */ /* 0x000fe200078efcff */
[----:B------:R-:W-:Y:S01]  /*0930*/  IMAD.MOV.U32 R16, RZ, RZ, 0x1 ;  /* 0x00000001ff107424 */ /* 0x000fe200078e00ff */
[----:B------:R-:W-:Y:S01]  /*0940*/  LOP3.LUT R4, R15, 0x7ff00000, RZ, 0xc0, !PT ;  /* 0x7ff000000f047812 */ /* 0x000fe200078ec0ff */
[----:B------:R-:W-:Y:S01]  /*0950*/  BSSY.RECONVERGENT B2, `(.L_x_350) ;  /* 0x0000050000027945 */ /* 0x000fe20003800200 */
[----:B------:R-:W-:-:S02]  /*0960*/  MOV R0, 0x1ca00000 ;  /* 0x1ca0000000007802 */ /* 0x000fc40000000f00 */
[----:B------:R-:W-:Y:S01]  /*0970*/  LOP3.LUT R7, R5, 0x7ff00000, RZ, 0xc0, !PT ;  /* 0x7ff0000005077812 */ /* 0x000fe200078ec0ff */
[----:B------:R-:W-:Y:S01]  /*0980*/  @!P0 DMUL R10, R12, 8.98846567431157953865e+307 ;  /* 0x7fe000000c0a8828 */ /* 0x000fe20000000000 */
[----:B------:R-:W-:Y:S02]  /*0990*/  IMAD.MOV.U32 R24, RZ, RZ, R4 ;  /* 0x000000ffff187224 */ /* 0x000fe400078e0004 */
[C---:B------:R-:W-:Y:S02]  /*09a0*/  ISETP.GE.U32.AND P1, PT, R4.reuse, R7, PT ;  /* 0x000000070400720c */ /* 0x040fe40003f26070 */
[----:B------:R-:W-:Y:S01]  /*09b0*/  @!P2 LOP3.LUT R21, R13, 0x7ff00000, RZ, 0xc0, !PT ;  /* 0x7ff000000d15a812 */ /* 0x000fe200078ec0ff */
[----:B------:R-:W0:Y:S03]  /*09c0*/  MUFU.RCP64H R17, R11 ;  /* 0x0000000b00117308 */ /* 0x000e260000001800 */
[----:B------:R-:W-:-:S02]  /*09d0*/  @!P2 ISETP.GE.U32.AND P3, PT, R4, R21, PT ;  /* 0x000000150400a20c */ /* 0x000fc40003f66070 */
        /* <DEDUP_REMOVED lines=23> */
[----:B------:R-:W-:Y:S02]  /*0b50*/  LOP3.LUT R15, R13, 0x7ff00000, RZ, 0xc0, !PT ;  /* 0x7ff000000d0f7812 */ /* 0x000fe400078ec0ff */
[----:B------:R-:W-:Y:S02]  /*0b60*/  MOV R14, RZ ;  /* 0x000000ff000e7202 */ /* 0x000fe40000000f00 */
[CC--:B------:R-:W-:Y:S02]  /*0b70*/  VIADDMNMX R7, R4.reuse, -R15.reuse, 0xb9600000, !PT ;  /* 0xb960000004077446 */ /* 0x0c0fe4000780090f */
[----:B------:R-:W-:Y:S02]  /*0b80*/  ISETP.GE.U32.AND P0, PT, R4, R15, PT ;  /* 0x0000000f0400720c */ /* 0x000fe40003f06070 */
[----:B------:R-:W-:Y:S02]  /*0b90*/  VIMNMX R7, PT, PT, R7, 0x46a00000, PT ;  /* 0x46a0000007077848 */ /* 0x000fe40003fe0100 */
[----:B------:R-:W-:-:S05]  /*0ba0*/  SEL R0, R0, 0x63400000, !P0 ;  /* 0x6340000000007807 */ /* 0x000fca0004000000 */
        /* <DEDUP_REMOVED lines=21> */
.L_x_351:
        /* <DEDUP_REMOVED lines=13> */
[----:B------:R-:W-:-:S03]  /*0dd0*/  @P0 MOV R18, RZ ;  /* 0x000000ff00120202 */ /* 0x000fc60000000f00 */
[----:B------:R-:W-:Y:S01]  /*0de0*/  @P0 IMAD.MOV.U32 R19, RZ, RZ, R0 ;  /* 0x000000ffff130224 */ /* 0x000fe200078e0000 */
[----:B------:R-:W-:Y:S06]  /*0df0*/  BRA `(.L_x_352) ;  /* 0x0000000000147947 */ /* 0x000fec0003800000 */
.L_x_354:
[----:B------:R-:W-:Y:S01]  /*0e00*/  LOP3.LUT R19, R13, 0x80000, RZ, 0xfc, !PT ;  /* 0x000800000d137812 */ /* 0x000fe200078efcff */
[----:B------:R-:W-:Y:S01]  /*0e10*/  IMAD.MOV.U32 R18, RZ, RZ, R12 ;  /* 0x000000ffff127224 */ /* 0x000fe200078e000c */
[----:B------:R-:W-:Y:S06]  /*0e20*/  BRA `(.L_x_352) ;  /* 0x0000000000087947 */ /* 0x000fec0003800000 */
.L_x_353:
[----:B------:R-:W-:Y:S01]  /*0e30*/  LOP3.LUT R19, R15, 0x80000, RZ, 0xfc, !PT ;  /* 0x000800000f137812 */ /* 0x000fe200078efcff */
[----:B------:R-:W-:-:S07]  /*0e40*/  IMAD.MOV.U32 R18, RZ, RZ, R14 ;  /* 0x000000ffff127224 */ /* 0x000fce00078e000e */
.L_x_352:
[----:B------:R-:W-:Y:S05]  /*0e50*/  BSYNC.RECONVERGENT B2 ;  /* 0x0000000000027941 */ /* 0x000fea0003800200 */
.L_x_350:
[----:B------:R-:W-:Y:S02]  /*0e60*/  IMAD.MOV.U32 R10, RZ, RZ, R2 ;  /* 0x000000ffff0a7224 */ /* 0x000fe400078e0002 */
[----:B------:R-:W-:-:S04]  /*0e70*/  IMAD.MOV.U32 R11, RZ, RZ, 0x0 ;  /* 0x00000000ff0b7424 */ /* 0x000fc800078e00ff */
[----:B------:R-:W-:Y:S05]  /*0e80*/  RET.REL.NODEC R10 `(apply_position_actuation) ;  /* 0xfffffff00a5c7950 */ /* 0x000fea0003c3ffff */
.L_x_355:
        /* <DEDUP_REMOVED lines=15> */
.L_x_381:


//--------------------- .text.zero_forces         --------------------------
	.section	.text.zero_forces,"ax",@progbits
	.align	128
        .global         zero_forces
        .type           zero_forces,@function
        .size           zero_forces,(.L_x_396 - zero_forces)
        .other          zero_forces,@"STO_CUDA_ENTRY STV_DEFAULT"
zero_forces:
.text.zero_forces:
        /* <DEDUP_REMOVED lines=10> */
[----:B------:R-:W-:-:S04]  /*00a0*/  IMAD R5, R0, 0x3, RZ ;  /* 0x0000000300057824 */ /* 0x000fc800078e02ff */
[----:B0-----:R-:W-:-:S05]  /*00b0*/  IMAD.WIDE R2, R5, 0x8, R2 ;  /* 0x0000000805027825 */ /* 0x001fca00078e0202 */
[----:B-1----:R-:W-:Y:S04]  /*00c0*/  STG.E.64 desc[UR4][R2.64], RZ ;  /* 0x000000ff02007986 */ /* 0x002fe8000c101b04 */
[----:B------:R-:W-:Y:S04]  /*00d0*/  STG.E.64 desc[UR4][R2.64+0x8], RZ ;  /* 0x000008ff02007986 */ /* 0x000fe8000c101b04 */
[----:B------:R-:W-:Y:S01]  /*00e0*/  STG.E.64 desc[UR4][R2.64+0x10], RZ ;  /* 0x000010ff02007986 */ /* 0x000fe2000c101b04 */
[----:B------:R-:W-:Y:S05]  /*00f0*/  EXIT ;  /* 0x000000000000794d */ /* 0x000fea0003800000 */
.L_x_356:
        /* <DEDUP_REMOVED lines=16> */
.L_x_396:


//--------------------- .nv.shared.reserved.0     --------------------------
	.section	.nv.shared.reserved.0,"aw",@nobits
	.weak		__nv_reservedSMEM_offset_0_alias
	.size		__nv_reservedSMEM_offset_0_alias, 0, 64
	.other		__nv_reservedSMEM_offset_0_alias,@"STO_CUDA_RESERVED_SHARED STV_DEFAULT"
__nv_reservedSMEM_offset_0_alias:
	.zero		0
	.zero		64


//--------------------- .nv.constant0.resolve_collisions --------------------------
	.section	.nv.constant0.resolve_collisions,"a",@progbits
	.sectionflags	@""
	.align	4
.nv.constant0.resolve_collisions:
	.zero		960


//--------------------- .nv.constant0.detect_collisions --------------------------
	.section	.nv.constant0.detect_collisions,"a",@progbits
	.sectionflags	@""
	.align	4
.nv.constant0.detect_collisions:
	.zero		944


//--------------------- .nv.constant0.project_angle_restricted_hinges --------------------------
	.section	.nv.constant0.project_angle_restricted_hinges,"a",@progbits
	.sectionflags	@""
	.align	4
.nv.constant0.project_angle_restricted_hinges:
	.zero		952


//--------------------- .nv.constant0.correct_all_rigid_velocities --------------------------
	.section	.nv.constant0.correct_all_rigid_velocities,"a",@progbits
	.sectionflags	@""
	.align	4
.nv.constant0.correct_all_rigid_velocities:
	.zero		960


//--------------------- .nv.constant0.project_rigid_hinges --------------------------
	.section	.nv.constant0.project_rigid_hinges,"a",@progbits
	.sectionflags	@""
	.align	4
.nv.constant0.project_rigid_hinges:
	.zero		952


//--------------------- .nv.constant0.correct_rigid_velocity --------------------------
	.section	.nv.constant0.correct_rigid_velocity,"a",@progbits
	.sectionflags	@""
	.align	4
.nv.constant0.correct_rigid_velocity:
	.zero		944


//--------------------- .nv.constant0.project_rigid_bars --------------------------
	.section	.nv.constant0.project_rigid_bars,"a",@progbits
	.sectionflags	@""
	.align	4
.nv.constant0.project_rigid_bars:
	.zero		952


//--------------------- .nv.constant0.rk4_final_update --------------------------
	.section	.nv.constant0.rk4_final_update,"a",@progbits
	.sectionflags	@""
	.align	4
.nv.constant0.rk4_final_update:
	.zero		1000


//--------------------- .nv.constant0.rk4_step_integrate --------------------------
	.section	.nv.constant0.rk4_step_integrate,"a",@progbits
	.sectionflags	@""
	.align	4
.nv.constant0.rk4_step_integrate:
	.zero		992


//--------------------- .nv.constant0.apply_global_forces --------------------------
	.section	.nv.constant0.apply_global_forces,"a",@progbits
	.sectionflags	@""
	.align	4
.nv.constant0.apply_global_forces:
	.zero		952


//--------------------- .nv.constant0.compute_hinge_forces --------------------------
	.section	.nv.constant0.compute_hinge_forces,"a",@progbits
	.sectionflags	@""
	.align	4
.nv.constant0.compute_hinge_forces:
	.zero		952


//--------------------- .nv.constant0.compute_bar_forces --------------------------
	.section	.nv.constant0.compute_bar_forces,"a",@progbits
	.sectionflags	@""
	.align	4
.nv.constant0.compute_bar_forces:
	.zero		952


//--------------------- .nv.constant0.apply_force_actuation --------------------------
	.section	.nv.constant0.apply_force_actuation,"a",@progbits
	.sectionflags	@""
	.align	4
.nv.constant0.apply_force_actuation:
	.zero		936


//--------------------- .nv.constant0.apply_position_actuation --------------------------
	.section	.nv.constant0.apply_position_actuation,"a",@progbits
	.sectionflags	@""
	.align	4
.nv.constant0.apply_position_actuation:
	.zero		944


//--------------------- .nv.constant0.zero_forces --------------------------
	.section	.nv.constant0.zero_forces,"a",@progbits
	.sectionflags	@""
	.align	4
.nv.constant0.zero_forces:
	.zero		912


//--------------------- SYMBOLS --------------------------

	.type		.nv.reservedSmem.offset0,@object
	.size		.nv.reservedSmem.offset0,0x4
